	.target	sm_100a

	.elftype	@"ET_EXEC"


//--------------------- .note.nv.tkinfo           --------------------------
	.section	.note.nv.tkinfo,"",@"SHT_NOTE"
	.sectionflags	@"SHF_NOTE_NV_TKINFO"
	.tkinfo
        /*0018*/ 	.word	0x00000002
        /*0030*/ 	.string	""
        /*0030*/ 	.string	"ptxas"
        /*0030*/ 	.string	"Cuda compilation tools, release 13.0, V13.0.88"
        /*0030*/ 	.string	"Build cuda_13.0.r13.0/compiler.36424714_0"
        /*0030*/ 	.string	"-arch sm_100a -m 64 "



//--------------------- .note.nv.cuinfo           --------------------------
	.section	.note.nv.cuinfo,"",@"SHT_NOTE"
	.sectionflags	@"SHF_NOTE_NV_CUINFO"
        /*0018*/ 	.short	0x0002
        /*001a*/ 	.short	0x0064
        /*001c*/ 	.short	0x0082
	.zero		2


//--------------------- .nv.info                  --------------------------
	.section	.nv.info,"",@"SHT_CUDA_INFO"
	.align	4


	//----- nvinfo : EIATTR_REGCOUNT
	.align		4
        /*0000*/ 	.byte	0x04, 0x2f
        /*0002*/ 	.short	(.L_12 - .L_11)
	.align		4
.L_11:
        /*0004*/ 	.word	index@(_ZN7cutlass13device_kernelIN5flash22FlashAttnBwdPreprocessIN4cute5tupleIJNS3_1CILi64EEENS5_ILi256EEEEEENS_6half_tEfNS_4arch4Sm90ELb1ELb1EEEEEvNT_6ParamsE)
        /*0008*/ 	.word	0x00000077


	//----- nvinfo : EIATTR_FRAME_SIZE
	.align		4
.L_12:
        /*000c*/ 	.byte	0x04, 0x11
        /*000e*/ 	.short	(.L_14 - .L_13)
	.align		4
.L_13:
        /*0010*/ 	.word	index@(_ZN7cutlass13device_kernelIN5flash22FlashAttnBwdPreprocessIN4cute5tupleIJNS3_1CILi64EEENS5_ILi256EEEEEENS_6half_tEfNS_4arch4Sm90ELb1ELb1EEEEEvNT_6ParamsE)
        /*0014*/ 	.word	0x00000000


	//----- nvinfo : EIATTR_REGCOUNT
	.align		4
.L_14:
        /*0018*/ 	.byte	0x04, 0x2f
        /*001a*/ 	.short	(.L_16 - .L_15)
	.align		4
.L_15:
        /*001c*/ 	.word	index@(_ZN7cutlass13device_kernelIN5flash11enable_sm90INS1_16FlashAttnBwdSm90INS1_25CollectiveMainloopBwdSm90ILi2ELi1ELi1EN4cute5tupleIJNS5_1CILi1EEES8_S8_EEENS6_IJNS7_ILi64EEENS7_ILi80EEENS7_ILi256EEEEEENS_6half_tEfNS_4arch4Sm90ELb1ELb0ELb0ELb1ELb0ELb0ELb1ELb1ELi2ELi1ELi1ELi1ELb0EEENS1_24CollectiveEpilogueBwdGQAISD_fSG_Li256ELb1ELb0EEENS1_25SingleTileBwdLPTSchedulerILb1ELi80ELb0EEEEEEEEEvNT_6ParamsE)
        /*0020*/ 	.word	0x00000004


	//----- nvinfo : EIATTR_FRAME_SIZE
	.align		4
.L_16:
        /*0024*/ 	.byte	0x04, 0x11
        /*0026*/ 	.short	(.L_18 - .L_17)
	.align		4
.L_17:
        /*0028*/ 	.word	index@(_ZN7cutlass13device_kernelIN5flash11enable_sm90INS1_16FlashAttnBwdSm90INS1_25CollectiveMainloopBwdSm90ILi2ELi1ELi1EN4cute5tupleIJNS5_1CILi1EEES8_S8_EEENS6_IJNS7_ILi64EEENS7_ILi80EEENS7_ILi256EEEEEENS_6half_tEfNS_4arch4Sm90ELb1ELb0ELb0ELb1ELb0ELb0ELb1ELb1ELi2ELi1ELi1ELi1ELb0EEENS1_24CollectiveEpilogueBwdGQAISD_fSG_Li256ELb1ELb0EEENS1_25SingleTileBwdLPTSchedulerILb1ELi80ELb0EEEEEEEEEvNT_6ParamsE)
        /*002c*/ 	.word	0x00000000


	//----- nvinfo : EIATTR_REGCOUNT
	.align		4
.L_18:
        /*0030*/ 	.byte	0x04, 0x2f
        /*0032*/ 	.short	(.L_20 - .L_19)
	.align		4
.L_19:
        /*0034*/ 	.word	index@(_ZN7cutlass13device_kernelIN5flash32FlashAttnBwdPostprocessConvertdQIN4cute5tupleIJNS3_1CILi64EEENS5_ILi256EEEEEENS_6half_tEfNS_4arch4Sm90ELi256ENS3_8TiledMMAINS3_8MMA_AtomIJNS3_4SM904GMMA25MMA_64x64x16_F32F16F16_SSILNSF_5MajorE1ELSH_0ELNSF_7ScaleInE1ELSI_1EEEEEENS3_6LayoutINS4_IJNS5_ILi2EEENS5_ILi1EEESN_EEENS4_IJSN_NS5_ILi0EEESP_EEEEENS4_IJNS3_10UnderscoreESS_SS_EEEEELb1EEEEEvNT_6ParamsE)
        /*0038*/ 	.word	0x0000004e


	//----- nvinfo : EIATTR_FRAME_SIZE
	.align		4
.L_20:
        /*003c*/ 	.byte	0x04, 0x11
        /*003e*/ 	.short	(.L_22 - .L_21)
	.align		4
.L_21:
        /*0040*/ 	.word	index@(_ZN7cutlass13device_kernelIN5flash32FlashAttnBwdPostprocessConvertdQIN4cute5tupleIJNS3_1CILi64EEENS5_ILi256EEEEEENS_6half_tEfNS_4arch4Sm90ELi256ENS3_8TiledMMAINS3_8MMA_AtomIJNS3_4SM904GMMA25MMA_64x64x16_F32F16F16_SSILNSF_5MajorE1ELSH_0ELNSF_7ScaleInE1ELSI_1EEEEEENS3_6LayoutINS4_IJNS5_ILi2EEENS5_ILi1EEESN_EEENS4_IJSN_NS5_ILi0EEESP_EEEEENS4_IJNS3_10UnderscoreESS_SS_EEEEELb1EEEEEvNT_6ParamsE)
        /*0044*/ 	.word	0x00000000


	//----- nvinfo : EIATTR_REGCOUNT
	.align		4
.L_22:
        /*0048*/ 	.byte	0x04, 0x2f
        /*004a*/ 	.short	(.L_24 - .L_23)
	.align		4
.L_23:
        /*004c*/ 	.word	index@(_ZN7cutlass13device_kernelIN5flash32FlashAttnBwdPostprocessConvertdQIN4cute5tupleIJNS3_1CILi80EEENS5_ILi256EEEEEENS_6half_tEfNS_4arch4Sm90ELi256ENS3_8TiledMMAINS3_8MMA_AtomIJNS3_4SM904GMMA25MMA_64x16x16_F32F16F16_SSILNSF_5MajorE1ELSH_1ELNSF_7ScaleInE1ELSI_1EEEEEENS3_6LayoutINS4_IJNS5_ILi2EEENS5_ILi1EEESN_EEENS4_IJSN_NS5_ILi0EEESP_EEEEENS4_IJNS3_10UnderscoreESS_SS_EEEEELb1EEEEEvNT_6ParamsE)
        /*0050*/ 	.word	0x00000053


	//----- nvinfo : EIATTR_FRAME_SIZE
	.align		4
.L_24:
        /*0054*/ 	.byte	0x04, 0x11
        /*0056*/ 	.short	(.L_26 - .L_25)
	.align		4
.L_25:
        /*0058*/ 	.word	index@(_ZN7cutlass13device_kernelIN5flash32FlashAttnBwdPostprocessConvertdQIN4cute5tupleIJNS3_1CILi80EEENS5_ILi256EEEEEENS_6half_tEfNS_4arch4Sm90ELi256ENS3_8TiledMMAINS3_8MMA_AtomIJNS3_4SM904GMMA25MMA_64x16x16_F32F16F16_SSILNSF_5MajorE1ELSH_1ELNSF_7ScaleInE1ELSI_1EEEEEENS3_6LayoutINS4_IJNS5_ILi2EEENS5_ILi1EEESN_EEENS4_IJSN_NS5_ILi0EEESP_EEEEENS4_IJNS3_10UnderscoreESS_SS_EEEEELb1EEEEEvNT_6ParamsE)
        /*005c*/ 	.word	0x00000000


	//----- nvinfo : EIATTR_REGCOUNT
	.align		4
.L_26:
        /*0060*/ 	.byte	0x04, 0x2f
        /*0062*/ 	.short	(.L_28 - .L_27)
	.align		4
.L_27:
        /*0064*/ 	.word	index@(_ZN7cutlass13device_kernelIN5flash11enable_sm90INS1_16FlashAttnBwdSm90INS1_25CollectiveMainloopBwdSm90ILi2ELi1ELi1EN4cute5tupleIJNS5_1CILi1EEES8_S8_EEENS6_IJNS7_ILi64EEENS7_ILi80EEENS7_ILi256EEEEEENS_6half_tEfNS_4arch4Sm90ELb1ELb0ELb0ELb1ELb0ELb0ELb1ELb1ELi2ELi1ELi1ELi1ELb0EEENS1_21CollectiveEpilogueBwdISD_SE_SG_Li256ELb1ELb1ELi2EEENS1_25SingleTileBwdLPTSchedulerILb1ELi80ELb0EEEEEEEEEvNT_6ParamsE)
        /*0068*/ 	.word	0x00000004


	//----- nvinfo : EIATTR_FRAME_SIZE
	.align		4
.L_28:
        /*006c*/ 	.byte	0x04, 0x11
        /*006e*/ 	.short	(.L_30 - .L_29)
	.align		4
.L_29:
        /*0070*/ 	.word	index@(_ZN7cutlass13device_kernelIN5flash11enable_sm90INS1_16FlashAttnBwdSm90INS1_25CollectiveMainloopBwdSm90ILi2ELi1ELi1EN4cute5tupleIJNS5_1CILi1EEES8_S8_EEENS6_IJNS7_ILi64EEENS7_ILi80EEENS7_ILi256EEEEEENS_6half_tEfNS_4arch4Sm90ELb1ELb0ELb0ELb1ELb0ELb0ELb1ELb1ELi2ELi1ELi1ELi1ELb0EEENS1_21CollectiveEpilogueBwdISD_SE_SG_Li256ELb1ELb1ELi2EEENS1_25SingleTileBwdLPTSchedulerILb1ELi80ELb0EEEEEEEEEvNT_6ParamsE)
        /*0074*/ 	.word	0x00000000


	//----- nvinfo : EIATTR_REGCOUNT
	.align		4
.L_30:
        /*0078*/ 	.byte	0x04, 0x2f
        /*007a*/ 	.short	(.L_32 - .L_31)
	.align		4
.L_31:
        /*007c*/ 	.word	index@(_ZN7cutlass13device_kernelIN5flash22FlashAttnBwdPreprocessIN4cute5tupleIJNS3_1CILi64EEENS5_ILi256EEEEEENS_6half_tEfNS_4arch4Sm90ELb1ELb0EEEEEvNT_6ParamsE)
        /*0080*/ 	.word	0x00000078


	//----- nvinfo : EIATTR_FRAME_SIZE
	.align		4
.L_32:
        /*0084*/ 	.byte	0x04, 0x11
        /*0086*/ 	.short	(.L_34 - .L_33)
	.align		4
.L_33:
        /*0088*/ 	.word	index@(_ZN7cutlass13device_kernelIN5flash22FlashAttnBwdPreprocessIN4cute5tupleIJNS3_1CILi64EEENS5_ILi256EEEEEENS_6half_tEfNS_4arch4Sm90ELb1ELb0EEEEEvNT_6ParamsE)
        /*008c*/ 	.word	0x00000000


	//----- nvinfo : EIATTR_REGCOUNT
	.align		4
.L_34:
        /*0090*/ 	.byte	0x04, 0x2f
        /*0092*/ 	.short	(.L_36 - .L_35)
	.align		4
.L_35:
        /*0094*/ 	.word	index@(_ZN7cutlass13device_kernelIN5flash11enable_sm90INS1_16FlashAttnBwdSm90INS1_25CollectiveMainloopBwdSm90ILi2ELi1ELi1EN4cute5tupleIJNS5_1CILi1EEES8_S8_EEENS6_IJNS7_ILi64EEENS7_ILi80EEENS7_ILi256EEEEEENS_6half_tEfNS_4arch4Sm90ELb1ELb0ELb0ELb0ELb0ELb0ELb1ELb1ELi2ELi1ELi1ELi1ELb0EEENS1_24CollectiveEpilogueBwdGQAISD_fSG_Li256ELb0ELb0EEENS1_25SingleTileBwdLPTSchedulerILb0ELi80ELb0EEEEEEEEEvNT_6ParamsE)
        /*0098*/ 	.word	0x00000004


	//----- nvinfo : EIATTR_FRAME_SIZE
	.align		4
.L_36:
        /*009c*/ 	.byte	0x04, 0x11
        /*009e*/ 	.short	(.L_38 - .L_37)
	.align		4
.L_37:
        /*00a0*/ 	.word	index@(_ZN7cutlass13device_kernelIN5flash11enable_sm90INS1_16FlashAttnBwdSm90INS1_25CollectiveMainloopBwdSm90ILi2ELi1ELi1EN4cute5tupleIJNS5_1CILi1EEES8_S8_EEENS6_IJNS7_ILi64EEENS7_ILi80EEENS7_ILi256EEEEEENS_6half_tEfNS_4arch4Sm90ELb1ELb0ELb0ELb0ELb0ELb0ELb1ELb1ELi2ELi1ELi1ELi1ELb0EEENS1_24CollectiveEpilogueBwdGQAISD_fSG_Li256ELb0ELb0EEENS1_25SingleTileBwdLPTSchedulerILb0ELi80ELb0EEEEEEEEEvNT_6ParamsE)
        /*00a4*/ 	.word	0x00000000


	//----- nvinfo : EIATTR_REGCOUNT
	.align		4
.L_38:
        /*00a8*/ 	.byte	0x04, 0x2f
        /*00aa*/ 	.short	(.L_40 - .L_39)
	.align		4
.L_39:
        /*00ac*/ 	.word	index@(_ZN7cutlass13device_kernelIN5flash11enable_sm90INS1_16FlashAttnBwdSm90INS1_25CollectiveMainloopBwdSm90ILi2ELi1ELi1EN4cute5tupleIJNS5_1CILi1EEES8_S8_EEENS6_IJNS7_ILi64EEENS7_ILi80EEENS7_ILi256EEEEEENS_6half_tEfNS_4arch4Sm90ELb1ELb0ELb0ELb0ELb0ELb0ELb1ELb1ELi2ELi1ELi1ELi1ELb0EEENS1_21CollectiveEpilogueBwdISD_SE_SG_Li256ELb0ELb1ELi2EEENS1_25SingleTileBwdLPTSchedulerILb0ELi80ELb0EEEEEEEEEvNT_6ParamsE)
        /*00b0*/ 	.word	0x00000004


	//----- nvinfo : EIATTR_FRAME_SIZE
	.align		4
.L_40:
        /*00b4*/ 	.byte	0x04, 0x11
        /*00b6*/ 	.short	(.L_42 - .L_41)
	.align		4
.L_41:
        /*00b8*/ 	.word	index@(_ZN7cutlass13device_kernelIN5flash11enable_sm90INS1_16FlashAttnBwdSm90INS1_25CollectiveMainloopBwdSm90ILi2ELi1ELi1EN4cute5tupleIJNS5_1CILi1EEES8_S8_EEENS6_IJNS7_ILi64EEENS7_ILi80EEENS7_ILi256EEEEEENS_6half_tEfNS_4arch4Sm90ELb1ELb0ELb0ELb0ELb0ELb0ELb1ELb1ELi2ELi1ELi1ELi1ELb0EEENS1_21CollectiveEpilogueBwdISD_SE_SG_Li256ELb0ELb1ELi2EEENS1_25SingleTileBwdLPTSchedulerILb0ELi80ELb0EEEEEEEEEvNT_6ParamsE)
        /*00bc*/ 	.word	0x00000000


	//----- nvinfo : EIATTR_REGCOUNT
	.align		4
.L_42:
        /*00c0*/ 	.byte	0x04, 0x2f
        /*00c2*/ 	.short	(.L_44 - .L_43)
	.align		4
.L_43:
        /*00c4*/ 	.word	index@(_ZN7cutlass13device_kernelIN5flash11enable_sm90INS1_16FlashAttnBwdSm90INS1_25CollectiveMainloopBwdSm90ILi2ELi1ELi1EN4cute5tupleIJNS5_1CILi1EEES8_S8_EEENS6_IJNS7_ILi64EEENS7_ILi80EEENS7_ILi256EEEEEENS_6half_tEfNS_4arch4Sm90ELb0ELb1ELb0ELb1ELb0ELb0ELb1ELb1ELi2ELi1ELi1ELi1ELb0EEENS1_24CollectiveEpilogueBwdGQAISD_fSG_Li256ELb1ELb0EEENS1_19SingleTileSchedulerILb1ELb0ELb0ELi80EEEEEEEEEvNT_6ParamsE)
        /*00c8*/ 	.word	0x00000004


	//----- nvinfo : EIATTR_FRAME_SIZE
	.align		4
.L_44:
        /*00cc*/ 	.byte	0x04, 0x11
        /*00ce*/ 	.short	(.L_46 - .L_45)
	.align		4
.L_45:
        /*00d0*/ 	.word	index@(_ZN7cutlass13device_kernelIN5flash11enable_sm90INS1_16FlashAttnBwdSm90INS1_25CollectiveMainloopBwdSm90ILi2ELi1ELi1EN4cute5tupleIJNS5_1CILi1EEES8_S8_EEENS6_IJNS7_ILi64EEENS7_ILi80EEENS7_ILi256EEEEEENS_6half_tEfNS_4arch4Sm90ELb0ELb1ELb0ELb1ELb0ELb0ELb1ELb1ELi2ELi1ELi1ELi1ELb0EEENS1_24CollectiveEpilogueBwdGQAISD_fSG_Li256ELb1ELb0EEENS1_19SingleTileSchedulerILb1ELb0ELb0ELi80EEEEEEEEEvNT_6ParamsE)
        /*00d4*/ 	.word	0x00000000


	//----- nvinfo : EIATTR_REGCOUNT
	.align		4
.L_46:
        /*00d8*/ 	.byte	0x04, 0x2f
        /*00da*/ 	.short	(.L_48 - .L_47)
	.align		4
.L_47:
        /*00dc*/ 	.word	index@(_ZN7cutlass13device_kernelIN5flash11enable_sm90INS1_16FlashAttnBwdSm90INS1_25CollectiveMainloopBwdSm90ILi2ELi1ELi1EN4cute5tupleIJNS5_1CILi1EEES8_S8_EEENS6_IJNS7_ILi64EEENS7_ILi80EEENS7_ILi256EEEEEENS_6half_tEfNS_4arch4Sm90ELb0ELb1ELb0ELb1ELb0ELb0ELb1ELb1ELi2ELi1ELi1ELi1ELb0EEENS1_21CollectiveEpilogueBwdISD_SE_SG_Li256ELb1ELb1ELi2EEENS1_19SingleTileSchedulerILb1ELb0ELb0ELi80EEEEEEEEEvNT_6ParamsE)
        /*00e0*/ 	.word	0x00000004


	//----- nvinfo : EIATTR_FRAME_SIZE
	.align		4
.L_48:
        /*00e4*/ 	.byte	0x04, 0x11
        /*00e6*/ 	.short	(.L_50 - .L_49)
	.align		4
.L_49:
        /*00e8*/ 	.word	index@(_ZN7cutlass13device_kernelIN5flash11enable_sm90INS1_16FlashAttnBwdSm90INS1_25CollectiveMainloopBwdSm90ILi2ELi1ELi1EN4cute5tupleIJNS5_1CILi1EEES8_S8_EEENS6_IJNS7_ILi64EEENS7_ILi80EEENS7_ILi256EEEEEENS_6half_tEfNS_4arch4Sm90ELb0ELb1ELb0ELb1ELb0ELb0ELb1ELb1ELi2ELi1ELi1ELi1ELb0EEENS1_21CollectiveEpilogueBwdISD_SE_SG_Li256ELb1ELb1ELi2EEENS1_19SingleTileSchedulerILb1ELb0ELb0ELi80EEEEEEEEEvNT_6ParamsE)
        /*00ec*/ 	.word	0x00000000


	//----- nvinfo : EIATTR_REGCOUNT
	.align		4
.L_50:
        /*00f0*/ 	.byte	0x04, 0x2f
        /*00f2*/ 	.short	(.L_52 - .L_51)
	.align		4
.L_51:
        /*00f4*/ 	.word	index@(_ZN7cutlass13device_kernelIN5flash11enable_sm90INS1_16FlashAttnBwdSm90INS1_25CollectiveMainloopBwdSm90ILi2ELi1ELi1EN4cute5tupleIJNS5_1CILi1EEES8_S8_EEENS6_IJNS7_ILi64EEENS7_ILi80EEENS7_ILi256EEEEEENS_6half_tEfNS_4arch4Sm90ELb0ELb1ELb0ELb0ELb0ELb0ELb1ELb1ELi2ELi1ELi1ELi1ELb0EEENS1_24CollectiveEpilogueBwdGQAISD_fSG_Li256ELb0ELb0EEENS1_19SingleTileSchedulerILb0ELb0ELb0ELi80EEEEEEEEEvNT_6ParamsE)
        /*00f8*/ 	.word	0x00000004


	//----- nvinfo : EIATTR_FRAME_SIZE
	.align		4
.L_52:
        /*00fc*/ 	.byte	0x04, 0x11
        /*00fe*/ 	.short	(.L_54 - .L_53)
	.align		4
.L_53:
        /*0100*/ 	.word	index@(_ZN7cutlass13device_kernelIN5flash11enable_sm90INS1_16FlashAttnBwdSm90INS1_25CollectiveMainloopBwdSm90ILi2ELi1ELi1EN4cute5tupleIJNS5_1CILi1EEES8_S8_EEENS6_IJNS7_ILi64EEENS7_ILi80EEENS7_ILi256EEEEEENS_6half_tEfNS_4arch4Sm90ELb0ELb1ELb0ELb0ELb0ELb0ELb1ELb1ELi2ELi1ELi1ELi1ELb0EEENS1_24CollectiveEpilogueBwdGQAISD_fSG_Li256ELb0ELb0EEENS1_19SingleTileSchedulerILb0ELb0ELb0ELi80EEEEEEEEEvNT_6ParamsE)
        /*0104*/ 	.word	0x00000000


	//----- nvinfo : EIATTR_REGCOUNT
	.align		4
.L_54:
        /*0108*/ 	.byte	0x04, 0x2f
        /*010a*/ 	.short	(.L_56 - .L_55)
	.align		4
.L_55:
        /*010c*/ 	.word	index@(_ZN7cutlass13device_kernelIN5flash11enable_sm90INS1_16FlashAttnBwdSm90INS1_25CollectiveMainloopBwdSm90ILi2ELi1ELi1EN4cute5tupleIJNS5_1CILi1EEES8_S8_EEENS6_IJNS7_ILi64EEENS7_ILi80EEENS7_ILi256EEEEEENS_6half_tEfNS_4arch4Sm90ELb0ELb1ELb0ELb0ELb0ELb0ELb1ELb1ELi2ELi1ELi1ELi1ELb0EEENS1_21CollectiveEpilogueBwdISD_SE_SG_Li256ELb0ELb1ELi2EEENS1_19SingleTileSchedulerILb0ELb0ELb0ELi80EEEEEEEEEvNT_6ParamsE)
        /*0110*/ 	.word	0x00000004


	//----- nvinfo : EIATTR_FRAME_SIZE
	.align		4
.L_56:
        /*0114*/ 	.byte	0x04, 0x11
        /*0116*/ 	.short	(.L_58 - .L_57)
	.align		4
.L_57:
        /*0118*/ 	.word	index@(_ZN7cutlass13device_kernelIN5flash11enable_sm90INS1_16FlashAttnBwdSm90INS1_25CollectiveMainloopBwdSm90ILi2ELi1ELi1EN4cute5tupleIJNS5_1CILi1EEES8_S8_EEENS6_IJNS7_ILi64EEENS7_ILi80EEENS7_ILi256EEEEEENS_6half_tEfNS_4arch4Sm90ELb0ELb1ELb0ELb0ELb0ELb0ELb1ELb1ELi2ELi1ELi1ELi1ELb0EEENS1_21CollectiveEpilogueBwdISD_SE_SG_Li256ELb0ELb1ELi2EEENS1_19SingleTileSchedulerILb0ELb0ELb0ELi80EEEEEEEEEvNT_6ParamsE)
        /*011c*/ 	.word	0x00000000


	//----- nvinfo : EIATTR_REGCOUNT
	.align		4
.L_58:
        /*0120*/ 	.byte	0x04, 0x2f
        /*0122*/ 	.short	(.L_60 - .L_59)
	.align		4
.L_59:
        /*0124*/ 	.word	index@(_ZN7cutlass13device_kernelIN5flash11enable_sm90INS1_16FlashAttnBwdSm90INS1_25CollectiveMainloopBwdSm90ILi2ELi1ELi1EN4cute5tupleIJNS5_1CILi1EEES8_S8_EEENS6_IJNS7_ILi64EEENS7_ILi80EEENS7_ILi256EEEEEENS_6half_tEfNS_4arch4Sm90ELb0ELb0ELb0ELb1ELb0ELb0ELb1ELb1ELi2ELi1ELi1ELi1ELb0EEENS1_24CollectiveEpilogueBwdGQAISD_fSG_Li256ELb1ELb0EEENS1_19SingleTileSchedulerILb1ELb0ELb0ELi80EEEEEEEEEvNT_6ParamsE)
        /*0128*/ 	.word	0x00000004


	//----- nvinfo : EIATTR_FRAME_SIZE
	.align		4
.L_60:
        /*012c*/ 	.byte	0x04, 0x11
        /*012e*/ 	.short	(.L_62 - .L_61)
	.align		4
.L_61:
        /*0130*/ 	.word	index@(_ZN7cutlass13device_kernelIN5flash11enable_sm90INS1_16FlashAttnBwdSm90INS1_25CollectiveMainloopBwdSm90ILi2ELi1ELi1EN4cute5tupleIJNS5_1CILi1EEES8_S8_EEENS6_IJNS7_ILi64EEENS7_ILi80EEENS7_ILi256EEEEEENS_6half_tEfNS_4arch4Sm90ELb0ELb0ELb0ELb1ELb0ELb0ELb1ELb1ELi2ELi1ELi1ELi1ELb0EEENS1_24CollectiveEpilogueBwdGQAISD_fSG_Li256ELb1ELb0EEENS1_19SingleTileSchedulerILb1ELb0ELb0ELi80EEEEEEEEEvNT_6ParamsE)
        /*0134*/ 	.word	0x00000000


	//----- nvinfo : EIATTR_REGCOUNT
	.align		4
.L_62:
        /*0138*/ 	.byte	0x04, 0x2f
        /*013a*/ 	.short	(.L_64 - .L_63)
	.align		4
.L_63:
        /*013c*/ 	.word	index@(_ZN7cutlass13device_kernelIN5flash11enable_sm90INS1_16FlashAttnBwdSm90INS1_25CollectiveMainloopBwdSm90ILi2ELi1ELi1EN4cute5tupleIJNS5_1CILi1EEES8_S8_EEENS6_IJNS7_ILi64EEENS7_ILi80EEENS7_ILi256EEEEEENS_6half_tEfNS_4arch4Sm90ELb0ELb0ELb0ELb1ELb0ELb0ELb1ELb1ELi2ELi1ELi1ELi1ELb0EEENS1_21CollectiveEpilogueBwdISD_SE_SG_Li256ELb1ELb1ELi2EEENS1_19SingleTileSchedulerILb1ELb0ELb0ELi80EEEEEEEEEvNT_6ParamsE)
        /*0140*/ 	.word	0x00000004


	//----- nvinfo : EIATTR_FRAME_SIZE
	.align		4
.L_64:
        /*0144*/ 	.byte	0x04, 0x11
        /*0146*/ 	.short	(.L_66 - .L_65)
	.align		4
.L_65:
        /*0148*/ 	.word	index@(_ZN7cutlass13device_kernelIN5flash11enable_sm90INS1_16FlashAttnBwdSm90INS1_25CollectiveMainloopBwdSm90ILi2ELi1ELi1EN4cute5tupleIJNS5_1CILi1EEES8_S8_EEENS6_IJNS7_ILi64EEENS7_ILi80EEENS7_ILi256EEEEEENS_6half_tEfNS_4arch4Sm90ELb0ELb0ELb0ELb1ELb0ELb0ELb1ELb1ELi2ELi1ELi1ELi1ELb0EEENS1_21CollectiveEpilogueBwdISD_SE_SG_Li256ELb1ELb1ELi2EEENS1_19SingleTileSchedulerILb1ELb0ELb0ELi80EEEEEEEEEvNT_6ParamsE)
        /*014c*/ 	.word	0x00000000


	//----- nvinfo : EIATTR_REGCOUNT
	.align		4
.L_66:
        /*0150*/ 	.byte	0x04, 0x2f
        /*0152*/ 	.short	(.L_68 - .L_67)
	.align		4
.L_67:
        /*0154*/ 	.word	index@(_ZN7cutlass13device_kernelIN5flash11enable_sm90INS1_16FlashAttnBwdSm90INS1_25CollectiveMainloopBwdSm90ILi2ELi1ELi1EN4cute5tupleIJNS5_1CILi1EEES8_S8_EEENS6_IJNS7_ILi64EEENS7_ILi80EEENS7_ILi256EEEEEENS_6half_tEfNS_4arch4Sm90ELb0ELb0ELb0ELb0ELb0ELb0ELb1ELb1ELi2ELi1ELi1ELi1ELb0EEENS1_24CollectiveEpilogueBwdGQAISD_fSG_Li256ELb0ELb0EEENS1_19SingleTileSchedulerILb0ELb0ELb0ELi80EEEEEEEEEvNT_6ParamsE)
        /*0158*/ 	.word	0x00000004


	//----- nvinfo : EIATTR_FRAME_SIZE
	.align		4
.L_68:
        /*015c*/ 	.byte	0x04, 0x11
        /*015e*/ 	.short	(.L_70 - .L_69)
	.align		4
.L_69:
        /*0160*/ 	.word	index@(_ZN7cutlass13device_kernelIN5flash11enable_sm90INS1_16FlashAttnBwdSm90INS1_25CollectiveMainloopBwdSm90ILi2ELi1ELi1EN4cute5tupleIJNS5_1CILi1EEES8_S8_EEENS6_IJNS7_ILi64EEENS7_ILi80EEENS7_ILi256EEEEEENS_6half_tEfNS_4arch4Sm90ELb0ELb0ELb0ELb0ELb0ELb0ELb1ELb1ELi2ELi1ELi1ELi1ELb0EEENS1_24CollectiveEpilogueBwdGQAISD_fSG_Li256ELb0ELb0EEENS1_19SingleTileSchedulerILb0ELb0ELb0ELi80EEEEEEEEEvNT_6ParamsE)
        /*0164*/ 	.word	0x00000000


	//----- nvinfo : EIATTR_REGCOUNT
	.align		4
.L_70:
        /*0168*/ 	.byte	0x04, 0x2f
        /*016a*/ 	.short	(.L_72 - .L_71)
	.align		4
.L_71:
        /*016c*/ 	.word	index@(_ZN7cutlass13device_kernelIN5flash11enable_sm90INS1_16FlashAttnBwdSm90INS1_25CollectiveMainloopBwdSm90ILi2ELi1ELi1EN4cute5tupleIJNS5_1CILi1EEES8_S8_EEENS6_IJNS7_ILi64EEENS7_ILi80EEENS7_ILi256EEEEEENS_6half_tEfNS_4arch4Sm90ELb0ELb0ELb0ELb0ELb0ELb0ELb1ELb1ELi2ELi1ELi1ELi1ELb0EEENS1_21CollectiveEpilogueBwdISD_SE_SG_Li256ELb0ELb1ELi2EEENS1_19SingleTileSchedulerILb0ELb0ELb0ELi80EEEEEEEEEvNT_6ParamsE)
        /*0170*/ 	.word	0x00000004


	//----- nvinfo : EIATTR_FRAME_SIZE
	.align		4
.L_72:
        /*0174*/ 	.byte	0x04, 0x11
        /*0176*/ 	.short	(.L_74 - .L_73)
	.align		4
.L_73:
        /*0178*/ 	.word	index@(_ZN7cutlass13device_kernelIN5flash11enable_sm90INS1_16FlashAttnBwdSm90INS1_25CollectiveMainloopBwdSm90ILi2ELi1ELi1EN4cute5tupleIJNS5_1CILi1EEES8_S8_EEENS6_IJNS7_ILi64EEENS7_ILi80EEENS7_ILi256EEEEEENS_6half_tEfNS_4arch4Sm90ELb0ELb0ELb0ELb0ELb0ELb0ELb1ELb1ELi2ELi1ELi1ELi1ELb0EEENS1_21CollectiveEpilogueBwdISD_SE_SG_Li256ELb0ELb1ELi2EEENS1_19SingleTileSchedulerILb0ELb0ELb0ELi80EEEEEEEEEvNT_6ParamsE)
        /*017c*/ 	.word	0x00000000


	//----- nvinfo : EIATTR_REGCOUNT
	.align		4
.L_74:
        /*0180*/ 	.byte	0x04, 0x2f
        /*0182*/ 	.short	(.L_76 - .L_75)
	.align		4
.L_75:
        /*0184*/ 	.word	index@(_ZN7cutlass13device_kernelIN5flash11enable_sm90INS1_16FlashAttnBwdSm90INS1_25CollectiveMainloopBwdSm90ILi2ELi1ELi1EN4cute5tupleIJNS5_1CILi1EEES8_S8_EEENS6_IJNS7_ILi64EEENS7_ILi80EEENS7_ILi256EEEEEENS_6half_tEfNS_4arch4Sm90ELb1ELb0ELb1ELb1ELb0ELb0ELb1ELb1ELi2ELi1ELi1ELi1ELb0EEENS1_24CollectiveEpilogueBwdGQAISD_fSG_Li256ELb1ELb0EEENS1_25SingleTileBwdLPTSchedulerILb1ELi80ELb0EEEEEEEEEvNT_6ParamsE)
        /*0188*/ 	.word	0x00000004


	//----- nvinfo : EIATTR_FRAME_SIZE
	.align		4
.L_76:
        /*018c*/ 	.byte	0x04, 0x11
        /*018e*/ 	.short	(.L_78 - .L_77)
	.align		4
.L_77:
        /*0190*/ 	.word	index@(_ZN7cutlass13device_kernelIN5flash11enable_sm90INS1_16FlashAttnBwdSm90INS1_25CollectiveMainloopBwdSm90ILi2ELi1ELi1EN4cute5tupleIJNS5_1CILi1EEES8_S8_EEENS6_IJNS7_ILi64EEENS7_ILi80EEENS7_ILi256EEEEEENS_6half_tEfNS_4arch4Sm90ELb1ELb0ELb1ELb1ELb0ELb0ELb1ELb1ELi2ELi1ELi1ELi1ELb0EEENS1_24CollectiveEpilogueBwdGQAISD_fSG_Li256ELb1ELb0EEENS1_25SingleTileBwdLPTSchedulerILb1ELi80ELb0EEEEEEEEEvNT_6ParamsE)
        /*0194*/ 	.word	0x00000000


	//----- nvinfo : EIATTR_REGCOUNT
	.align		4
.L_78:
        /*0198*/ 	.byte	0x04, 0x2f
        /*019a*/ 	.short	(.L_80 - .L_79)
	.align		4
.L_79:
        /*019c*/ 	.word	index@(_ZN7cutlass13device_kernelIN5flash11enable_sm90INS1_16FlashAttnBwdSm90INS1_25CollectiveMainloopBwdSm90ILi2ELi1ELi1EN4cute5tupleIJNS5_1CILi1EEES8_S8_EEENS6_IJNS7_ILi64EEENS7_ILi80EEENS7_ILi256EEEEEENS_6half_tEfNS_4arch4Sm90ELb1ELb0ELb1ELb1ELb0ELb0ELb1ELb1ELi2ELi1ELi1ELi1ELb0EEENS1_21CollectiveEpilogueBwdISD_SE_SG_Li256ELb1ELb1ELi2EEENS1_25SingleTileBwdLPTSchedulerILb1ELi80ELb0EEEEEEEEEvNT_6ParamsE)
        /*01a0*/ 	.word	0x00000004


	//----- nvinfo : EIATTR_FRAME_SIZE
	.align		4
.L_80:
        /*01a4*/ 	.byte	0x04, 0x11
        /*01a6*/ 	.short	(.L_82 - .L_81)
	.align		4
.L_81:
        /*01a8*/ 	.word	index@(_ZN7cutlass13device_kernelIN5flash11enable_sm90INS1_16FlashAttnBwdSm90INS1_25CollectiveMainloopBwdSm90ILi2ELi1ELi1EN4cute5tupleIJNS5_1CILi1EEES8_S8_EEENS6_IJNS7_ILi64EEENS7_ILi80EEENS7_ILi256EEEEEENS_6half_tEfNS_4arch4Sm90ELb1ELb0ELb1ELb1ELb0ELb0ELb1ELb1ELi2ELi1ELi1ELi1ELb0EEENS1_21CollectiveEpilogueBwdISD_SE_SG_Li256ELb1ELb1ELi2EEENS1_25SingleTileBwdLPTSchedulerILb1ELi80ELb0EEEEEEEEEvNT_6ParamsE)
        /*01ac*/ 	.word	0x00000000


	//----- nvinfo : EIATTR_REGCOUNT
	.align		4
.L_82:
        /*01b0*/ 	.byte	0x04, 0x2f
        /*01b2*/ 	.short	(.L_84 - .L_83)
	.align		4
.L_83:
        /*01b4*/ 	.word	index@(_ZN7cutlass13device_kernelIN5flash11enable_sm90INS1_16FlashAttnBwdSm90INS1_25CollectiveMainloopBwdSm90ILi2ELi1ELi1EN4cute5tupleIJNS5_1CILi1EEES8_S8_EEENS6_IJNS7_ILi64EEENS7_ILi80EEENS7_ILi256EEEEEENS_6half_tEfNS_4arch4Sm90ELb1ELb0ELb1ELb0ELb0ELb0ELb1ELb1ELi2ELi1ELi1ELi1ELb0EEENS1_24CollectiveEpilogueBwdGQAISD_fSG_Li256ELb0ELb0EEENS1_25SingleTileBwdLPTSchedulerILb0ELi80ELb0EEEEEEEEEvNT_6ParamsE)
        /*01b8*/ 	.word	0x00000004


	//----- nvinfo : EIATTR_FRAME_SIZE
	.align		4
.L_84:
        /*01bc*/ 	.byte	0x04, 0x11
        /*01be*/ 	.short	(.L_86 - .L_85)
	.align		4
.L_85:
        /*01c0*/ 	.word	index@(_ZN7cutlass13device_kernelIN5flash11enable_sm90INS1_16FlashAttnBwdSm90INS1_25CollectiveMainloopBwdSm90ILi2ELi1ELi1EN4cute5tupleIJNS5_1CILi1EEES8_S8_EEENS6_IJNS7_ILi64EEENS7_ILi80EEENS7_ILi256EEEEEENS_6half_tEfNS_4arch4Sm90ELb1ELb0ELb1ELb0ELb0ELb0ELb1ELb1ELi2ELi1ELi1ELi1ELb0EEENS1_24CollectiveEpilogueBwdGQAISD_fSG_Li256ELb0ELb0EEENS1_25SingleTileBwdLPTSchedulerILb0ELi80ELb0EEEEEEEEEvNT_6ParamsE)
        /*01c4*/ 	.word	0x00000000


	//----- nvinfo : EIATTR_REGCOUNT
	.align		4
.L_86:
        /*01c8*/ 	.byte	0x04, 0x2f
        /*01ca*/ 	.short	(.L_88 - .L_87)
	.align		4
.L_87:
        /*01cc*/ 	.word	index@(_ZN7cutlass13device_kernelIN5flash11enable_sm90INS1_16FlashAttnBwdSm90INS1_25CollectiveMainloopBwdSm90ILi2ELi1ELi1EN4cute5tupleIJNS5_1CILi1EEES8_S8_EEENS6_IJNS7_ILi64EEENS7_ILi80EEENS7_ILi256EEEEEENS_6half_tEfNS_4arch4Sm90ELb1ELb0ELb1ELb0ELb0ELb0ELb1ELb1ELi2ELi1ELi1ELi1ELb0EEENS1_21CollectiveEpilogueBwdISD_SE_SG_Li256ELb0ELb1ELi2EEENS1_25SingleTileBwdLPTSchedulerILb0ELi80ELb0EEEEEEEEEvNT_6ParamsE)
        /*01d0*/ 	.word	0x00000004


	//----- nvinfo : EIATTR_FRAME_SIZE
	.align		4
.L_88:
        /*01d4*/ 	.byte	0x04, 0x11
        /*01d6*/ 	.short	(.L_90 - .L_89)
	.align		4
.L_89:
        /*01d8*/ 	.word	index@(_ZN7cutlass13device_kernelIN5flash11enable_sm90INS1_16FlashAttnBwdSm90INS1_25CollectiveMainloopBwdSm90ILi2ELi1ELi1EN4cute5tupleIJNS5_1CILi1EEES8_S8_EEENS6_IJNS7_ILi64EEENS7_ILi80EEENS7_ILi256EEEEEENS_6half_tEfNS_4arch4Sm90ELb1ELb0ELb1ELb0ELb0ELb0ELb1ELb1ELi2ELi1ELi1ELi1ELb0EEENS1_21CollectiveEpilogueBwdISD_SE_SG_Li256ELb0ELb1ELi2EEENS1_25SingleTileBwdLPTSchedulerILb0ELi80ELb0EEEEEEEEEvNT_6ParamsE)
        /*01dc*/ 	.word	0x00000000


	//----- nvinfo : EIATTR_REGCOUNT
	.align		4
.L_90:
        /*01e0*/ 	.byte	0x04, 0x2f
        /*01e2*/ 	.short	(.L_92 - .L_91)
	.align		4
.L_91:
        /*01e4*/ 	.word	index@(_ZN7cutlass13device_kernelIN5flash11enable_sm90INS1_16FlashAttnBwdSm90INS1_25CollectiveMainloopBwdSm90ILi2ELi1ELi1EN4cute5tupleIJNS5_1CILi1EEES8_S8_EEENS6_IJNS7_ILi64EEENS7_ILi80EEENS7_ILi256EEEEEENS_6half_tEfNS_4arch4Sm90ELb0ELb1ELb1ELb1ELb0ELb0ELb1ELb1ELi2ELi1ELi1ELi1ELb0EEENS1_24CollectiveEpilogueBwdGQAISD_fSG_Li256ELb1ELb0EEENS1_19SingleTileSchedulerILb1ELb0ELb0ELi80EEEEEEEEEvNT_6ParamsE)
        /*01e8*/ 	.word	0x00000004


	//----- nvinfo : EIATTR_FRAME_SIZE
	.align		4
.L_92:
        /*01ec*/ 	.byte	0x04, 0x11
        /*01ee*/ 	.short	(.L_94 - .L_93)
	.align		4
.L_93:
        /*01f0*/ 	.word	index@(_ZN7cutlass13device_kernelIN5flash11enable_sm90INS1_16FlashAttnBwdSm90INS1_25CollectiveMainloopBwdSm90ILi2ELi1ELi1EN4cute5tupleIJNS5_1CILi1EEES8_S8_EEENS6_IJNS7_ILi64EEENS7_ILi80EEENS7_ILi256EEEEEENS_6half_tEfNS_4arch4Sm90ELb0ELb1ELb1ELb1ELb0ELb0ELb1ELb1ELi2ELi1ELi1ELi1ELb0EEENS1_24CollectiveEpilogueBwdGQAISD_fSG_Li256ELb1ELb0EEENS1_19SingleTileSchedulerILb1ELb0ELb0ELi80EEEEEEEEEvNT_6ParamsE)
        /*01f4*/ 	.word	0x00000000


	//----- nvinfo : EIATTR_REGCOUNT
	.align		4
.L_94:
        /*01f8*/ 	.byte	0x04, 0x2f
        /*01fa*/ 	.short	(.L_96 - .L_95)
	.align		4
.L_95:
        /*01fc*/ 	.word	index@(_ZN7cutlass13device_kernelIN5flash11enable_sm90INS1_16FlashAttnBwdSm90INS1_25CollectiveMainloopBwdSm90ILi2ELi1ELi1EN4cute5tupleIJNS5_1CILi1EEES8_S8_EEENS6_IJNS7_ILi64EEENS7_ILi80EEENS7_ILi256EEEEEENS_6half_tEfNS_4arch4Sm90ELb0ELb1ELb1ELb1ELb0ELb0ELb1ELb1ELi2ELi1ELi1ELi1ELb0EEENS1_21CollectiveEpilogueBwdISD_SE_SG_Li256ELb1ELb1ELi2EEENS1_19SingleTileSchedulerILb1ELb0ELb0ELi80EEEEEEEEEvNT_6ParamsE)
        /*0200*/ 	.word	0x00000004


	//----- nvinfo : EIATTR_FRAME_SIZE
	.align		4
.L_96:
        /*0204*/ 	.byte	0x04, 0x11
        /*0206*/ 	.short	(.L_98 - .L_97)
	.align		4
.L_97:
        /*0208*/ 	.word	index@(_ZN7cutlass13device_kernelIN5flash11enable_sm90INS1_16FlashAttnBwdSm90INS1_25CollectiveMainloopBwdSm90ILi2ELi1ELi1EN4cute5tupleIJNS5_1CILi1EEES8_S8_EEENS6_IJNS7_ILi64EEENS7_ILi80EEENS7_ILi256EEEEEENS_6half_tEfNS_4arch4Sm90ELb0ELb1ELb1ELb1ELb0ELb0ELb1ELb1ELi2ELi1ELi1ELi1ELb0EEENS1_21CollectiveEpilogueBwdISD_SE_SG_Li256ELb1ELb1ELi2EEENS1_19SingleTileSchedulerILb1ELb0ELb0ELi80EEEEEEEEEvNT_6ParamsE)
        /*020c*/ 	.word	0x00000000


	//----- nvinfo : EIATTR_REGCOUNT
	.align		4
.L_98:
        /*0210*/ 	.byte	0x04, 0x2f
        /*0212*/ 	.short	(.L_100 - .L_99)
	.align		4
.L_99:
        /*0214*/ 	.word	index@(_ZN7cutlass13device_kernelIN5flash11enable_sm90INS1_16FlashAttnBwdSm90INS1_25CollectiveMainloopBwdSm90ILi2ELi1ELi1EN4cute5tupleIJNS5_1CILi1EEES8_S8_EEENS6_IJNS7_ILi64EEENS7_ILi80EEENS7_ILi256EEEEEENS_6half_tEfNS_4arch4Sm90ELb0ELb1ELb1ELb0ELb0ELb0ELb1ELb1ELi2ELi1ELi1ELi1ELb0EEENS1_24CollectiveEpilogueBwdGQAISD_fSG_Li256ELb0ELb0EEENS1_19SingleTileSchedulerILb0ELb0ELb0ELi80EEEEEEEEEvNT_6ParamsE)
        /*0218*/ 	.word	0x00000004


	//----- nvinfo : EIATTR_FRAME_SIZE
	.align		4
.L_100:
        /*021c*/ 	.byte	0x04, 0x11
        /*021e*/ 	.short	(.L_102 - .L_101)
	.align		4
.L_101:
        /*0220*/ 	.word	index@(_ZN7cutlass13device_kernelIN5flash11enable_sm90INS1_16FlashAttnBwdSm90INS1_25CollectiveMainloopBwdSm90ILi2ELi1ELi1EN4cute5tupleIJNS5_1CILi1EEES8_S8_EEENS6_IJNS7_ILi64EEENS7_ILi80EEENS7_ILi256EEEEEENS_6half_tEfNS_4arch4Sm90ELb0ELb1ELb1ELb0ELb0ELb0ELb1ELb1ELi2ELi1ELi1ELi1ELb0EEENS1_24CollectiveEpilogueBwdGQAISD_fSG_Li256ELb0ELb0EEENS1_19SingleTileSchedulerILb0ELb0ELb0ELi80EEEEEEEEEvNT_6ParamsE)
        /*0224*/ 	.word	0x00000000


	//----- nvinfo : EIATTR_REGCOUNT
	.align		4
.L_102:
        /*0228*/ 	.byte	0x04, 0x2f
        /*022a*/ 	.short	(.L_104 - .L_103)
	.align		4
.L_103:
        /*022c*/ 	.word	index@(_ZN7cutlass13device_kernelIN5flash11enable_sm90INS1_16FlashAttnBwdSm90INS1_25CollectiveMainloopBwdSm90ILi2ELi1ELi1EN4cute5tupleIJNS5_1CILi1EEES8_S8_EEENS6_IJNS7_ILi64EEENS7_ILi80EEENS7_ILi256EEEEEENS_6half_tEfNS_4arch4Sm90ELb0ELb1ELb1ELb0ELb0ELb0ELb1ELb1ELi2ELi1ELi1ELi1ELb0EEENS1_21CollectiveEpilogueBwdISD_SE_SG_Li256ELb0ELb1ELi2EEENS1_19SingleTileSchedulerILb0ELb0ELb0ELi80EEEEEEEEEvNT_6ParamsE)
        /*0230*/ 	.word	0x00000004


	//----- nvinfo : EIATTR_FRAME_SIZE
	.align		4
.L_104:
        /*0234*/ 	.byte	0x04, 0x11
        /*0236*/ 	.short	(.L_106 - .L_105)
	.align		4
.L_105:
        /*0238*/ 	.word	index@(_ZN7cutlass13device_kernelIN5flash11enable_sm90INS1_16FlashAttnBwdSm90INS1_25CollectiveMainloopBwdSm90ILi2ELi1ELi1EN4cute5tupleIJNS5_1CILi1EEES8_S8_EEENS6_IJNS7_ILi64EEENS7_ILi80EEENS7_ILi256EEEEEENS_6half_tEfNS_4arch4Sm90ELb0ELb1ELb1ELb0ELb0ELb0ELb1ELb1ELi2ELi1ELi1ELi1ELb0EEENS1_21CollectiveEpilogueBwdISD_SE_SG_Li256ELb0ELb1ELi2EEENS1_19SingleTileSchedulerILb0ELb0ELb0ELi80EEEEEEEEEvNT_6ParamsE)
        /*023c*/ 	.word	0x00000000


	//----- nvinfo : EIATTR_REGCOUNT
	.align		4
.L_106:
        /*0240*/ 	.byte	0x04, 0x2f
        /*0242*/ 	.short	(.L_108 - .L_107)
	.align		4
.L_107:
        /*0244*/ 	.word	index@(_ZN7cutlass13device_kernelIN5flash11enable_sm90INS1_16FlashAttnBwdSm90INS1_25CollectiveMainloopBwdSm90ILi2ELi1ELi1EN4cute5tupleIJNS5_1CILi1EEES8_S8_EEENS6_IJNS7_ILi64EEENS7_ILi80EEENS7_ILi256EEEEEENS_6half_tEfNS_4arch4Sm90ELb0ELb0ELb1ELb1ELb0ELb0ELb1ELb1ELi2ELi1ELi1ELi1ELb0EEENS1_24CollectiveEpilogueBwdGQAISD_fSG_Li256ELb1ELb0EEENS1_19SingleTileSchedulerILb1ELb0ELb0ELi80EEEEEEEEEvNT_6ParamsE)
        /*0248*/ 	.word	0x00000004


	//----- nvinfo : EIATTR_FRAME_SIZE
	.align		4
.L_108:
        /*024c*/ 	.byte	0x04, 0x11
        /*024e*/ 	.short	(.L_110 - .L_109)
	.align		4
.L_109:
        /*0250*/ 	.word	index@(_ZN7cutlass13device_kernelIN5flash11enable_sm90INS1_16FlashAttnBwdSm90INS1_25CollectiveMainloopBwdSm90ILi2ELi1ELi1EN4cute5tupleIJNS5_1CILi1EEES8_S8_EEENS6_IJNS7_ILi64EEENS7_ILi80EEENS7_ILi256EEEEEENS_6half_tEfNS_4arch4Sm90ELb0ELb0ELb1ELb1ELb0ELb0ELb1ELb1ELi2ELi1ELi1ELi1ELb0EEENS1_24CollectiveEpilogueBwdGQAISD_fSG_Li256ELb1ELb0EEENS1_19SingleTileSchedulerILb1ELb0ELb0ELi80EEEEEEEEEvNT_6ParamsE)
        /*0254*/ 	.word	0x00000000


	//----- nvinfo : EIATTR_REGCOUNT
	.align		4
.L_110:
        /*0258*/ 	.byte	0x04, 0x2f
        /*025a*/ 	.short	(.L_112 - .L_111)
	.align		4
.L_111:
        /*025c*/ 	.word	index@(_ZN7cutlass13device_kernelIN5flash11enable_sm90INS1_16FlashAttnBwdSm90INS1_25CollectiveMainloopBwdSm90ILi2ELi1ELi1EN4cute5tupleIJNS5_1CILi1EEES8_S8_EEENS6_IJNS7_ILi64EEENS7_ILi80EEENS7_ILi256EEEEEENS_6half_tEfNS_4arch4Sm90ELb0ELb0ELb1ELb1ELb0ELb0ELb1ELb1ELi2ELi1ELi1ELi1ELb0EEENS1_21CollectiveEpilogueBwdISD_SE_SG_Li256ELb1ELb1ELi2EEENS1_19SingleTileSchedulerILb1ELb0ELb0ELi80EEEEEEEEEvNT_6ParamsE)
        /*0260*/ 	.word	0x00000004


	//----- nvinfo : EIATTR_FRAME_SIZE
	.align		4
.L_112:
        /*0264*/ 	.byte	0x04, 0x11
        /*0266*/ 	.short	(.L_114 - .L_113)
	.align		4
.L_113:
        /*0268*/ 	.word	index@(_ZN7cutlass13device_kernelIN5flash11enable_sm90INS1_16FlashAttnBwdSm90INS1_25CollectiveMainloopBwdSm90ILi2ELi1ELi1EN4cute5tupleIJNS5_1CILi1EEES8_S8_EEENS6_IJNS7_ILi64EEENS7_ILi80EEENS7_ILi256EEEEEENS_6half_tEfNS_4arch4Sm90ELb0ELb0ELb1ELb1ELb0ELb0ELb1ELb1ELi2ELi1ELi1ELi1ELb0EEENS1_21CollectiveEpilogueBwdISD_SE_SG_Li256ELb1ELb1ELi2EEENS1_19SingleTileSchedulerILb1ELb0ELb0ELi80EEEEEEEEEvNT_6ParamsE)
        /*026c*/ 	.word	0x00000000


	//----- nvinfo : EIATTR_REGCOUNT
	.align		4
.L_114:
        /*0270*/ 	.byte	0x04, 0x2f
        /*0272*/ 	.short	(.L_116 - .L_115)
	.align		4
.L_115:
        /*0274*/ 	.word	index@(_ZN7cutlass13device_kernelIN5flash11enable_sm90INS1_16FlashAttnBwdSm90INS1_25CollectiveMainloopBwdSm90ILi2ELi1ELi1EN4cute5tupleIJNS5_1CILi1EEES8_S8_EEENS6_IJNS7_ILi64EEENS7_ILi80EEENS7_ILi256EEEEEENS_6half_tEfNS_4arch4Sm90ELb0ELb0ELb1ELb0ELb0ELb0ELb1ELb1ELi2ELi1ELi1ELi1ELb0EEENS1_24CollectiveEpilogueBwdGQAISD_fSG_Li256ELb0ELb0EEENS1_19SingleTileSchedulerILb0ELb0ELb0ELi80EEEEEEEEEvNT_6ParamsE)
        /*0278*/ 	.word	0x00000004


	//----- nvinfo : EIATTR_FRAME_SIZE
	.align		4
.L_116:
        /*027c*/ 	.byte	0x04, 0x11
        /*027e*/ 	.short	(.L_118 - .L_117)
	.align		4
.L_117:
        /*0280*/ 	.word	index@(_ZN7cutlass13device_kernelIN5flash11enable_sm90INS1_16FlashAttnBwdSm90INS1_25CollectiveMainloopBwdSm90ILi2ELi1ELi1EN4cute5tupleIJNS5_1CILi1EEES8_S8_EEENS6_IJNS7_ILi64EEENS7_ILi80EEENS7_ILi256EEEEEENS_6half_tEfNS_4arch4Sm90ELb0ELb0ELb1ELb0ELb0ELb0ELb1ELb1ELi2ELi1ELi1ELi1ELb0EEENS1_24CollectiveEpilogueBwdGQAISD_fSG_Li256ELb0ELb0EEENS1_19SingleTileSchedulerILb0ELb0ELb0ELi80EEEEEEEEEvNT_6ParamsE)
        /*0284*/ 	.word	0x00000000


	//----- nvinfo : EIATTR_REGCOUNT
	.align		4
.L_118:
        /*0288*/ 	.byte	0x04, 0x2f
        /*028a*/ 	.short	(.L_120 - .L_119)
	.align		4
.L_119:
        /*028c*/ 	.word	index@(_ZN7cutlass13device_kernelIN5flash11enable_sm90INS1_16FlashAttnBwdSm90INS1_25CollectiveMainloopBwdSm90ILi2ELi1ELi1EN4cute5tupleIJNS5_1CILi1EEES8_S8_EEENS6_IJNS7_ILi64EEENS7_ILi80EEENS7_ILi256EEEEEENS_6half_tEfNS_4arch4Sm90ELb0ELb0ELb1ELb0ELb0ELb0ELb1ELb1ELi2ELi1ELi1ELi1ELb0EEENS1_21CollectiveEpilogueBwdISD_SE_SG_Li256ELb0ELb1ELi2EEENS1_19SingleTileSchedulerILb0ELb0ELb0ELi80EEEEEEEEEvNT_6ParamsE)
        /*0290*/ 	.word	0x00000004


	//----- nvinfo : EIATTR_FRAME_SIZE
	.align		4
.L_120:
        /*0294*/ 	.byte	0x04, 0x11
        /*0296*/ 	.short	(.L_122 - .L_121)
	.align		4
.L_121:
        /*0298*/ 	.word	index@(_ZN7cutlass13device_kernelIN5flash11enable_sm90INS1_16FlashAttnBwdSm90INS1_25CollectiveMainloopBwdSm90ILi2ELi1ELi1EN4cute5tupleIJNS5_1CILi1EEES8_S8_EEENS6_IJNS7_ILi64EEENS7_ILi80EEENS7_ILi256EEEEEENS_6half_tEfNS_4arch4Sm90ELb0ELb0ELb1ELb0ELb0ELb0ELb1ELb1ELi2ELi1ELi1ELi1ELb0EEENS1_21CollectiveEpilogueBwdISD_SE_SG_Li256ELb0ELb1ELi2EEENS1_19SingleTileSchedulerILb0ELb0ELb0ELi80EEEEEEEEEvNT_6ParamsE)
        /*029c*/ 	.word	0x00000000


	//----- nvinfo : EIATTR_MIN_STACK_SIZE
	.align		4
.L_122:
        /*02a0*/ 	.byte	0x04, 0x12
        /*02a2*/ 	.short	(.L_124 - .L_123)
	.align		4
.L_123:
        /*02a4*/ 	.word	index@(_ZN7cutlass13device_kernelIN5flash11enable_sm90INS1_16FlashAttnBwdSm90INS1_25CollectiveMainloopBwdSm90ILi2ELi1ELi1EN4cute5tupleIJNS5_1CILi1EEES8_S8_EEENS6_IJNS7_ILi64EEENS7_ILi80EEENS7_ILi256EEEEEENS_6half_tEfNS_4arch4Sm90ELb0ELb0ELb1ELb0ELb0ELb0ELb1ELb1ELi2ELi1ELi1ELi1ELb0EEENS1_21CollectiveEpilogueBwdISD_SE_SG_Li256ELb0ELb1ELi2EEENS1_19SingleTileSchedulerILb0ELb0ELb0ELi80EEEEEEEEEvNT_6ParamsE)
        /*02a8*/ 	.word	0x00000000


	//----- nvinfo : EIATTR_MIN_STACK_SIZE
	.align		4
.L_124:
        /*02ac*/ 	.byte	0x04, 0x12
        /*02ae*/ 	.short	(.L_126 - .L_125)
	.align		4
.L_125:
        /*02b0*/ 	.word	index@(_ZN7cutlass13device_kernelIN5flash11enable_sm90INS1_16FlashAttnBwdSm90INS1_25CollectiveMainloopBwdSm90ILi2ELi1ELi1EN4cute5tupleIJNS5_1CILi1EEES8_S8_EEENS6_IJNS7_ILi64EEENS7_ILi80EEENS7_ILi256EEEEEENS_6half_tEfNS_4arch4Sm90ELb0ELb0ELb1ELb0ELb0ELb0ELb1ELb1ELi2ELi1ELi1ELi1ELb0EEENS1_24CollectiveEpilogueBwdGQAISD_fSG_Li256ELb0ELb0EEENS1_19SingleTileSchedulerILb0ELb0ELb0ELi80EEEEEEEEEvNT_6ParamsE)
        /*02b4*/ 	.word	0x00000000


	//----- nvinfo : EIATTR_MIN_STACK_SIZE
	.align		4
.L_126:
        /*02b8*/ 	.byte	0x04, 0x12
        /*02ba*/ 	.short	(.L_128 - .L_127)
	.align		4
.L_127:
        /*02bc*/ 	.word	index@(_ZN7cutlass13device_kernelIN5flash11enable_sm90INS1_16FlashAttnBwdSm90INS1_25CollectiveMainloopBwdSm90ILi2ELi1ELi1EN4cute5tupleIJNS5_1CILi1EEES8_S8_EEENS6_IJNS7_ILi64EEENS7_ILi80EEENS7_ILi256EEEEEENS_6half_tEfNS_4arch4Sm90ELb0ELb0ELb1ELb1ELb0ELb0ELb1ELb1ELi2ELi1ELi1ELi1ELb0EEENS1_21CollectiveEpilogueBwdISD_SE_SG_Li256ELb1ELb1ELi2EEENS1_19SingleTileSchedulerILb1ELb0ELb0ELi80EEEEEEEEEvNT_6ParamsE)
        /*02c0*/ 	.word	0x00000000


	//----- nvinfo : EIATTR_MIN_STACK_SIZE
	.align		4
.L_128:
        /*02c4*/ 	.byte	0x04, 0x12
        /*02c6*/ 	.short	(.L_130 - .L_129)
	.align		4
.L_129:
        /*02c8*/ 	.word	index@(_ZN7cutlass13device_kernelIN5flash11enable_sm90INS1_16FlashAttnBwdSm90INS1_25CollectiveMainloopBwdSm90ILi2ELi1ELi1EN4cute5tupleIJNS5_1CILi1EEES8_S8_EEENS6_IJNS7_ILi64EEENS7_ILi80EEENS7_ILi256EEEEEENS_6half_tEfNS_4arch4Sm90ELb0ELb0ELb1ELb1ELb0ELb0ELb1ELb1ELi2ELi1ELi1ELi1ELb0EEENS1_24CollectiveEpilogueBwdGQAISD_fSG_Li256ELb1ELb0EEENS1_19SingleTileSchedulerILb1ELb0ELb0ELi80EEEEEEEEEvNT_6ParamsE)
        /*02cc*/ 	.word	0x00000000


	//----- nvinfo : EIATTR_MIN_STACK_SIZE
	.align		4
.L_130:
        /*02d0*/ 	.byte	0x04, 0x12
        /*02d2*/ 	.short	(.L_132 - .L_131)
	.align		4
.L_131:
        /*02d4*/ 	.word	index@(_ZN7cutlass13device_kernelIN5flash11enable_sm90INS1_16FlashAttnBwdSm90INS1_25CollectiveMainloopBwdSm90ILi2ELi1ELi1EN4cute5tupleIJNS5_1CILi1EEES8_S8_EEENS6_IJNS7_ILi64EEENS7_ILi80EEENS7_ILi256EEEEEENS_6half_tEfNS_4arch4Sm90ELb0ELb1ELb1ELb0ELb0ELb0ELb1ELb1ELi2ELi1ELi1ELi1ELb0EEENS1_21CollectiveEpilogueBwdISD_SE_SG_Li256ELb0ELb1ELi2EEENS1_19SingleTileSchedulerILb0ELb0ELb0ELi80EEEEEEEEEvNT_6ParamsE)
        /*02d8*/ 	.word	0x00000000


	//----- nvinfo : EIATTR_MIN_STACK_SIZE
	.align		4
.L_132:
        /*02dc*/ 	.byte	0x04, 0x12
        /*02de*/ 	.short	(.L_134 - .L_133)
	.align		4
.L_133:
        /*02e0*/ 	.word	index@(_ZN7cutlass13device_kernelIN5flash11enable_sm90INS1_16FlashAttnBwdSm90INS1_25CollectiveMainloopBwdSm90ILi2ELi1ELi1EN4cute5tupleIJNS5_1CILi1EEES8_S8_EEENS6_IJNS7_ILi64EEENS7_ILi80EEENS7_ILi256EEEEEENS_6half_tEfNS_4arch4Sm90ELb0ELb1ELb1ELb0ELb0ELb0ELb1ELb1ELi2ELi1ELi1ELi1ELb0EEENS1_24CollectiveEpilogueBwdGQAISD_fSG_Li256ELb0ELb0EEENS1_19SingleTileSchedulerILb0ELb0ELb0ELi80EEEEEEEEEvNT_6ParamsE)
        /*02e4*/ 	.word	0x00000000


	//----- nvinfo : EIATTR_MIN_STACK_SIZE
	.align		4
.L_134:
        /*02e8*/ 	.byte	0x04, 0x12
        /*02ea*/ 	.short	(.L_136 - .L_135)
	.align		4
.L_135:
        /*02ec*/ 	.word	index@(_ZN7cutlass13device_kernelIN5flash11enable_sm90INS1_16FlashAttnBwdSm90INS1_25CollectiveMainloopBwdSm90ILi2ELi1ELi1EN4cute5tupleIJNS5_1CILi1EEES8_S8_EEENS6_IJNS7_ILi64EEENS7_ILi80EEENS7_ILi256EEEEEENS_6half_tEfNS_4arch4Sm90ELb0ELb1ELb1ELb1ELb0ELb0ELb1ELb1ELi2ELi1ELi1ELi1ELb0EEENS1_21CollectiveEpilogueBwdISD_SE_SG_Li256ELb1ELb1ELi2EEENS1_19SingleTileSchedulerILb1ELb0ELb0ELi80EEEEEEEEEvNT_6ParamsE)
        /*02f0*/ 	.word	0x00000000


	//----- nvinfo : EIATTR_MIN_STACK_SIZE
	.align		4
.L_136:
        /*02f4*/ 	.byte	0x04, 0x12
        /*02f6*/ 	.short	(.L_138 - .L_137)
	.align		4
.L_137:
        /*02f8*/ 	.word	index@(_ZN7cutlass13device_kernelIN5flash11enable_sm90INS1_16FlashAttnBwdSm90INS1_25CollectiveMainloopBwdSm90ILi2ELi1ELi1EN4cute5tupleIJNS5_1CILi1EEES8_S8_EEENS6_IJNS7_ILi64EEENS7_ILi80EEENS7_ILi256EEEEEENS_6half_tEfNS_4arch4Sm90ELb0ELb1ELb1ELb1ELb0ELb0ELb1ELb1ELi2ELi1ELi1ELi1ELb0EEENS1_24CollectiveEpilogueBwdGQAISD_fSG_Li256ELb1ELb0EEENS1_19SingleTileSchedulerILb1ELb0ELb0ELi80EEEEEEEEEvNT_6ParamsE)
        /*02fc*/ 	.word	0x00000000


	//----- nvinfo : EIATTR_MIN_STACK_SIZE
	.align		4
.L_138:
        /*0300*/ 	.byte	0x04, 0x12
        /*0302*/ 	.short	(.L_140 - .L_139)
	.align		4
.L_139:
        /*0304*/ 	.word	index@(_ZN7cutlass13device_kernelIN5flash11enable_sm90INS1_16FlashAttnBwdSm90INS1_25CollectiveMainloopBwdSm90ILi2ELi1ELi1EN4cute5tupleIJNS5_1CILi1EEES8_S8_EEENS6_IJNS7_ILi64EEENS7_ILi80EEENS7_ILi256EEEEEENS_6half_tEfNS_4arch4Sm90ELb1ELb0ELb1ELb0ELb0ELb0ELb1ELb1ELi2ELi1ELi1ELi1ELb0EEENS1_21CollectiveEpilogueBwdISD_SE_SG_Li256ELb0ELb1ELi2EEENS1_25SingleTileBwdLPTSchedulerILb0ELi80ELb0EEEEEEEEEvNT_6ParamsE)
        /*0308*/ 	.word	0x00000000


	//----- nvinfo : EIATTR_MIN_STACK_SIZE
	.align		4
.L_140:
        /*030c*/ 	.byte	0x04, 0x12
        /*030e*/ 	.short	(.L_142 - .L_141)
	.align		4
.L_141:
        /*0310*/ 	.word	index@(_ZN7cutlass13device_kernelIN5flash11enable_sm90INS1_16FlashAttnBwdSm90INS1_25CollectiveMainloopBwdSm90ILi2ELi1ELi1EN4cute5tupleIJNS5_1CILi1EEES8_S8_EEENS6_IJNS7_ILi64EEENS7_ILi80EEENS7_ILi256EEEEEENS_6half_tEfNS_4arch4Sm90ELb1ELb0ELb1ELb0ELb0ELb0ELb1ELb1ELi2ELi1ELi1ELi1ELb0EEENS1_24CollectiveEpilogueBwdGQAISD_fSG_Li256ELb0ELb0EEENS1_25SingleTileBwdLPTSchedulerILb0ELi80ELb0EEEEEEEEEvNT_6ParamsE)
        /*0314*/ 	.word	0x00000000


	//----- nvinfo : EIATTR_MIN_STACK_SIZE
	.align		4
.L_142:
        /*0318*/ 	.byte	0x04, 0x12
        /*031a*/ 	.short	(.L_144 - .L_143)
	.align		4
.L_143:
        /*031c*/ 	.word	index@(_ZN7cutlass13device_kernelIN5flash11enable_sm90INS1_16FlashAttnBwdSm90INS1_25CollectiveMainloopBwdSm90ILi2ELi1ELi1EN4cute5tupleIJNS5_1CILi1EEES8_S8_EEENS6_IJNS7_ILi64EEENS7_ILi80EEENS7_ILi256EEEEEENS_6half_tEfNS_4arch4Sm90ELb1ELb0ELb1ELb1ELb0ELb0ELb1ELb1ELi2ELi1ELi1ELi1ELb0EEENS1_21CollectiveEpilogueBwdISD_SE_SG_Li256ELb1ELb1ELi2EEENS1_25SingleTileBwdLPTSchedulerILb1ELi80ELb0EEEEEEEEEvNT_6ParamsE)
        /*0320*/ 	.word	0x00000000


	//----- nvinfo : EIATTR_MIN_STACK_SIZE
	.align		4
.L_144:
        /*0324*/ 	.byte	0x04, 0x12
        /*0326*/ 	.short	(.L_146 - .L_145)
	.align		4
.L_145:
        /*0328*/ 	.word	index@(_ZN7cutlass13device_kernelIN5flash11enable_sm90INS1_16FlashAttnBwdSm90INS1_25CollectiveMainloopBwdSm90ILi2ELi1ELi1EN4cute5tupleIJNS5_1CILi1EEES8_S8_EEENS6_IJNS7_ILi64EEENS7_ILi80EEENS7_ILi256EEEEEENS_6half_tEfNS_4arch4Sm90ELb1ELb0ELb1ELb1ELb0ELb0ELb1ELb1ELi2ELi1ELi1ELi1ELb0EEENS1_24CollectiveEpilogueBwdGQAISD_fSG_Li256ELb1ELb0EEENS1_25SingleTileBwdLPTSchedulerILb1ELi80ELb0EEEEEEEEEvNT_6ParamsE)
        /*032c*/ 	.word	0x00000000


	//----- nvinfo : EIATTR_MIN_STACK_SIZE
	.align		4
.L_146:
        /*0330*/ 	.byte	0x04, 0x12
        /*0332*/ 	.short	(.L_148 - .L_147)
	.align		4
.L_147:
        /*0334*/ 	.word	index@(_ZN7cutlass13device_kernelIN5flash11enable_sm90INS1_16FlashAttnBwdSm90INS1_25CollectiveMainloopBwdSm90ILi2ELi1ELi1EN4cute5tupleIJNS5_1CILi1EEES8_S8_EEENS6_IJNS7_ILi64EEENS7_ILi80EEENS7_ILi256EEEEEENS_6half_tEfNS_4arch4Sm90ELb0ELb0ELb0ELb0ELb0ELb0ELb1ELb1ELi2ELi1ELi1ELi1ELb0EEENS1_21CollectiveEpilogueBwdISD_SE_SG_Li256ELb0ELb1ELi2EEENS1_19SingleTileSchedulerILb0ELb0ELb0ELi80EEEEEEEEEvNT_6ParamsE)
        /*0338*/ 	.word	0x00000000


	//----- nvinfo : EIATTR_MIN_STACK_SIZE
	.align		4
.L_148:
        /*033c*/ 	.byte	0x04, 0x12
        /*033e*/ 	.short	(.L_150 - .L_149)
	.align		4
.L_149:
        /*0340*/ 	.word	index@(_ZN7cutlass13device_kernelIN5flash11enable_sm90INS1_16FlashAttnBwdSm90INS1_25CollectiveMainloopBwdSm90ILi2ELi1ELi1EN4cute5tupleIJNS5_1CILi1EEES8_S8_EEENS6_IJNS7_ILi64EEENS7_ILi80EEENS7_ILi256EEEEEENS_6half_tEfNS_4arch4Sm90ELb0ELb0ELb0ELb0ELb0ELb0ELb1ELb1ELi2ELi1ELi1ELi1ELb0EEENS1_24CollectiveEpilogueBwdGQAISD_fSG_Li256ELb0ELb0EEENS1_19SingleTileSchedulerILb0ELb0ELb0ELi80EEEEEEEEEvNT_6ParamsE)
        /*0344*/ 	.word	0x00000000


	//----- nvinfo : EIATTR_MIN_STACK_SIZE
	.align		4
.L_150:
        /*0348*/ 	.byte	0x04, 0x12
        /*034a*/ 	.short	(.L_152 - .L_151)
	.align		4
.L_151:
        /*034c*/ 	.word	index@(_ZN7cutlass13device_kernelIN5flash11enable_sm90INS1_16FlashAttnBwdSm90INS1_25CollectiveMainloopBwdSm90ILi2ELi1ELi1EN4cute5tupleIJNS5_1CILi1EEES8_S8_EEENS6_IJNS7_ILi64EEENS7_ILi80EEENS7_ILi256EEEEEENS_6half_tEfNS_4arch4Sm90ELb0ELb0ELb0ELb1ELb0ELb0ELb1ELb1ELi2ELi1ELi1ELi1ELb0EEENS1_21CollectiveEpilogueBwdISD_SE_SG_Li256ELb1ELb1ELi2EEENS1_19SingleTileSchedulerILb1ELb0ELb0ELi80EEEEEEEEEvNT_6ParamsE)
        /*0350*/ 	.word	0x00000000


	//----- nvinfo : EIATTR_MIN_STACK_SIZE
	.align		4
.L_152:
        /*0354*/ 	.byte	0x04, 0x12
        /*0356*/ 	.short	(.L_154 - .L_153)
	.align		4
.L_153:
        /*0358*/ 	.word	index@(_ZN7cutlass13device_kernelIN5flash11enable_sm90INS1_16FlashAttnBwdSm90INS1_25CollectiveMainloopBwdSm90ILi2ELi1ELi1EN4cute5tupleIJNS5_1CILi1EEES8_S8_EEENS6_IJNS7_ILi64EEENS7_ILi80EEENS7_ILi256EEEEEENS_6half_tEfNS_4arch4Sm90ELb0ELb0ELb0ELb1ELb0ELb0ELb1ELb1ELi2ELi1ELi1ELi1ELb0EEENS1_24CollectiveEpilogueBwdGQAISD_fSG_Li256ELb1ELb0EEENS1_19SingleTileSchedulerILb1ELb0ELb0ELi80EEEEEEEEEvNT_6ParamsE)
        /*035c*/ 	.word	0x00000000


	//----- nvinfo : EIATTR_MIN_STACK_SIZE
	.align		4
.L_154:
        /*0360*/ 	.byte	0x04, 0x12
        /*0362*/ 	.short	(.L_156 - .L_155)
	.align		4
.L_155:
        /*0364*/ 	.word	index@(_ZN7cutlass13device_kernelIN5flash11enable_sm90INS1_16FlashAttnBwdSm90INS1_25CollectiveMainloopBwdSm90ILi2ELi1ELi1EN4cute5tupleIJNS5_1CILi1EEES8_S8_EEENS6_IJNS7_ILi64EEENS7_ILi80EEENS7_ILi256EEEEEENS_6half_tEfNS_4arch4Sm90ELb0ELb1ELb0ELb0ELb0ELb0ELb1ELb1ELi2ELi1ELi1ELi1ELb0EEENS1_21CollectiveEpilogueBwdISD_SE_SG_Li256ELb0ELb1ELi2EEENS1_19SingleTileSchedulerILb0ELb0ELb0ELi80EEEEEEEEEvNT_6ParamsE)
        /*0368*/ 	.word	0x00000000


	//----- nvinfo : EIATTR_MIN_STACK_SIZE
	.align		4
.L_156:
        /*036c*/ 	.byte	0x04, 0x12
        /*036e*/ 	.short	(.L_158 - .L_157)
	.align		4
.L_157:
        /*0370*/ 	.word	index@(_ZN7cutlass13device_kernelIN5flash11enable_sm90INS1_16FlashAttnBwdSm90INS1_25CollectiveMainloopBwdSm90ILi2ELi1ELi1EN4cute5tupleIJNS5_1CILi1EEES8_S8_EEENS6_IJNS7_ILi64EEENS7_ILi80EEENS7_ILi256EEEEEENS_6half_tEfNS_4arch4Sm90ELb0ELb1ELb0ELb0ELb0ELb0ELb1ELb1ELi2ELi1ELi1ELi1ELb0EEENS1_24CollectiveEpilogueBwdGQAISD_fSG_Li256ELb0ELb0EEENS1_19SingleTileSchedulerILb0ELb0ELb0ELi80EEEEEEEEEvNT_6ParamsE)
        /*0374*/ 	.word	0x00000000


	//----- nvinfo : EIATTR_MIN_STACK_SIZE
	.align		4
.L_158:
        /*0378*/ 	.byte	0x04, 0x12
        /*037a*/ 	.short	(.L_160 - .L_159)
	.align		4
.L_159:
        /*037c*/ 	.word	index@(_ZN7cutlass13device_kernelIN5flash11enable_sm90INS1_16FlashAttnBwdSm90INS1_25CollectiveMainloopBwdSm90ILi2ELi1ELi1EN4cute5tupleIJNS5_1CILi1EEES8_S8_EEENS6_IJNS7_ILi64EEENS7_ILi80EEENS7_ILi256EEEEEENS_6half_tEfNS_4arch4Sm90ELb0ELb1ELb0ELb1ELb0ELb0ELb1ELb1ELi2ELi1ELi1ELi1ELb0EEENS1_21CollectiveEpilogueBwdISD_SE_SG_Li256ELb1ELb1ELi2EEENS1_19SingleTileSchedulerILb1ELb0ELb0ELi80EEEEEEEEEvNT_6ParamsE)
        /*0380*/ 	.word	0x00000000


	//----- nvinfo : EIATTR_MIN_STACK_SIZE
	.align		4
.L_160:
        /*0384*/ 	.byte	0x04, 0x12
        /*0386*/ 	.short	(.L_162 - .L_161)
	.align		4
.L_161:
        /*0388*/ 	.word	index@(_ZN7cutlass13device_kernelIN5flash11enable_sm90INS1_16FlashAttnBwdSm90INS1_25CollectiveMainloopBwdSm90ILi2ELi1ELi1EN4cute5tupleIJNS5_1CILi1EEES8_S8_EEENS6_IJNS7_ILi64EEENS7_ILi80EEENS7_ILi256EEEEEENS_6half_tEfNS_4arch4Sm90ELb0ELb1ELb0ELb1ELb0ELb0ELb1ELb1ELi2ELi1ELi1ELi1ELb0EEENS1_24CollectiveEpilogueBwdGQAISD_fSG_Li256ELb1ELb0EEENS1_19SingleTileSchedulerILb1ELb0ELb0ELi80EEEEEEEEEvNT_6ParamsE)
        /*038c*/ 	.word	0x00000000


	//----- nvinfo : EIATTR_MIN_STACK_SIZE
	.align		4
.L_162:
        /*0390*/ 	.byte	0x04, 0x12
        /*0392*/ 	.short	(.L_164 - .L_163)
	.align		4
.L_163:
        /*0394*/ 	.word	index@(_ZN7cutlass13device_kernelIN5flash11enable_sm90INS1_16FlashAttnBwdSm90INS1_25CollectiveMainloopBwdSm90ILi2ELi1ELi1EN4cute5tupleIJNS5_1CILi1EEES8_S8_EEENS6_IJNS7_ILi64EEENS7_ILi80EEENS7_ILi256EEEEEENS_6half_tEfNS_4arch4Sm90ELb1ELb0ELb0ELb0ELb0ELb0ELb1ELb1ELi2ELi1ELi1ELi1ELb0EEENS1_21CollectiveEpilogueBwdISD_SE_SG_Li256ELb0ELb1ELi2EEENS1_25SingleTileBwdLPTSchedulerILb0ELi80ELb0EEEEEEEEEvNT_6ParamsE)
        /*0398*/ 	.word	0x00000000


	//----- nvinfo : EIATTR_MIN_STACK_SIZE
	.align		4
.L_164:
        /*039c*/ 	.byte	0x04, 0x12
        /*039e*/ 	.short	(.L_166 - .L_165)
	.align		4
.L_165:
        /*03a0*/ 	.word	index@(_ZN7cutlass13device_kernelIN5flash11enable_sm90INS1_16FlashAttnBwdSm90INS1_25CollectiveMainloopBwdSm90ILi2ELi1ELi1EN4cute5tupleIJNS5_1CILi1EEES8_S8_EEENS6_IJNS7_ILi64EEENS7_ILi80EEENS7_ILi256EEEEEENS_6half_tEfNS_4arch4Sm90ELb1ELb0ELb0ELb0ELb0ELb0ELb1ELb1ELi2ELi1ELi1ELi1ELb0EEENS1_24CollectiveEpilogueBwdGQAISD_fSG_Li256ELb0ELb0EEENS1_25SingleTileBwdLPTSchedulerILb0ELi80ELb0EEEEEEEEEvNT_6ParamsE)
        /*03a4*/ 	.word	0x00000000


	//----- nvinfo : EIATTR_MIN_STACK_SIZE
	.align		4
.L_166:
        /*03a8*/ 	.byte	0x04, 0x12
        /*03aa*/ 	.short	(.L_168 - .L_167)
	.align		4
.L_167:
        /*03ac*/ 	.word	index@(_ZN7cutlass13device_kernelIN5flash22FlashAttnBwdPreprocessIN4cute5tupleIJNS3_1CILi64EEENS5_ILi256EEEEEENS_6half_tEfNS_4arch4Sm90ELb1ELb0EEEEEvNT_6ParamsE)
        /*03b0*/ 	.word	0x00000000


	//----- nvinfo : EIATTR_MIN_STACK_SIZE
	.align		4
.L_168:
        /*03b4*/ 	.byte	0x04, 0x12
        /*03b6*/ 	.short	(.L_170 - .L_169)
	.align		4
.L_169:
        /*03b8*/ 	.word	index@(_ZN7cutlass13device_kernelIN5flash11enable_sm90INS1_16FlashAttnBwdSm90INS1_25CollectiveMainloopBwdSm90ILi2ELi1ELi1EN4cute5tupleIJNS5_1CILi1EEES8_S8_EEENS6_IJNS7_ILi64EEENS7_ILi80EEENS7_ILi256EEEEEENS_6half_tEfNS_4arch4Sm90ELb1ELb0ELb0ELb1ELb0ELb0ELb1ELb1ELi2ELi1ELi1ELi1ELb0EEENS1_21CollectiveEpilogueBwdISD_SE_SG_Li256ELb1ELb1ELi2EEENS1_25SingleTileBwdLPTSchedulerILb1ELi80ELb0EEEEEEEEEvNT_6ParamsE)
        /*03bc*/ 	.word	0x00000000


	//----- nvinfo : EIATTR_MIN_STACK_SIZE
	.align		4
.L_170:
        /*03c0*/ 	.byte	0x04, 0x12
        /*03c2*/ 	.short	(.L_172 - .L_171)
	.align		4
.L_171:
        /*03c4*/ 	.word	index@(_ZN7cutlass13device_kernelIN5flash32FlashAttnBwdPostprocessConvertdQIN4cute5tupleIJNS3_1CILi80EEENS5_ILi256EEEEEENS_6half_tEfNS_4arch4Sm90ELi256ENS3_8TiledMMAINS3_8MMA_AtomIJNS3_4SM904GMMA25MMA_64x16x16_F32F16F16_SSILNSF_5MajorE1ELSH_1ELNSF_7ScaleInE1ELSI_1EEEEEENS3_6LayoutINS4_IJNS5_ILi2EEENS5_ILi1EEESN_EEENS4_IJSN_NS5_ILi0EEESP_EEEEENS4_IJNS3_10UnderscoreESS_SS_EEEEELb1EEEEEvNT_6ParamsE)
        /*03c8*/ 	.word	0x00000000


	//----- nvinfo : EIATTR_MIN_STACK_SIZE
	.align		4
.L_172:
        /*03cc*/ 	.byte	0x04, 0x12
        /*03ce*/ 	.short	(.L_174 - .L_173)
	.align		4
.L_173:
        /*03d0*/ 	.word	index@(_ZN7cutlass13device_kernelIN5flash32FlashAttnBwdPostprocessConvertdQIN4cute5tupleIJNS3_1CILi64EEENS5_ILi256EEEEEENS_6half_tEfNS_4arch4Sm90ELi256ENS3_8TiledMMAINS3_8MMA_AtomIJNS3_4SM904GMMA25MMA_64x64x16_F32F16F16_SSILNSF_5MajorE1ELSH_0ELNSF_7ScaleInE1ELSI_1EEEEEENS3_6LayoutINS4_IJNS5_ILi2EEENS5_ILi1EEESN_EEENS4_IJSN_NS5_ILi0EEESP_EEEEENS4_IJNS3_10UnderscoreESS_SS_EEEEELb1EEEEEvNT_6ParamsE)
        /*03d4*/ 	.word	0x00000000


	//----- nvinfo : EIATTR_MIN_STACK_SIZE
	.align		4
.L_174:
        /*03d8*/ 	.byte	0x04, 0x12
        /*03da*/ 	.short	(.L_176 - .L_175)
	.align		4
.L_175:
        /*03dc*/ 	.word	index@(_ZN7cutlass13device_kernelIN5flash11enable_sm90INS1_16FlashAttnBwdSm90INS1_25CollectiveMainloopBwdSm90ILi2ELi1ELi1EN4cute5tupleIJNS5_1CILi1EEES8_S8_EEENS6_IJNS7_ILi64EEENS7_ILi80EEENS7_ILi256EEEEEENS_6half_tEfNS_4arch4Sm90ELb1ELb0ELb0ELb1ELb0ELb0ELb1ELb1ELi2ELi1ELi1ELi1ELb0EEENS1_24CollectiveEpilogueBwdGQAISD_fSG_Li256ELb1ELb0EEENS1_25SingleTileBwdLPTSchedulerILb1ELi80ELb0EEEEEEEEEvNT_6ParamsE)
        /*03e0*/ 	.word	0x00000000


	//----- nvinfo : EIATTR_MIN_STACK_SIZE
	.align		4
.L_176:
        /*03e4*/ 	.byte	0x04, 0x12
        /*03e6*/ 	.short	(.L_178 - .L_177)
	.align		4
.L_177:
        /*03e8*/ 	.word	index@(_ZN7cutlass13device_kernelIN5flash22FlashAttnBwdPreprocessIN4cute5tupleIJNS3_1CILi64EEENS5_ILi256EEEEEENS_6half_tEfNS_4arch4Sm90ELb1ELb1EEEEEvNT_6ParamsE)
        /*03ec*/ 	.word	0x00000000
.L_178:


//--------------------- .nv.compat                --------------------------
	.section	.nv.compat,"",@"SHT_CUDA_COMPAT_INFO"
	.align	4
        /*0000*/ 	.byte	0x02, 0x09, 0x01, 0x00, 0x02, 0x02, 0x02, 0x00, 0x02, 0x05, 0x05, 0x00, 0x03, 0x07, 0x01, 0x01
        /*0010*/ 	.byte	0x02, 0x03, 0x00, 0x00, 0x02, 0x06, 0x01, 0x00, 0x04, 0x0b, 0x08, 0x00, 0x01, 0x00, 0x00, 0x00
        /*0020*/ 	.byte	0x00, 0x00, 0x00, 0x00


//--------------------- .nv.info._ZN7cutlass13device_kernelIN5flash11enable_sm90INS1_16FlashAttnBwdSm90INS1_25CollectiveMainloopBwdSm90ILi2ELi1ELi1EN4cute5tupleIJNS5_1CILi1EEES8_S8_EEENS6_IJNS7_ILi64EEENS7_ILi80EEENS7_ILi256EEEEEENS_6half_tEfNS_4arch4Sm90ELb0ELb0ELb1ELb0ELb0ELb0ELb1ELb1ELi2ELi1ELi1ELi1ELb0EEENS1_21CollectiveEpilogueBwdISD_SE_SG_Li256ELb0ELb1ELi2EEENS1_19SingleTileSchedulerILb0ELb0ELb0ELi80EEEEEEEEEvNT_6ParamsE --------------------------
	.section	.nv.info._ZN7cutlass13device_kernelIN5flash11enable_sm90INS1_16FlashAttnBwdSm90INS1_25CollectiveMainloopBwdSm90ILi2ELi1ELi1EN4cute5tupleIJNS5_1CILi1EEES8_S8_EEENS6_IJNS7_ILi64EEENS7_ILi80EEENS7_ILi256EEEEEENS_6half_tEfNS_4arch4Sm90ELb0ELb0ELb1ELb0ELb0ELb0ELb1ELb1ELi2ELi1ELi1ELi1ELb0EEENS1_21CollectiveEpilogueBwdISD_SE_SG_Li256ELb0ELb1ELi2EEENS1_19SingleTileSchedulerILb0ELb0ELb0ELi80EEEEEEEEEvNT_6ParamsE,"",@"SHT_CUDA_INFO"
	.sectionflags	@""
	.align	4


	//----- nvinfo : EIATTR_CUDA_API_VERSION
	.align		4
        /*0000*/ 	.byte	0x04, 0x37
        /*0002*/ 	.short	(.L_180 - .L_179)
.L_179:
        /*0004*/ 	.word	0x00000082


	//----- nvinfo : EIATTR_KPARAM_INFO
	.align		4
.L_180:
        /*0008*/ 	.byte	0x04, 0x17
        /*000a*/ 	.short	(.L_182 - .L_181)
.L_181:
        /*000c*/ 	.word	0x00000000
        /*0010*/ 	.short	0x0000
        /*0012*/ 	.short	0x0000
        /*0014*/ 	.byte	0x00, 0xf0, 0x01, 0x24


	//----- nvinfo : EIATTR_SPARSE_MMA_MASK
	.align		4
.L_182:
        /*0018*/ 	.byte	0x03, 0x50
        /*001a*/ 	.short	0x0000


	//----- nvinfo : EIATTR_MAXREG_COUNT
	.align		4
        /*001c*/ 	.byte	0x03, 0x1b
        /*001e*/ 	.short	0x00a8


	//----- nvinfo : EIATTR_MERCURY_ISA_VERSION
	.align		4
        /*0020*/ 	.byte	0x03, 0x5f
        /*0022*/ 	.short	0x0101


	//----- nvinfo : EIATTR_VRC_CTA_INIT_COUNT
	.align		4
        /*0024*/ 	.byte	0x02, 0x4a
	.zero		1
	.zero		1


	//----- nvinfo : EIATTR_EXIT_INSTR_OFFSETS
	.align		4
        /*0028*/ 	.byte	0x04, 0x1c
        /*002a*/ 	.short	(.L_184 - .L_183)


	//   ....[0]....
.L_183:
        /*002c*/ 	.word	0x00000010


	//----- nvinfo : EIATTR_MAX_THREADS
	.align		4
.L_184:
        /*0030*/ 	.byte	0x04, 0x05
        /*0032*/ 	.short	(.L_186 - .L_185)
.L_185:
        /*0034*/ 	.word	0x00000180
        /*0038*/ 	.word	0x00000001
        /*003c*/ 	.word	0x00000001


	//----- nvinfo : EIATTR_CBANK_PARAM_SIZE
	.align		4
.L_186:
        /*0040*/ 	.byte	0x03, 0x19
        /*0042*/ 	.short	0x0900


	//----- nvinfo : EIATTR_PARAM_CBANK
	.align		4
        /*0044*/ 	.byte	0x04, 0x0a
        /*0046*/ 	.short	(.L_188 - .L_187)
	.align		4
.L_187:
        /*0048*/ 	.word	index@(.nv.constant0._ZN7cutlass13device_kernelIN5flash11enable_sm90INS1_16FlashAttnBwdSm90INS1_25CollectiveMainloopBwdSm90ILi2ELi1ELi1EN4cute5tupleIJNS5_1CILi1EEES8_S8_EEENS6_IJNS7_ILi64EEENS7_ILi80EEENS7_ILi256EEEEEENS_6half_tEfNS_4arch4Sm90ELb0ELb0ELb1ELb0ELb0ELb0ELb1ELb1ELi2ELi1ELi1ELi1ELb0EEENS1_21CollectiveEpilogueBwdISD_SE_SG_Li256ELb0ELb1ELi2EEENS1_19SingleTileSchedulerILb0ELb0ELb0ELi80EEEEEEEEEvNT_6ParamsE)
        /*004c*/ 	.short	0x0380
        /*004e*/ 	.short	0x0900


	//----- nvinfo : EIATTR_SW_WAR
	.align		4
.L_188:
        /*0050*/ 	.byte	0x04, 0x36
        /*0052*/ 	.short	(.L_190 - .L_189)
.L_189:
        /*0054*/ 	.word	0x00000008
.L_190:


//--------------------- .nv.info._ZN7cutlass13device_kernelIN5flash11enable_sm90INS1_16FlashAttnBwdSm90INS1_25CollectiveMainloopBwdSm90ILi2ELi1ELi1EN4cute5tupleIJNS5_1CILi1EEES8_S8_EEENS6_IJNS7_ILi64EEENS7_ILi80EEENS7_ILi256EEEEEENS_6half_tEfNS_4arch4Sm90ELb0ELb0ELb1ELb0ELb0ELb0ELb1ELb1ELi2ELi1ELi1ELi1ELb0EEENS1_24CollectiveEpilogueBwdGQAISD_fSG_Li256ELb0ELb0EEENS1_19SingleTileSchedulerILb0ELb0ELb0ELi80EEEEEEEEEvNT_6ParamsE --------------------------
	.section	.nv.info._ZN7cutlass13device_kernelIN5flash11enable_sm90INS1_16FlashAttnBwdSm90INS1_25CollectiveMainloopBwdSm90ILi2ELi1ELi1EN4cute5tupleIJNS5_1CILi1EEES8_S8_EEENS6_IJNS7_ILi64EEENS7_ILi80EEENS7_ILi256EEEEEENS_6half_tEfNS_4arch4Sm90ELb0ELb0ELb1ELb0ELb0ELb0ELb1ELb1ELi2ELi1ELi1ELi1ELb0EEENS1_24CollectiveEpilogueBwdGQAISD_fSG_Li256ELb0ELb0EEENS1_19SingleTileSchedulerILb0ELb0ELb0ELi80EEEEEEEEEvNT_6ParamsE,"",@"SHT_CUDA_INFO"
	.sectionflags	@""
	.align	4


	//----- nvinfo : EIATTR_CUDA_API_VERSION
	.align		4
        /*0000*/ 	.byte	0x04, 0x37
        /*0002*/ 	.short	(.L_192 - .L_191)
.L_191:
        /*0004*/ 	.word	0x00000082


	//----- nvinfo : EIATTR_KPARAM_INFO
	.align		4
.L_192:
        /*0008*/ 	.byte	0x04, 0x17
        /*000a*/ 	.short	(.L_194 - .L_193)
.L_193:
        /*000c*/ 	.word	0x00000000
        /*0010*/ 	.short	0x0000
        /*0012*/ 	.short	0x0000
        /*0014*/ 	.byte	0x00, 0xf0, 0x01, 0x1a


	//----- nvinfo : EIATTR_SPARSE_MMA_MASK
	.align		4
.L_194:
        /*0018*/ 	.byte	0x03, 0x50
        /*001a*/ 	.short	0x0000


	//----- nvinfo : EIATTR_MAXREG_COUNT
	.align		4
        /*001c*/ 	.byte	0x03, 0x1b
        /*001e*/ 	.short	0x00a8


	//----- nvinfo : EIATTR_MERCURY_ISA_VERSION
	.align		4
        /*0020*/ 	.byte	0x03, 0x5f
        /*0022*/ 	.short	0x0101


	//----- nvinfo : EIATTR_VRC_CTA_INIT_COUNT
	.align		4
        /*0024*/ 	.byte	0x02, 0x4a
	.zero		1
	.zero		1


	//----- nvinfo : EIATTR_EXIT_INSTR_OFFSETS
	.align		4
        /*0028*/ 	.byte	0x04, 0x1c
        /*002a*/ 	.short	(.L_196 - .L_195)


	//   ....[0]....
.L_195:
        /*002c*/ 	.word	0x00000010


	//----- nvinfo : EIATTR_MAX_THREADS
	.align		4
.L_196:
        /*0030*/ 	.byte	0x04, 0x05
        /*0032*/ 	.short	(.L_198 - .L_197)
.L_197:
        /*0034*/ 	.word	0x00000180
        /*0038*/ 	.word	0x00000001
        /*003c*/ 	.word	0x00000001


	//----- nvinfo : EIATTR_CBANK_PARAM_SIZE
	.align		4
.L_198:
        /*0040*/ 	.byte	0x03, 0x19
        /*0042*/ 	.short	0x0680


	//----- nvinfo : EIATTR_PARAM_CBANK
	.align		4
        /*0044*/ 	.byte	0x04, 0x0a
        /*0046*/ 	.short	(.L_200 - .L_199)
	.align		4
.L_199:
        /*0048*/ 	.word	index@(.nv.constant0._ZN7cutlass13device_kernelIN5flash11enable_sm90INS1_16FlashAttnBwdSm90INS1_25CollectiveMainloopBwdSm90ILi2ELi1ELi1EN4cute5tupleIJNS5_1CILi1EEES8_S8_EEENS6_IJNS7_ILi64EEENS7_ILi80EEENS7_ILi256EEEEEENS_6half_tEfNS_4arch4Sm90ELb0ELb0ELb1ELb0ELb0ELb0ELb1ELb1ELi2ELi1ELi1ELi1ELb0EEENS1_24CollectiveEpilogueBwdGQAISD_fSG_Li256ELb0ELb0EEENS1_19SingleTileSchedulerILb0ELb0ELb0ELi80EEEEEEEEEvNT_6ParamsE)
        /*004c*/ 	.short	0x0380
        /*004e*/ 	.short	0x0680


	//----- nvinfo : EIATTR_SW_WAR
	.align		4
.L_200:
        /*0050*/ 	.byte	0x04, 0x36
        /*0052*/ 	.short	(.L_202 - .L_201)
.L_201:
        /*0054*/ 	.word	0x00000008
.L_202:


//--------------------- .nv.info._ZN7cutlass13device_kernelIN5flash11enable_sm90INS1_16FlashAttnBwdSm90INS1_25CollectiveMainloopBwdSm90ILi2ELi1ELi1EN4cute5tupleIJNS5_1CILi1EEES8_S8_EEENS6_IJNS7_ILi64EEENS7_ILi80EEENS7_ILi256EEEEEENS_6half_tEfNS_4arch4Sm90ELb0ELb0ELb1ELb1ELb0ELb0ELb1ELb1ELi2ELi1ELi1ELi1ELb0EEENS1_21CollectiveEpilogueBwdISD_SE_SG_Li256ELb1ELb1ELi2EEENS1_19SingleTileSchedulerILb1ELb0ELb0ELi80EEEEEEEEEvNT_6ParamsE --------------------------
	.section	.nv.info._ZN7cutlass13device_kernelIN5flash11enable_sm90INS1_16FlashAttnBwdSm90INS1_25CollectiveMainloopBwdSm90ILi2ELi1ELi1EN4cute5tupleIJNS5_1CILi1EEES8_S8_EEENS6_IJNS7_ILi64EEENS7_ILi80EEENS7_ILi256EEEEEENS_6half_tEfNS_4arch4Sm90ELb0ELb0ELb1ELb1ELb0ELb0ELb1ELb1ELi2ELi1ELi1ELi1ELb0EEENS1_21CollectiveEpilogueBwdISD_SE_SG_Li256ELb1ELb1ELi2EEENS1_19SingleTileSchedulerILb1ELb0ELb0ELi80EEEEEEEEEvNT_6ParamsE,"",@"SHT_CUDA_INFO"
	.sectionflags	@""
	.align	4


	//----- nvinfo : EIATTR_CUDA_API_VERSION
	.align		4
        /*0000*/ 	.byte	0x04, 0x37
        /*0002*/ 	.short	(.L_204 - .L_203)
.L_203:
        /*0004*/ 	.word	0x00000082


	//----- nvinfo : EIATTR_KPARAM_INFO
	.align		4
.L_204:
        /*0008*/ 	.byte	0x04, 0x17
        /*000a*/ 	.short	(.L_206 - .L_205)
.L_205:
        /*000c*/ 	.word	0x00000000
        /*0010*/ 	.short	0x0000
        /*0012*/ 	.short	0x0000
        /*0014*/ 	.byte	0x00, 0xf0, 0x01, 0x1a


	//----- nvinfo : EIATTR_SPARSE_MMA_MASK
	.align		4
.L_206:
        /*0018*/ 	.byte	0x03, 0x50
        /*001a*/ 	.short	0x0000


	//----- nvinfo : EIATTR_MAXREG_COUNT
	.align		4
        /*001c*/ 	.byte	0x03, 0x1b
        /*001e*/ 	.short	0x00a8


	//----- nvinfo : EIATTR_MERCURY_ISA_VERSION
	.align		4
        /*0020*/ 	.byte	0x03, 0x5f
        /*0022*/ 	.short	0x0101


	//----- nvinfo : EIATTR_VRC_CTA_INIT_COUNT
	.align		4
        /*0024*/ 	.byte	0x02, 0x4a
	.zero		1
	.zero		1


	//----- nvinfo : EIATTR_EXIT_INSTR_OFFSETS
	.align		4
        /*0028*/ 	.byte	0x04, 0x1c
        /*002a*/ 	.short	(.L_208 - .L_207)


	//   ....[0]....
.L_207:
        /*002c*/ 	.word	0x00000010


	//----- nvinfo : EIATTR_MAX_THREADS
	.align		4
.L_208:
        /*0030*/ 	.byte	0x04, 0x05
        /*0032*/ 	.short	(.L_210 - .L_209)
.L_209:
        /*0034*/ 	.word	0x00000180
        /*0038*/ 	.word	0x00000001
        /*003c*/ 	.word	0x00000001


	//----- nvinfo : EIATTR_CBANK_PARAM_SIZE
	.align		4
.L_210:
        /*0040*/ 	.byte	0x03, 0x19
        /*0042*/ 	.short	0x0680


	//----- nvinfo : EIATTR_PARAM_CBANK
	.align		4
        /*0044*/ 	.byte	0x04, 0x0a
        /*0046*/ 	.short	(.L_212 - .L_211)
	.align		4
.L_211:
        /*0048*/ 	.word	index@(.nv.constant0._ZN7cutlass13device_kernelIN5flash11enable_sm90INS1_16FlashAttnBwdSm90INS1_25CollectiveMainloopBwdSm90ILi2ELi1ELi1EN4cute5tupleIJNS5_1CILi1EEES8_S8_EEENS6_IJNS7_ILi64EEENS7_ILi80EEENS7_ILi256EEEEEENS_6half_tEfNS_4arch4Sm90ELb0ELb0ELb1ELb1ELb0ELb0ELb1ELb1ELi2ELi1ELi1ELi1ELb0EEENS1_21CollectiveEpilogueBwdISD_SE_SG_Li256ELb1ELb1ELi2EEENS1_19SingleTileSchedulerILb1ELb0ELb0ELi80EEEEEEEEEvNT_6ParamsE)
        /*004c*/ 	.short	0x0380
        /*004e*/ 	.short	0x0680


	//----- nvinfo : EIATTR_SW_WAR
	.align		4
.L_212:
        /*0050*/ 	.byte	0x04, 0x36
        /*0052*/ 	.short	(.L_214 - .L_213)
.L_213:
        /*0054*/ 	.word	0x00000008
.L_214:


//--------------------- .nv.info._ZN7cutlass13device_kernelIN5flash11enable_sm90INS1_16FlashAttnBwdSm90INS1_25CollectiveMainloopBwdSm90ILi2ELi1ELi1EN4cute5tupleIJNS5_1CILi1EEES8_S8_EEENS6_IJNS7_ILi64EEENS7_ILi80EEENS7_ILi256EEEEEENS_6half_tEfNS_4arch4Sm90ELb0ELb0ELb1ELb1ELb0ELb0ELb1ELb1ELi2ELi1ELi1ELi1ELb0EEENS1_24CollectiveEpilogueBwdGQAISD_fSG_Li256ELb1ELb0EEENS1_19SingleTileSchedulerILb1ELb0ELb0ELi80EEEEEEEEEvNT_6ParamsE --------------------------
	.section	.nv.info._ZN7cutlass13device_kernelIN5flash11enable_sm90INS1_16FlashAttnBwdSm90INS1_25CollectiveMainloopBwdSm90ILi2ELi1ELi1EN4cute5tupleIJNS5_1CILi1EEES8_S8_EEENS6_IJNS7_ILi64EEENS7_ILi80EEENS7_ILi256EEEEEENS_6half_tEfNS_4arch4Sm90ELb0ELb0ELb1ELb1ELb0ELb0ELb1ELb1ELi2ELi1ELi1ELi1ELb0EEENS1_24CollectiveEpilogueBwdGQAISD_fSG_Li256ELb1ELb0EEENS1_19SingleTileSchedulerILb1ELb0ELb0ELi80EEEEEEEEEvNT_6ParamsE,"",@"SHT_CUDA_INFO"
	.sectionflags	@""
	.align	4


	//----- nvinfo : EIATTR_CUDA_API_VERSION
	.align		4
        /*0000*/ 	.byte	0x04, 0x37
        /*0002*/ 	.short	(.L_216 - .L_215)
.L_215:
        /*0004*/ 	.word	0x00000082


	//----- nvinfo : EIATTR_KPARAM_INFO
	.align		4
.L_216:
        /*0008*/ 	.byte	0x04, 0x17
        /*000a*/ 	.short	(.L_218 - .L_217)
.L_217:
        /*000c*/ 	.word	0x00000000
        /*0010*/ 	.short	0x0000
        /*0012*/ 	.short	0x0000
        /*0014*/ 	.byte	0x00, 0xf0, 0x01, 0x1a


	//----- nvinfo : EIATTR_SPARSE_MMA_MASK
	.align		4
.L_218:
        /*0018*/ 	.byte	0x03, 0x50
        /*001a*/ 	.short	0x0000


	//----- nvinfo : EIATTR_MAXREG_COUNT
	.align		4
        /*001c*/ 	.byte	0x03, 0x1b
        /*001e*/ 	.short	0x00a8


	//----- nvinfo : EIATTR_MERCURY_ISA_VERSION
	.align		4
        /*0020*/ 	.byte	0x03, 0x5f
        /*0022*/ 	.short	0x0101


	//----- nvinfo : EIATTR_VRC_CTA_INIT_COUNT
	.align		4
        /*0024*/ 	.byte	0x02, 0x4a
	.zero		1
	.zero		1


	//----- nvinfo : EIATTR_EXIT_INSTR_OFFSETS
	.align		4
        /*0028*/ 	.byte	0x04, 0x1c
        /*002a*/ 	.short	(.L_220 - .L_219)


	//   ....[0]....
.L_219:
        /*002c*/ 	.word	0x00000010


	//----- nvinfo : EIATTR_MAX_THREADS
	.align		4
.L_220:
        /*0030*/ 	.byte	0x04, 0x05
        /*0032*/ 	.short	(.L_222 - .L_221)
.L_221:
        /*0034*/ 	.word	0x00000180
        /*0038*/ 	.word	0x00000001
        /*003c*/ 	.word	0x00000001


	//----- nvinfo : EIATTR_CBANK_PARAM_SIZE
	.align		4
.L_222:
        /*0040*/ 	.byte	0x03, 0x19
        /*0042*/ 	.short	0x0680


	//----- nvinfo : EIATTR_PARAM_CBANK
	.align		4
        /*0044*/ 	.byte	0x04, 0x0a
        /*0046*/ 	.short	(.L_224 - .L_223)
	.align		4
.L_223:
        /*0048*/ 	.word	index@(.nv.constant0._ZN7cutlass13device_kernelIN5flash11enable_sm90INS1_16FlashAttnBwdSm90INS1_25CollectiveMainloopBwdSm90ILi2ELi1ELi1EN4cute5tupleIJNS5_1CILi1EEES8_S8_EEENS6_IJNS7_ILi64EEENS7_ILi80EEENS7_ILi256EEEEEENS_6half_tEfNS_4arch4Sm90ELb0ELb0ELb1ELb1ELb0ELb0ELb1ELb1ELi2ELi1ELi1ELi1ELb0EEENS1_24CollectiveEpilogueBwdGQAISD_fSG_Li256ELb1ELb0EEENS1_19SingleTileSchedulerILb1ELb0ELb0ELi80EEEEEEEEEvNT_6ParamsE)
        /*004c*/ 	.short	0x0380
        /*004e*/ 	.short	0x0680


	//----- nvinfo : EIATTR_SW_WAR
	.align		4
.L_224:
        /*0050*/ 	.byte	0x04, 0x36
        /*0052*/ 	.short	(.L_226 - .L_225)
.L_225:
        /*0054*/ 	.word	0x00000008
.L_226:


//--------------------- .nv.info._ZN7cutlass13device_kernelIN5flash11enable_sm90INS1_16FlashAttnBwdSm90INS1_25CollectiveMainloopBwdSm90ILi2ELi1ELi1EN4cute5tupleIJNS5_1CILi1EEES8_S8_EEENS6_IJNS7_ILi64EEENS7_ILi80EEENS7_ILi256EEEEEENS_6half_tEfNS_4arch4Sm90ELb0ELb1ELb1ELb0ELb0ELb0ELb1ELb1ELi2ELi1ELi1ELi1ELb0EEENS1_21CollectiveEpilogueBwdISD_SE_SG_Li256ELb0ELb1ELi2EEENS1_19SingleTileSchedulerILb0ELb0ELb0ELi80EEEEEEEEEvNT_6ParamsE --------------------------
	.section	.nv.info._ZN7cutlass13device_kernelIN5flash11enable_sm90INS1_16FlashAttnBwdSm90INS1_25CollectiveMainloopBwdSm90ILi2ELi1ELi1EN4cute5tupleIJNS5_1CILi1EEES8_S8_EEENS6_IJNS7_ILi64EEENS7_ILi80EEENS7_ILi256EEEEEENS_6half_tEfNS_4arch4Sm90ELb0ELb1ELb1ELb0ELb0ELb0ELb1ELb1ELi2ELi1ELi1ELi1ELb0EEENS1_21CollectiveEpilogueBwdISD_SE_SG_Li256ELb0ELb1ELi2EEENS1_19SingleTileSchedulerILb0ELb0ELb0ELi80EEEEEEEEEvNT_6ParamsE,"",@"SHT_CUDA_INFO"
	.sectionflags	@""
	.align	4


	//----- nvinfo : EIATTR_CUDA_API_VERSION
	.align		4
        /*0000*/ 	.byte	0x04, 0x37
        /*0002*/ 	.short	(.L_228 - .L_227)
.L_227:
        /*0004*/ 	.word	0x00000082


	//----- nvinfo : EIATTR_KPARAM_INFO
	.align		4
.L_228:
        /*0008*/ 	.byte	0x04, 0x17
        /*000a*/ 	.short	(.L_230 - .L_229)
.L_229:
        /*000c*/ 	.word	0x00000000
        /*0010*/ 	.short	0x0000
        /*0012*/ 	.short	0x0000
        /*0014*/ 	.byte	0x00, 0xf0, 0x01, 0x24


	//----- nvinfo : EIATTR_SPARSE_MMA_MASK
	.align		4
.L_230:
        /*0018*/ 	.byte	0x03, 0x50
        /*001a*/ 	.short	0x0000


	//----- nvinfo : EIATTR_MAXREG_COUNT
	.align		4
        /*001c*/ 	.byte	0x03, 0x1b
        /*001e*/ 	.short	0x00a8


	//----- nvinfo : EIATTR_MERCURY_ISA_VERSION
	.align		4
        /*0020*/ 	.byte	0x03, 0x5f
        /*0022*/ 	.short	0x0101


	//----- nvinfo : EIATTR_VRC_CTA_INIT_COUNT
	.align		4
        /*0024*/ 	.byte	0x02, 0x4a
	.zero		1
	.zero		1


	//----- nvinfo : EIATTR_EXIT_INSTR_OFFSETS
	.align		4
        /*0028*/ 	.byte	0x04, 0x1c
        /*002a*/ 	.short	(.L_232 - .L_231)


	//   ....[0]....
.L_231:
        /*002c*/ 	.word	0x00000010


	//----- nvinfo : EIATTR_MAX_THREADS
	.align		4
.L_232:
        /*0030*/ 	.byte	0x04, 0x05
        /*0032*/ 	.short	(.L_234 - .L_233)
.L_233:
        /*0034*/ 	.word	0x00000180
        /*0038*/ 	.word	0x00000001
        /*003c*/ 	.word	0x00000001


	//----- nvinfo : EIATTR_CBANK_PARAM_SIZE
	.align		4
.L_234:
        /*0040*/ 	.byte	0x03, 0x19
        /*0042*/ 	.short	0x0900


	//----- nvinfo : EIATTR_PARAM_CBANK
	.align		4
        /*0044*/ 	.byte	0x04, 0x0a
        /*0046*/ 	.short	(.L_236 - .L_235)
	.align		4
.L_235:
        /*0048*/ 	.word	index@(.nv.constant0._ZN7cutlass13device_kernelIN5flash11enable_sm90INS1_16FlashAttnBwdSm90INS1_25CollectiveMainloopBwdSm90ILi2ELi1ELi1EN4cute5tupleIJNS5_1CILi1EEES8_S8_EEENS6_IJNS7_ILi64EEENS7_ILi80EEENS7_ILi256EEEEEENS_6half_tEfNS_4arch4Sm90ELb0ELb1ELb1ELb0ELb0ELb0ELb1ELb1ELi2ELi1ELi1ELi1ELb0EEENS1_21CollectiveEpilogueBwdISD_SE_SG_Li256ELb0ELb1ELi2EEENS1_19SingleTileSchedulerILb0ELb0ELb0ELi80EEEEEEEEEvNT_6ParamsE)
        /*004c*/ 	.short	0x0380
        /*004e*/ 	.short	0x0900


	//----- nvinfo : EIATTR_SW_WAR
	.align		4
.L_236:
        /*0050*/ 	.byte	0x04, 0x36
        /*0052*/ 	.short	(.L_238 - .L_237)
.L_237:
        /*0054*/ 	.word	0x00000008
.L_238:


//--------------------- .nv.info._ZN7cutlass13device_kernelIN5flash11enable_sm90INS1_16FlashAttnBwdSm90INS1_25CollectiveMainloopBwdSm90ILi2ELi1ELi1EN4cute5tupleIJNS5_1CILi1EEES8_S8_EEENS6_IJNS7_ILi64EEENS7_ILi80EEENS7_ILi256EEEEEENS_6half_tEfNS_4arch4Sm90ELb0ELb1ELb1ELb0ELb0ELb0ELb1ELb1ELi2ELi1ELi1ELi1ELb0EEENS1_24CollectiveEpilogueBwdGQAISD_fSG_Li256ELb0ELb0EEENS1_19SingleTileSchedulerILb0ELb0ELb0ELi80EEEEEEEEEvNT_6ParamsE --------------------------
	.section	.nv.info._ZN7cutlass13device_kernelIN5flash11enable_sm90INS1_16FlashAttnBwdSm90INS1_25CollectiveMainloopBwdSm90ILi2ELi1ELi1EN4cute5tupleIJNS5_1CILi1EEES8_S8_EEENS6_IJNS7_ILi64EEENS7_ILi80EEENS7_ILi256EEEEEENS_6half_tEfNS_4arch4Sm90ELb0ELb1ELb1ELb0ELb0ELb0ELb1ELb1ELi2ELi1ELi1ELi1ELb0EEENS1_24CollectiveEpilogueBwdGQAISD_fSG_Li256ELb0ELb0EEENS1_19SingleTileSchedulerILb0ELb0ELb0ELi80EEEEEEEEEvNT_6ParamsE,"",@"SHT_CUDA_INFO"
	.sectionflags	@""
	.align	4


	//----- nvinfo : EIATTR_CUDA_API_VERSION
	.align		4
        /*0000*/ 	.byte	0x04, 0x37
        /*0002*/ 	.short	(.L_240 - .L_239)
.L_239:
        /*0004*/ 	.word	0x00000082


	//----- nvinfo : EIATTR_KPARAM_INFO
	.align		4
.L_240:
        /*0008*/ 	.byte	0x04, 0x17
        /*000a*/ 	.short	(.L_242 - .L_241)
.L_241:
        /*000c*/ 	.word	0x00000000
        /*0010*/ 	.short	0x0000
        /*0012*/ 	.short	0x0000
        /*0014*/ 	.byte	0x00, 0xf0, 0x01, 0x1a


	//----- nvinfo : EIATTR_SPARSE_MMA_MASK
	.align		4
.L_242:
        /*0018*/ 	.byte	0x03, 0x50
        /*001a*/ 	.short	0x0000


	//----- nvinfo : EIATTR_MAXREG_COUNT
	.align		4
        /*001c*/ 	.byte	0x03, 0x1b
        /*001e*/ 	.short	0x00a8


	//----- nvinfo : EIATTR_MERCURY_ISA_VERSION
	.align		4
        /*0020*/ 	.byte	0x03, 0x5f
        /*0022*/ 	.short	0x0101


	//----- nvinfo : EIATTR_VRC_CTA_INIT_COUNT
	.align		4
        /*0024*/ 	.byte	0x02, 0x4a
	.zero		1
	.zero		1


	//----- nvinfo : EIATTR_EXIT_INSTR_OFFSETS
	.align		4
        /*0028*/ 	.byte	0x04, 0x1c
        /*002a*/ 	.short	(.L_244 - .L_243)


	//   ....[0]....
.L_243:
        /*002c*/ 	.word	0x00000010


	//----- nvinfo : EIATTR_MAX_THREADS
	.align		4
.L_244:
        /*0030*/ 	.byte	0x04, 0x05
        /*0032*/ 	.short	(.L_246 - .L_245)
.L_245:
        /*0034*/ 	.word	0x00000180
        /*0038*/ 	.word	0x00000001
        /*003c*/ 	.word	0x00000001


	//----- nvinfo : EIATTR_CBANK_PARAM_SIZE
	.align		4
.L_246:
        /*0040*/ 	.byte	0x03, 0x19
        /*0042*/ 	.short	0x0680


	//----- nvinfo : EIATTR_PARAM_CBANK
	.align		4
        /*0044*/ 	.byte	0x04, 0x0a
        /*0046*/ 	.short	(.L_248 - .L_247)
	.align		4
.L_247:
        /*0048*/ 	.word	index@(.nv.constant0._ZN7cutlass13device_kernelIN5flash11enable_sm90INS1_16FlashAttnBwdSm90INS1_25CollectiveMainloopBwdSm90ILi2ELi1ELi1EN4cute5tupleIJNS5_1CILi1EEES8_S8_EEENS6_IJNS7_ILi64EEENS7_ILi80EEENS7_ILi256EEEEEENS_6half_tEfNS_4arch4Sm90ELb0ELb1ELb1ELb0ELb0ELb0ELb1ELb1ELi2ELi1ELi1ELi1ELb0EEENS1_24CollectiveEpilogueBwdGQAISD_fSG_Li256ELb0ELb0EEENS1_19SingleTileSchedulerILb0ELb0ELb0ELi80EEEEEEEEEvNT_6ParamsE)
        /*004c*/ 	.short	0x0380
        /*004e*/ 	.short	0x0680


	//----- nvinfo : EIATTR_SW_WAR
	.align		4
.L_248:
        /*0050*/ 	.byte	0x04, 0x36
        /*0052*/ 	.short	(.L_250 - .L_249)
.L_249:
        /*0054*/ 	.word	0x00000008
.L_250:


//--------------------- .nv.info._ZN7cutlass13device_kernelIN5flash11enable_sm90INS1_16FlashAttnBwdSm90INS1_25CollectiveMainloopBwdSm90ILi2ELi1ELi1EN4cute5tupleIJNS5_1CILi1EEES8_S8_EEENS6_IJNS7_ILi64EEENS7_ILi80EEENS7_ILi256EEEEEENS_6half_tEfNS_4arch4Sm90ELb0ELb1ELb1ELb1ELb0ELb0ELb1ELb1ELi2ELi1ELi1ELi1ELb0EEENS1_21CollectiveEpilogueBwdISD_SE_SG_Li256ELb1ELb1ELi2EEENS1_19SingleTileSchedulerILb1ELb0ELb0ELi80EEEEEEEEEvNT_6ParamsE --------------------------
	.section	.nv.info._ZN7cutlass13device_kernelIN5flash11enable_sm90INS1_16FlashAttnBwdSm90INS1_25CollectiveMainloopBwdSm90ILi2ELi1ELi1EN4cute5tupleIJNS5_1CILi1EEES8_S8_EEENS6_IJNS7_ILi64EEENS7_ILi80EEENS7_ILi256EEEEEENS_6half_tEfNS_4arch4Sm90ELb0ELb1ELb1ELb1ELb0ELb0ELb1ELb1ELi2ELi1ELi1ELi1ELb0EEENS1_21CollectiveEpilogueBwdISD_SE_SG_Li256ELb1ELb1ELi2EEENS1_19SingleTileSchedulerILb1ELb0ELb0ELi80EEEEEEEEEvNT_6ParamsE,"",@"SHT_CUDA_INFO"
	.sectionflags	@""
	.align	4


	//----- nvinfo : EIATTR_CUDA_API_VERSION
	.align		4
        /*0000*/ 	.byte	0x04, 0x37
        /*0002*/ 	.short	(.L_252 - .L_251)
.L_251:
        /*0004*/ 	.word	0x00000082


	//----- nvinfo : EIATTR_KPARAM_INFO
	.align		4
.L_252:
        /*0008*/ 	.byte	0x04, 0x17
        /*000a*/ 	.short	(.L_254 - .L_253)
.L_253:
        /*000c*/ 	.word	0x00000000
        /*0010*/ 	.short	0x0000
        /*0012*/ 	.short	0x0000
        /*0014*/ 	.byte	0x00, 0xf0, 0x01, 0x1a


	//----- nvinfo : EIATTR_SPARSE_MMA_MASK
	.align		4
.L_254:
        /*0018*/ 	.byte	0x03, 0x50
        /*001a*/ 	.short	0x0000


	//----- nvinfo : EIATTR_MAXREG_COUNT
	.align		4
        /*001c*/ 	.byte	0x03, 0x1b
        /*001e*/ 	.short	0x00a8


	//----- nvinfo : EIATTR_MERCURY_ISA_VERSION
	.align		4
        /*0020*/ 	.byte	0x03, 0x5f
        /*0022*/ 	.short	0x0101


	//----- nvinfo : EIATTR_VRC_CTA_INIT_COUNT
	.align		4
        /*0024*/ 	.byte	0x02, 0x4a
	.zero		1
	.zero		1


	//----- nvinfo : EIATTR_EXIT_INSTR_OFFSETS
	.align		4
        /*0028*/ 	.byte	0x04, 0x1c
        /*002a*/ 	.short	(.L_256 - .L_255)


	//   ....[0]....
.L_255:
        /*002c*/ 	.word	0x00000010


	//----- nvinfo : EIATTR_MAX_THREADS
	.align		4
.L_256:
        /*0030*/ 	.byte	0x04, 0x05
        /*0032*/ 	.short	(.L_258 - .L_257)
.L_257:
        /*0034*/ 	.word	0x00000180
        /*0038*/ 	.word	0x00000001
        /*003c*/ 	.word	0x00000001


	//----- nvinfo : EIATTR_CBANK_PARAM_SIZE
	.align		4
.L_258:
        /*0040*/ 	.byte	0x03, 0x19
        /*0042*/ 	.short	0x0680


	//----- nvinfo : EIATTR_PARAM_CBANK
	.align		4
        /*0044*/ 	.byte	0x04, 0x0a
        /*0046*/ 	.short	(.L_260 - .L_259)
	.align		4
.L_259:
        /*0048*/ 	.word	index@(.nv.constant0._ZN7cutlass13device_kernelIN5flash11enable_sm90INS1_16FlashAttnBwdSm90INS1_25CollectiveMainloopBwdSm90ILi2ELi1ELi1EN4cute5tupleIJNS5_1CILi1EEES8_S8_EEENS6_IJNS7_ILi64EEENS7_ILi80EEENS7_ILi256EEEEEENS_6half_tEfNS_4arch4Sm90ELb0ELb1ELb1ELb1ELb0ELb0ELb1ELb1ELi2ELi1ELi1ELi1ELb0EEENS1_21CollectiveEpilogueBwdISD_SE_SG_Li256ELb1ELb1ELi2EEENS1_19SingleTileSchedulerILb1ELb0ELb0ELi80EEEEEEEEEvNT_6ParamsE)
        /*004c*/ 	.short	0x0380
        /*004e*/ 	.short	0x0680


	//----- nvinfo : EIATTR_SW_WAR
	.align		4
.L_260:
        /*0050*/ 	.byte	0x04, 0x36
        /*0052*/ 	.short	(.L_262 - .L_261)
.L_261:
        /*0054*/ 	.word	0x00000008
.L_262:


//--------------------- .nv.info._ZN7cutlass13device_kernelIN5flash11enable_sm90INS1_16FlashAttnBwdSm90INS1_25CollectiveMainloopBwdSm90ILi2ELi1ELi1EN4cute5tupleIJNS5_1CILi1EEES8_S8_EEENS6_IJNS7_ILi64EEENS7_ILi80EEENS7_ILi256EEEEEENS_6half_tEfNS_4arch4Sm90ELb0ELb1ELb1ELb1ELb0ELb0ELb1ELb1ELi2ELi1ELi1ELi1ELb0EEENS1_24CollectiveEpilogueBwdGQAISD_fSG_Li256ELb1ELb0EEENS1_19SingleTileSchedulerILb1ELb0ELb0ELi80EEEEEEEEEvNT_6ParamsE --------------------------
	.section	.nv.info._ZN7cutlass13device_kernelIN5flash11enable_sm90INS1_16FlashAttnBwdSm90INS1_25CollectiveMainloopBwdSm90ILi2ELi1ELi1EN4cute5tupleIJNS5_1CILi1EEES8_S8_EEENS6_IJNS7_ILi64EEENS7_ILi80EEENS7_ILi256EEEEEENS_6half_tEfNS_4arch4Sm90ELb0ELb1ELb1ELb1ELb0ELb0ELb1ELb1ELi2ELi1ELi1ELi1ELb0EEENS1_24CollectiveEpilogueBwdGQAISD_fSG_Li256ELb1ELb0EEENS1_19SingleTileSchedulerILb1ELb0ELb0ELi80EEEEEEEEEvNT_6ParamsE,"",@"SHT_CUDA_INFO"
	.sectionflags	@""
	.align	4


	//----- nvinfo : EIATTR_CUDA_API_VERSION
	.align		4
        /*0000*/ 	.byte	0x04, 0x37
        /*0002*/ 	.short	(.L_264 - .L_263)
.L_263:
        /*0004*/ 	.word	0x00000082


	//----- nvinfo : EIATTR_KPARAM_INFO
	.align		4
.L_264:
        /*0008*/ 	.byte	0x04, 0x17
        /*000a*/ 	.short	(.L_266 - .L_265)
.L_265:
        /*000c*/ 	.word	0x00000000
        /*0010*/ 	.short	0x0000
        /*0012*/ 	.short	0x0000
        /*0014*/ 	.byte	0x00, 0xf0, 0x01, 0x1a


	//----- nvinfo : EIATTR_SPARSE_MMA_MASK
	.align		4
.L_266:
        /*0018*/ 	.byte	0x03, 0x50
        /*001a*/ 	.short	0x0000


	//----- nvinfo : EIATTR_MAXREG_COUNT
	.align		4
        /*001c*/ 	.byte	0x03, 0x1b
        /*001e*/ 	.short	0x00a8


	//----- nvinfo : EIATTR_MERCURY_ISA_VERSION
	.align		4
        /*0020*/ 	.byte	0x03, 0x5f
        /*0022*/ 	.short	0x0101


	//----- nvinfo : EIATTR_VRC_CTA_INIT_COUNT
	.align		4
        /*0024*/ 	.byte	0x02, 0x4a
	.zero		1
	.zero		1


	//----- nvinfo : EIATTR_EXIT_INSTR_OFFSETS
	.align		4
        /*0028*/ 	.byte	0x04, 0x1c
        /*002a*/ 	.short	(.L_268 - .L_267)


	//   ....[0]....
.L_267:
        /*002c*/ 	.word	0x00000010


	//----- nvinfo : EIATTR_MAX_THREADS
	.align		4
.L_268:
        /*0030*/ 	.byte	0x04, 0x05
        /*0032*/ 	.short	(.L_270 - .L_269)
.L_269:
        /*0034*/ 	.word	0x00000180
        /*0038*/ 	.word	0x00000001
        /*003c*/ 	.word	0x00000001


	//----- nvinfo : EIATTR_CBANK_PARAM_SIZE
	.align		4
.L_270:
        /*0040*/ 	.byte	0x03, 0x19
        /*0042*/ 	.short	0x0680


	//----- nvinfo : EIATTR_PARAM_CBANK
	.align		4
        /*0044*/ 	.byte	0x04, 0x0a
        /*0046*/ 	.short	(.L_272 - .L_271)
	.align		4
.L_271:
        /*0048*/ 	.word	index@(.nv.constant0._ZN7cutlass13device_kernelIN5flash11enable_sm90INS1_16FlashAttnBwdSm90INS1_25CollectiveMainloopBwdSm90ILi2ELi1ELi1EN4cute5tupleIJNS5_1CILi1EEES8_S8_EEENS6_IJNS7_ILi64EEENS7_ILi80EEENS7_ILi256EEEEEENS_6half_tEfNS_4arch4Sm90ELb0ELb1ELb1ELb1ELb0ELb0ELb1ELb1ELi2ELi1ELi1ELi1ELb0EEENS1_24CollectiveEpilogueBwdGQAISD_fSG_Li256ELb1ELb0EEENS1_19SingleTileSchedulerILb1ELb0ELb0ELi80EEEEEEEEEvNT_6ParamsE)
        /*004c*/ 	.short	0x0380
        /*004e*/ 	.short	0x0680


	//----- nvinfo : EIATTR_SW_WAR
	.align		4
.L_272:
        /*0050*/ 	.byte	0x04, 0x36
        /*0052*/ 	.short	(.L_274 - .L_273)
.L_273:
        /*0054*/ 	.word	0x00000008
.L_274:


//--------------------- .nv.info._ZN7cutlass13device_kernelIN5flash11enable_sm90INS1_16FlashAttnBwdSm90INS1_25CollectiveMainloopBwdSm90ILi2ELi1ELi1EN4cute5tupleIJNS5_1CILi1EEES8_S8_EEENS6_IJNS7_ILi64EEENS7_ILi80EEENS7_ILi256EEEEEENS_6half_tEfNS_4arch4Sm90ELb1ELb0ELb1ELb0ELb0ELb0ELb1ELb1ELi2ELi1ELi1ELi1ELb0EEENS1_21CollectiveEpilogueBwdISD_SE_SG_Li256ELb0ELb1ELi2EEENS1_25SingleTileBwdLPTSchedulerILb0ELi80ELb0EEEEEEEEEvNT_6ParamsE --------------------------
	.section	.nv.info._ZN7cutlass13device_kernelIN5flash11enable_sm90INS1_16FlashAttnBwdSm90INS1_25CollectiveMainloopBwdSm90ILi2ELi1ELi1EN4cute5tupleIJNS5_1CILi1EEES8_S8_EEENS6_IJNS7_ILi64EEENS7_ILi80EEENS7_ILi256EEEEEENS_6half_tEfNS_4arch4Sm90ELb1ELb0ELb1ELb0ELb0ELb0ELb1ELb1ELi2ELi1ELi1ELi1ELb0EEENS1_21CollectiveEpilogueBwdISD_SE_SG_Li256ELb0ELb1ELi2EEENS1_25SingleTileBwdLPTSchedulerILb0ELi80ELb0EEEEEEEEEvNT_6ParamsE,"",@"SHT_CUDA_INFO"
	.sectionflags	@""
	.align	4


	//----- nvinfo : EIATTR_CUDA_API_VERSION
	.align		4
        /*0000*/ 	.byte	0x04, 0x37
        /*0002*/ 	.short	(.L_276 - .L_275)
.L_275:
        /*0004*/ 	.word	0x00000082


	//----- nvinfo : EIATTR_KPARAM_INFO
	.align		4
.L_276:
        /*0008*/ 	.byte	0x04, 0x17
        /*000a*/ 	.short	(.L_278 - .L_277)
.L_277:
        /*000c*/ 	.word	0x00000000
        /*0010*/ 	.short	0x0000
        /*0012*/ 	.short	0x0000
        /*0014*/ 	.byte	0x00, 0xf0, 0x01, 0x24


	//----- nvinfo : EIATTR_SPARSE_MMA_MASK
	.align		4
.L_278:
        /*0018*/ 	.byte	0x03, 0x50
        /*001a*/ 	.short	0x0000


	//----- nvinfo : EIATTR_MAXREG_COUNT
	.align		4
        /*001c*/ 	.byte	0x03, 0x1b
        /*001e*/ 	.short	0x00a8


	//----- nvinfo : EIATTR_MERCURY_ISA_VERSION
	.align		4
        /*0020*/ 	.byte	0x03, 0x5f
        /*0022*/ 	.short	0x0101


	//----- nvinfo : EIATTR_VRC_CTA_INIT_COUNT
	.align		4
        /*0024*/ 	.byte	0x02, 0x4a
	.zero		1
	.zero		1


	//----- nvinfo : EIATTR_EXIT_INSTR_OFFSETS
	.align		4
        /*0028*/ 	.byte	0x04, 0x1c
        /*002a*/ 	.short	(.L_280 - .L_279)


	//   ....[0]....
.L_279:
        /*002c*/ 	.word	0x00000010


	//----- nvinfo : EIATTR_MAX_THREADS
	.align		4
.L_280:
        /*0030*/ 	.byte	0x04, 0x05
        /*0032*/ 	.short	(.L_282 - .L_281)
.L_281:
        /*0034*/ 	.word	0x00000180
        /*0038*/ 	.word	0x00000001
        /*003c*/ 	.word	0x00000001


	//----- nvinfo : EIATTR_CBANK_PARAM_SIZE
	.align		4
.L_282:
        /*0040*/ 	.byte	0x03, 0x19
        /*0042*/ 	.short	0x0900


	//----- nvinfo : EIATTR_PARAM_CBANK
	.align		4
        /*0044*/ 	.byte	0x04, 0x0a
        /*0046*/ 	.short	(.L_284 - .L_283)
	.align		4
.L_283:
        /*0048*/ 	.word	index@(.nv.constant0._ZN7cutlass13device_kernelIN5flash11enable_sm90INS1_16FlashAttnBwdSm90INS1_25CollectiveMainloopBwdSm90ILi2ELi1ELi1EN4cute5tupleIJNS5_1CILi1EEES8_S8_EEENS6_IJNS7_ILi64EEENS7_ILi80EEENS7_ILi256EEEEEENS_6half_tEfNS_4arch4Sm90ELb1ELb0ELb1ELb0ELb0ELb0ELb1ELb1ELi2ELi1ELi1ELi1ELb0EEENS1_21CollectiveEpilogueBwdISD_SE_SG_Li256ELb0ELb1ELi2EEENS1_25SingleTileBwdLPTSchedulerILb0ELi80ELb0EEEEEEEEEvNT_6ParamsE)
        /*004c*/ 	.short	0x0380
        /*004e*/ 	.short	0x0900


	//----- nvinfo : EIATTR_SW_WAR
	.align		4
.L_284:
        /*0050*/ 	.byte	0x04, 0x36
        /*0052*/ 	.short	(.L_286 - .L_285)
.L_285:
        /*0054*/ 	.word	0x00000008
.L_286:


//--------------------- .nv.info._ZN7cutlass13device_kernelIN5flash11enable_sm90INS1_16FlashAttnBwdSm90INS1_25CollectiveMainloopBwdSm90ILi2ELi1ELi1EN4cute5tupleIJNS5_1CILi1EEES8_S8_EEENS6_IJNS7_ILi64EEENS7_ILi80EEENS7_ILi256EEEEEENS_6half_tEfNS_4arch4Sm90ELb1ELb0ELb1ELb0ELb0ELb0ELb1ELb1ELi2ELi1ELi1ELi1ELb0EEENS1_24CollectiveEpilogueBwdGQAISD_fSG_Li256ELb0ELb0EEENS1_25SingleTileBwdLPTSchedulerILb0ELi80ELb0EEEEEEEEEvNT_6ParamsE --------------------------
	.section	.nv.info._ZN7cutlass13device_kernelIN5flash11enable_sm90INS1_16FlashAttnBwdSm90INS1_25CollectiveMainloopBwdSm90ILi2ELi1ELi1EN4cute5tupleIJNS5_1CILi1EEES8_S8_EEENS6_IJNS7_ILi64EEENS7_ILi80EEENS7_ILi256EEEEEENS_6half_tEfNS_4arch4Sm90ELb1ELb0ELb1ELb0ELb0ELb0ELb1ELb1ELi2ELi1ELi1ELi1ELb0EEENS1_24CollectiveEpilogueBwdGQAISD_fSG_Li256ELb0ELb0EEENS1_25SingleTileBwdLPTSchedulerILb0ELi80ELb0EEEEEEEEEvNT_6ParamsE,"",@"SHT_CUDA_INFO"
	.sectionflags	@""
	.align	4


	//----- nvinfo : EIATTR_CUDA_API_VERSION
	.align		4
        /*0000*/ 	.byte	0x04, 0x37
        /*0002*/ 	.short	(.L_288 - .L_287)
.L_287:
        /*0004*/ 	.word	0x00000082


	//----- nvinfo : EIATTR_KPARAM_INFO
	.align		4
.L_288:
        /*0008*/ 	.byte	0x04, 0x17
        /*000a*/ 	.short	(.L_290 - .L_289)
.L_289:
        /*000c*/ 	.word	0x00000000
        /*0010*/ 	.short	0x0000
        /*0012*/ 	.short	0x0000
        /*0014*/ 	.byte	0x00, 0xf0, 0x01, 0x1c


	//----- nvinfo : EIATTR_SPARSE_MMA_MASK
	.align		4
.L_290:
        /*0018*/ 	.byte	0x03, 0x50
        /*001a*/ 	.short	0x0000


	//----- nvinfo : EIATTR_MAXREG_COUNT
	.align		4
        /*001c*/ 	.byte	0x03, 0x1b
        /*001e*/ 	.short	0x00a8


	//----- nvinfo : EIATTR_MERCURY_ISA_VERSION
	.align		4
        /*0020*/ 	.byte	0x03, 0x5f
        /*0022*/ 	.short	0x0101


	//----- nvinfo : EIATTR_VRC_CTA_INIT_COUNT
	.align		4
        /*0024*/ 	.byte	0x02, 0x4a
	.zero		1
	.zero		1


	//----- nvinfo : EIATTR_EXIT_INSTR_OFFSETS
	.align		4
        /*0028*/ 	.byte	0x04, 0x1c
        /*002a*/ 	.short	(.L_292 - .L_291)


	//   ....[0]....
.L_291:
        /*002c*/ 	.word	0x00000010


	//----- nvinfo : EIATTR_MAX_THREADS
	.align		4
.L_292:
        /*0030*/ 	.byte	0x04, 0x05
        /*0032*/ 	.short	(.L_294 - .L_293)
.L_293:
        /*0034*/ 	.word	0x00000180
        /*0038*/ 	.word	0x00000001
        /*003c*/ 	.word	0x00000001


	//----- nvinfo : EIATTR_CBANK_PARAM_SIZE
	.align		4
.L_294:
        /*0040*/ 	.byte	0x03, 0x19
        /*0042*/ 	.short	0x0700


	//----- nvinfo : EIATTR_PARAM_CBANK
	.align		4
        /*0044*/ 	.byte	0x04, 0x0a
        /*0046*/ 	.short	(.L_296 - .L_295)
	.align		4
.L_295:
        /*0048*/ 	.word	index@(.nv.constant0._ZN7cutlass13device_kernelIN5flash11enable_sm90INS1_16FlashAttnBwdSm90INS1_25CollectiveMainloopBwdSm90ILi2ELi1ELi1EN4cute5tupleIJNS5_1CILi1EEES8_S8_EEENS6_IJNS7_ILi64EEENS7_ILi80EEENS7_ILi256EEEEEENS_6half_tEfNS_4arch4Sm90ELb1ELb0ELb1ELb0ELb0ELb0ELb1ELb1ELi2ELi1ELi1ELi1ELb0EEENS1_24CollectiveEpilogueBwdGQAISD_fSG_Li256ELb0ELb0EEENS1_25SingleTileBwdLPTSchedulerILb0ELi80ELb0EEEEEEEEEvNT_6ParamsE)
        /*004c*/ 	.short	0x0380
        /*004e*/ 	.short	0x0700


	//----- nvinfo : EIATTR_SW_WAR
	.align		4
.L_296:
        /*0050*/ 	.byte	0x04, 0x36
        /*0052*/ 	.short	(.L_298 - .L_297)
.L_297:
        /*0054*/ 	.word	0x00000008
.L_298:


//--------------------- .nv.info._ZN7cutlass13device_kernelIN5flash11enable_sm90INS1_16FlashAttnBwdSm90INS1_25CollectiveMainloopBwdSm90ILi2ELi1ELi1EN4cute5tupleIJNS5_1CILi1EEES8_S8_EEENS6_IJNS7_ILi64EEENS7_ILi80EEENS7_ILi256EEEEEENS_6half_tEfNS_4arch4Sm90ELb1ELb0ELb1ELb1ELb0ELb0ELb1ELb1ELi2ELi1ELi1ELi1ELb0EEENS1_21CollectiveEpilogueBwdISD_SE_SG_Li256ELb1ELb1ELi2EEENS1_25SingleTileBwdLPTSchedulerILb1ELi80ELb0EEEEEEEEEvNT_6ParamsE --------------------------
	.section	.nv.info._ZN7cutlass13device_kernelIN5flash11enable_sm90INS1_16FlashAttnBwdSm90INS1_25CollectiveMainloopBwdSm90ILi2ELi1ELi1EN4cute5tupleIJNS5_1CILi1EEES8_S8_EEENS6_IJNS7_ILi64EEENS7_ILi80EEENS7_ILi256EEEEEENS_6half_tEfNS_4arch4Sm90ELb1ELb0ELb1ELb1ELb0ELb0ELb1ELb1ELi2ELi1ELi1ELi1ELb0EEENS1_21CollectiveEpilogueBwdISD_SE_SG_Li256ELb1ELb1ELi2EEENS1_25SingleTileBwdLPTSchedulerILb1ELi80ELb0EEEEEEEEEvNT_6ParamsE,"",@"SHT_CUDA_INFO"
	.sectionflags	@""
	.align	4


	//----- nvinfo : EIATTR_CUDA_API_VERSION
	.align		4
        /*0000*/ 	.byte	0x04, 0x37
        /*0002*/ 	.short	(.L_300 - .L_299)
.L_299:
        /*0004*/ 	.word	0x00000082


	//----- nvinfo : EIATTR_KPARAM_INFO
	.align		4
.L_300:
        /*0008*/ 	.byte	0x04, 0x17
        /*000a*/ 	.short	(.L_302 - .L_301)
.L_301:
        /*000c*/ 	.word	0x00000000
        /*0010*/ 	.short	0x0000
        /*0012*/ 	.short	0x0000
        /*0014*/ 	.byte	0x00, 0xf0, 0x01, 0x1a


	//----- nvinfo : EIATTR_SPARSE_MMA_MASK
	.align		4
.L_302:
        /*0018*/ 	.byte	0x03, 0x50
        /*001a*/ 	.short	0x0000


	//----- nvinfo : EIATTR_MAXREG_COUNT
	.align		4
        /*001c*/ 	.byte	0x03, 0x1b
        /*001e*/ 	.short	0x00a8


	//----- nvinfo : EIATTR_MERCURY_ISA_VERSION
	.align		4
        /*0020*/ 	.byte	0x03, 0x5f
        /*0022*/ 	.short	0x0101


	//----- nvinfo : EIATTR_VRC_CTA_INIT_COUNT
	.align		4
        /*0024*/ 	.byte	0x02, 0x4a
	.zero		1
	.zero		1


	//----- nvinfo : EIATTR_EXIT_INSTR_OFFSETS
	.align		4
        /*0028*/ 	.byte	0x04, 0x1c
        /*002a*/ 	.short	(.L_304 - .L_303)


	//   ....[0]....
.L_303:
        /*002c*/ 	.word	0x00000010


	//----- nvinfo : EIATTR_MAX_THREADS
	.align		4
.L_304:
        /*0030*/ 	.byte	0x04, 0x05
        /*0032*/ 	.short	(.L_306 - .L_305)
.L_305:
        /*0034*/ 	.word	0x00000180
        /*0038*/ 	.word	0x00000001
        /*003c*/ 	.word	0x00000001


	//----- nvinfo : EIATTR_CBANK_PARAM_SIZE
	.align		4
.L_306:
        /*0040*/ 	.byte	0x03, 0x19
        /*0042*/ 	.short	0x0680


	//----- nvinfo : EIATTR_PARAM_CBANK
	.align		4
        /*0044*/ 	.byte	0x04, 0x0a
        /*0046*/ 	.short	(.L_308 - .L_307)
	.align		4
.L_307:
        /*0048*/ 	.word	index@(.nv.constant0._ZN7cutlass13device_kernelIN5flash11enable_sm90INS1_16FlashAttnBwdSm90INS1_25CollectiveMainloopBwdSm90ILi2ELi1ELi1EN4cute5tupleIJNS5_1CILi1EEES8_S8_EEENS6_IJNS7_ILi64EEENS7_ILi80EEENS7_ILi256EEEEEENS_6half_tEfNS_4arch4Sm90ELb1ELb0ELb1ELb1ELb0ELb0ELb1ELb1ELi2ELi1ELi1ELi1ELb0EEENS1_21CollectiveEpilogueBwdISD_SE_SG_Li256ELb1ELb1ELi2EEENS1_25SingleTileBwdLPTSchedulerILb1ELi80ELb0EEEEEEEEEvNT_6ParamsE)
        /*004c*/ 	.short	0x0380
        /*004e*/ 	.short	0x0680


	//----- nvinfo : EIATTR_SW_WAR
	.align		4
.L_308:
        /*0050*/ 	.byte	0x04, 0x36
        /*0052*/ 	.short	(.L_310 - .L_309)
.L_309:
        /*0054*/ 	.word	0x00000008
.L_310:


//--------------------- .nv.info._ZN7cutlass13device_kernelIN5flash11enable_sm90INS1_16FlashAttnBwdSm90INS1_25CollectiveMainloopBwdSm90ILi2ELi1ELi1EN4cute5tupleIJNS5_1CILi1EEES8_S8_EEENS6_IJNS7_ILi64EEENS7_ILi80EEENS7_ILi256EEEEEENS_6half_tEfNS_4arch4Sm90ELb1ELb0ELb1ELb1ELb0ELb0ELb1ELb1ELi2ELi1ELi1ELi1ELb0EEENS1_24CollectiveEpilogueBwdGQAISD_fSG_Li256ELb1ELb0EEENS1_25SingleTileBwdLPTSchedulerILb1ELi80ELb0EEEEEEEEEvNT_6ParamsE --------------------------
	.section	.nv.info._ZN7cutlass13device_kernelIN5flash11enable_sm90INS1_16FlashAttnBwdSm90INS1_25CollectiveMainloopBwdSm90ILi2ELi1ELi1EN4cute5tupleIJNS5_1CILi1EEES8_S8_EEENS6_IJNS7_ILi64EEENS7_ILi80EEENS7_ILi256EEEEEENS_6half_tEfNS_4arch4Sm90ELb1ELb0ELb1ELb1ELb0ELb0ELb1ELb1ELi2ELi1ELi1ELi1ELb0EEENS1_24CollectiveEpilogueBwdGQAISD_fSG_Li256ELb1ELb0EEENS1_25SingleTileBwdLPTSchedulerILb1ELi80ELb0EEEEEEEEEvNT_6ParamsE,"",@"SHT_CUDA_INFO"
	.sectionflags	@""
	.align	4


	//----- nvinfo : EIATTR_CUDA_API_VERSION
	.align		4
        /*0000*/ 	.byte	0x04, 0x37
        /*0002*/ 	.short	(.L_312 - .L_311)
.L_311:
        /*0004*/ 	.word	0x00000082


	//----- nvinfo : EIATTR_KPARAM_INFO
	.align		4
.L_312:
        /*0008*/ 	.byte	0x04, 0x17
        /*000a*/ 	.short	(.L_314 - .L_313)
.L_313:
        /*000c*/ 	.word	0x00000000
        /*0010*/ 	.short	0x0000
        /*0012*/ 	.short	0x0000
        /*0014*/ 	.byte	0x00, 0xf0, 0x01, 0x1c


	//----- nvinfo : EIATTR_SPARSE_MMA_MASK
	.align		4
.L_314:
        /*0018*/ 	.byte	0x03, 0x50
        /*001a*/ 	.short	0x0000


	//----- nvinfo : EIATTR_MAXREG_COUNT
	.align		4
        /*001c*/ 	.byte	0x03, 0x1b
        /*001e*/ 	.short	0x00a8


	//----- nvinfo : EIATTR_MERCURY_ISA_VERSION
	.align		4
        /*0020*/ 	.byte	0x03, 0x5f
        /*0022*/ 	.short	0x0101


	//----- nvinfo : EIATTR_VRC_CTA_INIT_COUNT
	.align		4
        /*0024*/ 	.byte	0x02, 0x4a
	.zero		1
	.zero		1


	//----- nvinfo : EIATTR_EXIT_INSTR_OFFSETS
	.align		4
        /*0028*/ 	.byte	0x04, 0x1c
        /*002a*/ 	.short	(.L_316 - .L_315)


	//   ....[0]....
.L_315:
        /*002c*/ 	.word	0x00000010


	//----- nvinfo : EIATTR_MAX_THREADS
	.align		4
.L_316:
        /*0030*/ 	.byte	0x04, 0x05
        /*0032*/ 	.short	(.L_318 - .L_317)
.L_317:
        /*0034*/ 	.word	0x00000180
        /*0038*/ 	.word	0x00000001
        /*003c*/ 	.word	0x00000001


	//----- nvinfo : EIATTR_CBANK_PARAM_SIZE
	.align		4
.L_318:
        /*0040*/ 	.byte	0x03, 0x19
        /*0042*/ 	.short	0x0700


	//----- nvinfo : EIATTR_PARAM_CBANK
	.align		4
        /*0044*/ 	.byte	0x04, 0x0a
        /*0046*/ 	.short	(.L_320 - .L_319)
	.align		4
.L_319:
        /*0048*/ 	.word	index@(.nv.constant0._ZN7cutlass13device_kernelIN5flash11enable_sm90INS1_16FlashAttnBwdSm90INS1_25CollectiveMainloopBwdSm90ILi2ELi1ELi1EN4cute5tupleIJNS5_1CILi1EEES8_S8_EEENS6_IJNS7_ILi64EEENS7_ILi80EEENS7_ILi256EEEEEENS_6half_tEfNS_4arch4Sm90ELb1ELb0ELb1ELb1ELb0ELb0ELb1ELb1ELi2ELi1ELi1ELi1ELb0EEENS1_24CollectiveEpilogueBwdGQAISD_fSG_Li256ELb1ELb0EEENS1_25SingleTileBwdLPTSchedulerILb1ELi80ELb0EEEEEEEEEvNT_6ParamsE)
        /*004c*/ 	.short	0x0380
        /*004e*/ 	.short	0x0700


	//----- nvinfo : EIATTR_SW_WAR
	.align		4
.L_320:
        /*0050*/ 	.byte	0x04, 0x36
        /*0052*/ 	.short	(.L_322 - .L_321)
.L_321:
        /*0054*/ 	.word	0x00000008
.L_322:


//--------------------- .nv.info._ZN7cutlass13device_kernelIN5flash11enable_sm90INS1_16FlashAttnBwdSm90INS1_25CollectiveMainloopBwdSm90ILi2ELi1ELi1EN4cute5tupleIJNS5_1CILi1EEES8_S8_EEENS6_IJNS7_ILi64EEENS7_ILi80EEENS7_ILi256EEEEEENS_6half_tEfNS_4arch4Sm90ELb0ELb0ELb0ELb0ELb0ELb0ELb1ELb1ELi2ELi1ELi1ELi1ELb0EEENS1_21CollectiveEpilogueBwdISD_SE_SG_Li256ELb0ELb1ELi2EEENS1_19SingleTileSchedulerILb0ELb0ELb0ELi80EEEEEEEEEvNT_6ParamsE --------------------------
	.section	.nv.info._ZN7cutlass13device_kernelIN5flash11enable_sm90INS1_16FlashAttnBwdSm90INS1_25CollectiveMainloopBwdSm90ILi2ELi1ELi1EN4cute5tupleIJNS5_1CILi1EEES8_S8_EEENS6_IJNS7_ILi64EEENS7_ILi80EEENS7_ILi256EEEEEENS_6half_tEfNS_4arch4Sm90ELb0ELb0ELb0ELb0ELb0ELb0ELb1ELb1ELi2ELi1ELi1ELi1ELb0EEENS1_21CollectiveEpilogueBwdISD_SE_SG_Li256ELb0ELb1ELi2EEENS1_19SingleTileSchedulerILb0ELb0ELb0ELi80EEEEEEEEEvNT_6ParamsE,"",@"SHT_CUDA_INFO"
	.sectionflags	@""
	.align	4


	//----- nvinfo : EIATTR_CUDA_API_VERSION
	.align		4
        /*0000*/ 	.byte	0x04, 0x37
        /*0002*/ 	.short	(.L_324 - .L_323)
.L_323:
        /*0004*/ 	.word	0x00000082


	//----- nvinfo : EIATTR_KPARAM_INFO
	.align		4
.L_324:
        /*0008*/ 	.byte	0x04, 0x17
        /*000a*/ 	.short	(.L_326 - .L_325)
.L_325:
        /*000c*/ 	.word	0x00000000
        /*0010*/ 	.short	0x0000
        /*0012*/ 	.short	0x0000
        /*0014*/ 	.byte	0x00, 0xf0, 0x01, 0x24


	//----- nvinfo : EIATTR_SPARSE_MMA_MASK
	.align		4
.L_326:
        /*0018*/ 	.byte	0x03, 0x50
        /*001a*/ 	.short	0x0000


	//----- nvinfo : EIATTR_MAXREG_COUNT
	.align		4
        /*001c*/ 	.byte	0x03, 0x1b
        /*001e*/ 	.short	0x00a8


	//----- nvinfo : EIATTR_MERCURY_ISA_VERSION
	.align		4
        /*0020*/ 	.byte	0x03, 0x5f
        /*0022*/ 	.short	0x0101


	//----- nvinfo : EIATTR_VRC_CTA_INIT_COUNT
	.align		4
        /*0024*/ 	.byte	0x02, 0x4a
	.zero		1
	.zero		1


	//----- nvinfo : EIATTR_EXIT_INSTR_OFFSETS
	.align		4
        /*0028*/ 	.byte	0x04, 0x1c
        /*002a*/ 	.short	(.L_328 - .L_327)


	//   ....[0]....
.L_327:
        /*002c*/ 	.word	0x00000010


	//----- nvinfo : EIATTR_MAX_THREADS
	.align		4
.L_328:
        /*0030*/ 	.byte	0x04, 0x05
        /*0032*/ 	.short	(.L_330 - .L_329)
.L_329:
        /*0034*/ 	.word	0x00000180
        /*0038*/ 	.word	0x00000001
        /*003c*/ 	.word	0x00000001


	//----- nvinfo : EIATTR_CBANK_PARAM_SIZE
	.align		4
.L_330:
        /*0040*/ 	.byte	0x03, 0x19
        /*0042*/ 	.short	0x0900


	//----- nvinfo : EIATTR_PARAM_CBANK
	.align		4
        /*0044*/ 	.byte	0x04, 0x0a
        /*0046*/ 	.short	(.L_332 - .L_331)
	.align		4
.L_331:
        /*0048*/ 	.word	index@(.nv.constant0._ZN7cutlass13device_kernelIN5flash11enable_sm90INS1_16FlashAttnBwdSm90INS1_25CollectiveMainloopBwdSm90ILi2ELi1ELi1EN4cute5tupleIJNS5_1CILi1EEES8_S8_EEENS6_IJNS7_ILi64EEENS7_ILi80EEENS7_ILi256EEEEEENS_6half_tEfNS_4arch4Sm90ELb0ELb0ELb0ELb0ELb0ELb0ELb1ELb1ELi2ELi1ELi1ELi1ELb0EEENS1_21CollectiveEpilogueBwdISD_SE_SG_Li256ELb0ELb1ELi2EEENS1_19SingleTileSchedulerILb0ELb0ELb0ELi80EEEEEEEEEvNT_6ParamsE)
        /*004c*/ 	.short	0x0380
        /*004e*/ 	.short	0x0900


	//----- nvinfo : EIATTR_SW_WAR
	.align		4
.L_332:
        /*0050*/ 	.byte	0x04, 0x36
        /*0052*/ 	.short	(.L_334 - .L_333)
.L_333:
        /*0054*/ 	.word	0x00000008
.L_334:


//--------------------- .nv.info._ZN7cutlass13device_kernelIN5flash11enable_sm90INS1_16FlashAttnBwdSm90INS1_25CollectiveMainloopBwdSm90ILi2ELi1ELi1EN4cute5tupleIJNS5_1CILi1EEES8_S8_EEENS6_IJNS7_ILi64EEENS7_ILi80EEENS7_ILi256EEEEEENS_6half_tEfNS_4arch4Sm90ELb0ELb0ELb0ELb0ELb0ELb0ELb1ELb1ELi2ELi1ELi1ELi1ELb0EEENS1_24CollectiveEpilogueBwdGQAISD_fSG_Li256ELb0ELb0EEENS1_19SingleTileSchedulerILb0ELb0ELb0ELi80EEEEEEEEEvNT_6ParamsE --------------------------
	.section	.nv.info._ZN7cutlass13device_kernelIN5flash11enable_sm90INS1_16FlashAttnBwdSm90INS1_25CollectiveMainloopBwdSm90ILi2ELi1ELi1EN4cute5tupleIJNS5_1CILi1EEES8_S8_EEENS6_IJNS7_ILi64EEENS7_ILi80EEENS7_ILi256EEEEEENS_6half_tEfNS_4arch4Sm90ELb0ELb0ELb0ELb0ELb0ELb0ELb1ELb1ELi2ELi1ELi1ELi1ELb0EEENS1_24CollectiveEpilogueBwdGQAISD_fSG_Li256ELb0ELb0EEENS1_19SingleTileSchedulerILb0ELb0ELb0ELi80EEEEEEEEEvNT_6ParamsE,"",@"SHT_CUDA_INFO"
	.sectionflags	@""
	.align	4


	//----- nvinfo : EIATTR_CUDA_API_VERSION
	.align		4
        /*0000*/ 	.byte	0x04, 0x37
        /*0002*/ 	.short	(.L_336 - .L_335)
.L_335:
        /*0004*/ 	.word	0x00000082


	//----- nvinfo : EIATTR_KPARAM_INFO
	.align		4
.L_336:
        /*0008*/ 	.byte	0x04, 0x17
        /*000a*/ 	.short	(.L_338 - .L_337)
.L_337:
        /*000c*/ 	.word	0x00000000
        /*0010*/ 	.short	0x0000
        /*0012*/ 	.short	0x0000
        /*0014*/ 	.byte	0x00, 0xf0, 0x01, 0x1a


	//----- nvinfo : EIATTR_SPARSE_MMA_MASK
	.align		4
.L_338:
        /*0018*/ 	.byte	0x03, 0x50
        /*001a*/ 	.short	0x0000


	//----- nvinfo : EIATTR_MAXREG_COUNT
	.align		4
        /*001c*/ 	.byte	0x03, 0x1b
        /*001e*/ 	.short	0x00a8


	//----- nvinfo : EIATTR_MERCURY_ISA_VERSION
	.align		4
        /*0020*/ 	.byte	0x03, 0x5f
        /*0022*/ 	.short	0x0101


	//----- nvinfo : EIATTR_VRC_CTA_INIT_COUNT
	.align		4
        /*0024*/ 	.byte	0x02, 0x4a
	.zero		1
	.zero		1


	//----- nvinfo : EIATTR_EXIT_INSTR_OFFSETS
	.align		4
        /*0028*/ 	.byte	0x04, 0x1c
        /*002a*/ 	.short	(.L_340 - .L_339)


	//   ....[0]....
.L_339:
        /*002c*/ 	.word	0x00000010


	//----- nvinfo : EIATTR_MAX_THREADS
	.align		4
.L_340:
        /*0030*/ 	.byte	0x04, 0x05
        /*0032*/ 	.short	(.L_342 - .L_341)
.L_341:
        /*0034*/ 	.word	0x00000180
        /*0038*/ 	.word	0x00000001
        /*003c*/ 	.word	0x00000001


	//----- nvinfo : EIATTR_CBANK_PARAM_SIZE
	.align		4
.L_342:
        /*0040*/ 	.byte	0x03, 0x19
        /*0042*/ 	.short	0x0680


	//----- nvinfo : EIATTR_PARAM_CBANK
	.align		4
        /*0044*/ 	.byte	0x04, 0x0a
        /*0046*/ 	.short	(.L_344 - .L_343)
	.align		4
.L_343:
        /*0048*/ 	.word	index@(.nv.constant0._ZN7cutlass13device_kernelIN5flash11enable_sm90INS1_16FlashAttnBwdSm90INS1_25CollectiveMainloopBwdSm90ILi2ELi1ELi1EN4cute5tupleIJNS5_1CILi1EEES8_S8_EEENS6_IJNS7_ILi64EEENS7_ILi80EEENS7_ILi256EEEEEENS_6half_tEfNS_4arch4Sm90ELb0ELb0ELb0ELb0ELb0ELb0ELb1ELb1ELi2ELi1ELi1ELi1ELb0EEENS1_24CollectiveEpilogueBwdGQAISD_fSG_Li256ELb0ELb0EEENS1_19SingleTileSchedulerILb0ELb0ELb0ELi80EEEEEEEEEvNT_6ParamsE)
        /*004c*/ 	.short	0x0380
        /*004e*/ 	.short	0x0680


	//----- nvinfo : EIATTR_SW_WAR
	.align		4
.L_344:
        /*0050*/ 	.byte	0x04, 0x36
        /*0052*/ 	.short	(.L_346 - .L_345)
.L_345:
        /*0054*/ 	.word	0x00000008
.L_346:


//--------------------- .nv.info._ZN7cutlass13device_kernelIN5flash11enable_sm90INS1_16FlashAttnBwdSm90INS1_25CollectiveMainloopBwdSm90ILi2ELi1ELi1EN4cute5tupleIJNS5_1CILi1EEES8_S8_EEENS6_IJNS7_ILi64EEENS7_ILi80EEENS7_ILi256EEEEEENS_6half_tEfNS_4arch4Sm90ELb0ELb0ELb0ELb1ELb0ELb0ELb1ELb1ELi2ELi1ELi1ELi1ELb0EEENS1_21CollectiveEpilogueBwdISD_SE_SG_Li256ELb1ELb1ELi2EEENS1_19SingleTileSchedulerILb1ELb0ELb0ELi80EEEEEEEEEvNT_6ParamsE --------------------------
	.section	.nv.info._ZN7cutlass13device_kernelIN5flash11enable_sm90INS1_16FlashAttnBwdSm90INS1_25CollectiveMainloopBwdSm90ILi2ELi1ELi1EN4cute5tupleIJNS5_1CILi1EEES8_S8_EEENS6_IJNS7_ILi64EEENS7_ILi80EEENS7_ILi256EEEEEENS_6half_tEfNS_4arch4Sm90ELb0ELb0ELb0ELb1ELb0ELb0ELb1ELb1ELi2ELi1ELi1ELi1ELb0EEENS1_21CollectiveEpilogueBwdISD_SE_SG_Li256ELb1ELb1ELi2EEENS1_19SingleTileSchedulerILb1ELb0ELb0ELi80EEEEEEEEEvNT_6ParamsE,"",@"SHT_CUDA_INFO"
	.sectionflags	@""
	.align	4


	//----- nvinfo : EIATTR_CUDA_API_VERSION
	.align		4
        /*0000*/ 	.byte	0x04, 0x37
        /*0002*/ 	.short	(.L_348 - .L_347)
.L_347:
        /*0004*/ 	.word	0x00000082


	//----- nvinfo : EIATTR_KPARAM_INFO
	.align		4
.L_348:
        /*0008*/ 	.byte	0x04, 0x17
        /*000a*/ 	.short	(.L_350 - .L_349)
.L_349:
        /*000c*/ 	.word	0x00000000
        /*0010*/ 	.short	0x0000
        /*0012*/ 	.short	0x0000
        /*0014*/ 	.byte	0x00, 0xf0, 0x01, 0x1a


	//----- nvinfo : EIATTR_SPARSE_MMA_MASK
	.align		4
.L_350:
        /*0018*/ 	.byte	0x03, 0x50
        /*001a*/ 	.short	0x0000


	//----- nvinfo : EIATTR_MAXREG_COUNT
	.align		4
        /*001c*/ 	.byte	0x03, 0x1b
        /*001e*/ 	.short	0x00a8


	//----- nvinfo : EIATTR_MERCURY_ISA_VERSION
	.align		4
        /*0020*/ 	.byte	0x03, 0x5f
        /*0022*/ 	.short	0x0101


	//----- nvinfo : EIATTR_VRC_CTA_INIT_COUNT
	.align		4
        /*0024*/ 	.byte	0x02, 0x4a
	.zero		1
	.zero		1


	//----- nvinfo : EIATTR_EXIT_INSTR_OFFSETS
	.align		4
        /*0028*/ 	.byte	0x04, 0x1c
        /*002a*/ 	.short	(.L_352 - .L_351)


	//   ....[0]....
.L_351:
        /*002c*/ 	.word	0x00000010


	//----- nvinfo : EIATTR_MAX_THREADS
	.align		4
.L_352:
        /*0030*/ 	.byte	0x04, 0x05
        /*0032*/ 	.short	(.L_354 - .L_353)
.L_353:
        /*0034*/ 	.word	0x00000180
        /*0038*/ 	.word	0x00000001
        /*003c*/ 	.word	0x00000001


	//----- nvinfo : EIATTR_CBANK_PARAM_SIZE
	.align		4
.L_354:
        /*0040*/ 	.byte	0x03, 0x19
        /*0042*/ 	.short	0x0680


	//----- nvinfo : EIATTR_PARAM_CBANK
	.align		4
        /*0044*/ 	.byte	0x04, 0x0a
        /*0046*/ 	.short	(.L_356 - .L_355)
	.align		4
.L_355:
        /*0048*/ 	.word	index@(.nv.constant0._ZN7cutlass13device_kernelIN5flash11enable_sm90INS1_16FlashAttnBwdSm90INS1_25CollectiveMainloopBwdSm90ILi2ELi1ELi1EN4cute5tupleIJNS5_1CILi1EEES8_S8_EEENS6_IJNS7_ILi64EEENS7_ILi80EEENS7_ILi256EEEEEENS_6half_tEfNS_4arch4Sm90ELb0ELb0ELb0ELb1ELb0ELb0ELb1ELb1ELi2ELi1ELi1ELi1ELb0EEENS1_21CollectiveEpilogueBwdISD_SE_SG_Li256ELb1ELb1ELi2EEENS1_19SingleTileSchedulerILb1ELb0ELb0ELi80EEEEEEEEEvNT_6ParamsE)
        /*004c*/ 	.short	0x0380
        /*004e*/ 	.short	0x0680


	//----- nvinfo : EIATTR_SW_WAR
	.align		4
.L_356:
        /*0050*/ 	.byte	0x04, 0x36
        /*0052*/ 	.short	(.L_358 - .L_357)
.L_357:
        /*0054*/ 	.word	0x00000008
.L_358:


//--------------------- .nv.info._ZN7cutlass13device_kernelIN5flash11enable_sm90INS1_16FlashAttnBwdSm90INS1_25CollectiveMainloopBwdSm90ILi2ELi1ELi1EN4cute5tupleIJNS5_1CILi1EEES8_S8_EEENS6_IJNS7_ILi64EEENS7_ILi80EEENS7_ILi256EEEEEENS_6half_tEfNS_4arch4Sm90ELb0ELb0ELb0ELb1ELb0ELb0ELb1ELb1ELi2ELi1ELi1ELi1ELb0EEENS1_24CollectiveEpilogueBwdGQAISD_fSG_Li256ELb1ELb0EEENS1_19SingleTileSchedulerILb1ELb0ELb0ELi80EEEEEEEEEvNT_6ParamsE --------------------------
	.section	.nv.info._ZN7cutlass13device_kernelIN5flash11enable_sm90INS1_16FlashAttnBwdSm90INS1_25CollectiveMainloopBwdSm90ILi2ELi1ELi1EN4cute5tupleIJNS5_1CILi1EEES8_S8_EEENS6_IJNS7_ILi64EEENS7_ILi80EEENS7_ILi256EEEEEENS_6half_tEfNS_4arch4Sm90ELb0ELb0ELb0ELb1ELb0ELb0ELb1ELb1ELi2ELi1ELi1ELi1ELb0EEENS1_24CollectiveEpilogueBwdGQAISD_fSG_Li256ELb1ELb0EEENS1_19SingleTileSchedulerILb1ELb0ELb0ELi80EEEEEEEEEvNT_6ParamsE,"",@"SHT_CUDA_INFO"
	.sectionflags	@""
	.align	4


	//----- nvinfo : EIATTR_CUDA_API_VERSION
	.align		4
        /*0000*/ 	.byte	0x04, 0x37
        /*0002*/ 	.short	(.L_360 - .L_359)
.L_359:
        /*0004*/ 	.word	0x00000082


	//----- nvinfo : EIATTR_KPARAM_INFO
	.align		4
.L_360:
        /*0008*/ 	.byte	0x04, 0x17
        /*000a*/ 	.short	(.L_362 - .L_361)
.L_361:
        /*000c*/ 	.word	0x00000000
        /*0010*/ 	.short	0x0000
        /*0012*/ 	.short	0x0000
        /*0014*/ 	.byte	0x00, 0xf0, 0x01, 0x1a


	//----- nvinfo : EIATTR_SPARSE_MMA_MASK
	.align		4
.L_362:
        /*0018*/ 	.byte	0x03, 0x50
        /*001a*/ 	.short	0x0000


	//----- nvinfo : EIATTR_MAXREG_COUNT
	.align		4
        /*001c*/ 	.byte	0x03, 0x1b
        /*001e*/ 	.short	0x00a8


	//----- nvinfo : EIATTR_MERCURY_ISA_VERSION
	.align		4
        /*0020*/ 	.byte	0x03, 0x5f
        /*0022*/ 	.short	0x0101


	//----- nvinfo : EIATTR_VRC_CTA_INIT_COUNT
	.align		4
        /*0024*/ 	.byte	0x02, 0x4a
	.zero		1
	.zero		1


	//----- nvinfo : EIATTR_EXIT_INSTR_OFFSETS
	.align		4
        /*0028*/ 	.byte	0x04, 0x1c
        /*002a*/ 	.short	(.L_364 - .L_363)


	//   ....[0]....
.L_363:
        /*002c*/ 	.word	0x00000010


	//----- nvinfo : EIATTR_MAX_THREADS
	.align		4
.L_364:
        /*0030*/ 	.byte	0x04, 0x05
        /*0032*/ 	.short	(.L_366 - .L_365)
.L_365:
        /*0034*/ 	.word	0x00000180
        /*0038*/ 	.word	0x00000001
        /*003c*/ 	.word	0x00000001


	//----- nvinfo : EIATTR_CBANK_PARAM_SIZE
	.align		4
.L_366:
        /*0040*/ 	.byte	0x03, 0x19
        /*0042*/ 	.short	0x0680


	//----- nvinfo : EIATTR_PARAM_CBANK
	.align		4
        /*0044*/ 	.byte	0x04, 0x0a
        /*0046*/ 	.short	(.L_368 - .L_367)
	.align		4
.L_367:
        /*0048*/ 	.word	index@(.nv.constant0._ZN7cutlass13device_kernelIN5flash11enable_sm90INS1_16FlashAttnBwdSm90INS1_25CollectiveMainloopBwdSm90ILi2ELi1ELi1EN4cute5tupleIJNS5_1CILi1EEES8_S8_EEENS6_IJNS7_ILi64EEENS7_ILi80EEENS7_ILi256EEEEEENS_6half_tEfNS_4arch4Sm90ELb0ELb0ELb0ELb1ELb0ELb0ELb1ELb1ELi2ELi1ELi1ELi1ELb0EEENS1_24CollectiveEpilogueBwdGQAISD_fSG_Li256ELb1ELb0EEENS1_19SingleTileSchedulerILb1ELb0ELb0ELi80EEEEEEEEEvNT_6ParamsE)
        /*004c*/ 	.short	0x0380
        /*004e*/ 	.short	0x0680


	//----- nvinfo : EIATTR_SW_WAR
	.align		4
.L_368:
        /*0050*/ 	.byte	0x04, 0x36
        /*0052*/ 	.short	(.L_370 - .L_369)
.L_369:
        /*0054*/ 	.word	0x00000008
.L_370:


//--------------------- .nv.info._ZN7cutlass13device_kernelIN5flash11enable_sm90INS1_16FlashAttnBwdSm90INS1_25CollectiveMainloopBwdSm90ILi2ELi1ELi1EN4cute5tupleIJNS5_1CILi1EEES8_S8_EEENS6_IJNS7_ILi64EEENS7_ILi80EEENS7_ILi256EEEEEENS_6half_tEfNS_4arch4Sm90ELb0ELb1ELb0ELb0ELb0ELb0ELb1ELb1ELi2ELi1ELi1ELi1ELb0EEENS1_21CollectiveEpilogueBwdISD_SE_SG_Li256ELb0ELb1ELi2EEENS1_19SingleTileSchedulerILb0ELb0ELb0ELi80EEEEEEEEEvNT_6ParamsE --------------------------
	.section	.nv.info._ZN7cutlass13device_kernelIN5flash11enable_sm90INS1_16FlashAttnBwdSm90INS1_25CollectiveMainloopBwdSm90ILi2ELi1ELi1EN4cute5tupleIJNS5_1CILi1EEES8_S8_EEENS6_IJNS7_ILi64EEENS7_ILi80EEENS7_ILi256EEEEEENS_6half_tEfNS_4arch4Sm90ELb0ELb1ELb0ELb0ELb0ELb0ELb1ELb1ELi2ELi1ELi1ELi1ELb0EEENS1_21CollectiveEpilogueBwdISD_SE_SG_Li256ELb0ELb1ELi2EEENS1_19SingleTileSchedulerILb0ELb0ELb0ELi80EEEEEEEEEvNT_6ParamsE,"",@"SHT_CUDA_INFO"
	.sectionflags	@""
	.align	4


	//----- nvinfo : EIATTR_CUDA_API_VERSION
	.align		4
        /*0000*/ 	.byte	0x04, 0x37
        /*0002*/ 	.short	(.L_372 - .L_371)
.L_371:
        /*0004*/ 	.word	0x00000082


	//----- nvinfo : EIATTR_KPARAM_INFO
	.align		4
.L_372:
        /*0008*/ 	.byte	0x04, 0x17
        /*000a*/ 	.short	(.L_374 - .L_373)
.L_373:
        /*000c*/ 	.word	0x00000000
        /*0010*/ 	.short	0x0000
        /*0012*/ 	.short	0x0000
        /*0014*/ 	.byte	0x00, 0xf0, 0x01, 0x24


	//----- nvinfo : EIATTR_SPARSE_MMA_MASK
	.align		4
.L_374:
        /*0018*/ 	.byte	0x03, 0x50
        /*001a*/ 	.short	0x0000


	//----- nvinfo : EIATTR_MAXREG_COUNT
	.align		4
        /*001c*/ 	.byte	0x03, 0x1b
        /*001e*/ 	.short	0x00a8


	//----- nvinfo : EIATTR_MERCURY_ISA_VERSION
	.align		4
        /*0020*/ 	.byte	0x03, 0x5f
        /*0022*/ 	.short	0x0101


	//----- nvinfo : EIATTR_VRC_CTA_INIT_COUNT
	.align		4
        /*0024*/ 	.byte	0x02, 0x4a
	.zero		1
	.zero		1


	//----- nvinfo : EIATTR_EXIT_INSTR_OFFSETS
	.align		4
        /*0028*/ 	.byte	0x04, 0x1c
        /*002a*/ 	.short	(.L_376 - .L_375)


	//   ....[0]....
.L_375:
        /*002c*/ 	.word	0x00000010


	//----- nvinfo : EIATTR_MAX_THREADS
	.align		4
.L_376:
        /*0030*/ 	.byte	0x04, 0x05
        /*0032*/ 	.short	(.L_378 - .L_377)
.L_377:
        /*0034*/ 	.word	0x00000180
        /*0038*/ 	.word	0x00000001
        /*003c*/ 	.word	0x00000001


	//----- nvinfo : EIATTR_CBANK_PARAM_SIZE
	.align		4
.L_378:
        /*0040*/ 	.byte	0x03, 0x19
        /*0042*/ 	.short	0x0900


	//----- nvinfo : EIATTR_PARAM_CBANK
	.align		4
        /*0044*/ 	.byte	0x04, 0x0a
        /*0046*/ 	.short	(.L_380 - .L_379)
	.align		4
.L_379:
        /*0048*/ 	.word	index@(.nv.constant0._ZN7cutlass13device_kernelIN5flash11enable_sm90INS1_16FlashAttnBwdSm90INS1_25CollectiveMainloopBwdSm90ILi2ELi1ELi1EN4cute5tupleIJNS5_1CILi1EEES8_S8_EEENS6_IJNS7_ILi64EEENS7_ILi80EEENS7_ILi256EEEEEENS_6half_tEfNS_4arch4Sm90ELb0ELb1ELb0ELb0ELb0ELb0ELb1ELb1ELi2ELi1ELi1ELi1ELb0EEENS1_21CollectiveEpilogueBwdISD_SE_SG_Li256ELb0ELb1ELi2EEENS1_19SingleTileSchedulerILb0ELb0ELb0ELi80EEEEEEEEEvNT_6ParamsE)
        /*004c*/ 	.short	0x0380
        /*004e*/ 	.short	0x0900


	//----- nvinfo : EIATTR_SW_WAR
	.align		4
.L_380:
        /*0050*/ 	.byte	0x04, 0x36
        /*0052*/ 	.short	(.L_382 - .L_381)
.L_381:
        /*0054*/ 	.word	0x00000008
.L_382:


//--------------------- .nv.info._ZN7cutlass13device_kernelIN5flash11enable_sm90INS1_16FlashAttnBwdSm90INS1_25CollectiveMainloopBwdSm90ILi2ELi1ELi1EN4cute5tupleIJNS5_1CILi1EEES8_S8_EEENS6_IJNS7_ILi64EEENS7_ILi80EEENS7_ILi256EEEEEENS_6half_tEfNS_4arch4Sm90ELb0ELb1ELb0ELb0ELb0ELb0ELb1ELb1ELi2ELi1ELi1ELi1ELb0EEENS1_24CollectiveEpilogueBwdGQAISD_fSG_Li256ELb0ELb0EEENS1_19SingleTileSchedulerILb0ELb0ELb0ELi80EEEEEEEEEvNT_6ParamsE --------------------------
	.section	.nv.info._ZN7cutlass13device_kernelIN5flash11enable_sm90INS1_16FlashAttnBwdSm90INS1_25CollectiveMainloopBwdSm90ILi2ELi1ELi1EN4cute5tupleIJNS5_1CILi1EEES8_S8_EEENS6_IJNS7_ILi64EEENS7_ILi80EEENS7_ILi256EEEEEENS_6half_tEfNS_4arch4Sm90ELb0ELb1ELb0ELb0ELb0ELb0ELb1ELb1ELi2ELi1ELi1ELi1ELb0EEENS1_24CollectiveEpilogueBwdGQAISD_fSG_Li256ELb0ELb0EEENS1_19SingleTileSchedulerILb0ELb0ELb0ELi80EEEEEEEEEvNT_6ParamsE,"",@"SHT_CUDA_INFO"
	.sectionflags	@""
	.align	4


	//----- nvinfo : EIATTR_CUDA_API_VERSION
	.align		4
        /*0000*/ 	.byte	0x04, 0x37
        /*0002*/ 	.short	(.L_384 - .L_383)
.L_383:
        /*0004*/ 	.word	0x00000082


	//----- nvinfo : EIATTR_KPARAM_INFO
	.align		4
.L_384:
        /*0008*/ 	.byte	0x04, 0x17
        /*000a*/ 	.short	(.L_386 - .L_385)
.L_385:
        /*000c*/ 	.word	0x00000000
        /*0010*/ 	.short	0x0000
        /*0012*/ 	.short	0x0000
        /*0014*/ 	.byte	0x00, 0xf0, 0x01, 0x1a


	//----- nvinfo : EIATTR_SPARSE_MMA_MASK
	.align		4
.L_386:
        /*0018*/ 	.byte	0x03, 0x50
        /*001a*/ 	.short	0x0000


	//----- nvinfo : EIATTR_MAXREG_COUNT
	.align		4
        /*001c*/ 	.byte	0x03, 0x1b
        /*001e*/ 	.short	0x00a8


	//----- nvinfo : EIATTR_MERCURY_ISA_VERSION
	.align		4
        /*0020*/ 	.byte	0x03, 0x5f
        /*0022*/ 	.short	0x0101


	//----- nvinfo : EIATTR_VRC_CTA_INIT_COUNT
	.align		4
        /*0024*/ 	.byte	0x02, 0x4a
	.zero		1
	.zero		1


	//----- nvinfo : EIATTR_EXIT_INSTR_OFFSETS
	.align		4
        /*0028*/ 	.byte	0x04, 0x1c
        /*002a*/ 	.short	(.L_388 - .L_387)


	//   ....[0]....
.L_387:
        /*002c*/ 	.word	0x00000010


	//----- nvinfo : EIATTR_MAX_THREADS
	.align		4
.L_388:
        /*0030*/ 	.byte	0x04, 0x05
        /*0032*/ 	.short	(.L_390 - .L_389)
.L_389:
        /*0034*/ 	.word	0x00000180
        /*0038*/ 	.word	0x00000001
        /*003c*/ 	.word	0x00000001


	//----- nvinfo : EIATTR_CBANK_PARAM_SIZE
	.align		4
.L_390:
        /*0040*/ 	.byte	0x03, 0x19
        /*0042*/ 	.short	0x0680


	//----- nvinfo : EIATTR_PARAM_CBANK
	.align		4
        /*0044*/ 	.byte	0x04, 0x0a
        /*0046*/ 	.short	(.L_392 - .L_391)
	.align		4
.L_391:
        /*0048*/ 	.word	index@(.nv.constant0._ZN7cutlass13device_kernelIN5flash11enable_sm90INS1_16FlashAttnBwdSm90INS1_25CollectiveMainloopBwdSm90ILi2ELi1ELi1EN4cute5tupleIJNS5_1CILi1EEES8_S8_EEENS6_IJNS7_ILi64EEENS7_ILi80EEENS7_ILi256EEEEEENS_6half_tEfNS_4arch4Sm90ELb0ELb1ELb0ELb0ELb0ELb0ELb1ELb1ELi2ELi1ELi1ELi1ELb0EEENS1_24CollectiveEpilogueBwdGQAISD_fSG_Li256ELb0ELb0EEENS1_19SingleTileSchedulerILb0ELb0ELb0ELi80EEEEEEEEEvNT_6ParamsE)
        /*004c*/ 	.short	0x0380
        /*004e*/ 	.short	0x0680


	//----- nvinfo : EIATTR_SW_WAR
	.align		4
.L_392:
        /*0050*/ 	.byte	0x04, 0x36
        /*0052*/ 	.short	(.L_394 - .L_393)
.L_393:
        /*0054*/ 	.word	0x00000008
.L_394:


//--------------------- .nv.info._ZN7cutlass13device_kernelIN5flash11enable_sm90INS1_16FlashAttnBwdSm90INS1_25CollectiveMainloopBwdSm90ILi2ELi1ELi1EN4cute5tupleIJNS5_1CILi1EEES8_S8_EEENS6_IJNS7_ILi64EEENS7_ILi80EEENS7_ILi256EEEEEENS_6half_tEfNS_4arch4Sm90ELb0ELb1ELb0ELb1ELb0ELb0ELb1ELb1ELi2ELi1ELi1ELi1ELb0EEENS1_21CollectiveEpilogueBwdISD_SE_SG_Li256ELb1ELb1ELi2EEENS1_19SingleTileSchedulerILb1ELb0ELb0ELi80EEEEEEEEEvNT_6ParamsE --------------------------
	.section	.nv.info._ZN7cutlass13device_kernelIN5flash11enable_sm90INS1_16FlashAttnBwdSm90INS1_25CollectiveMainloopBwdSm90ILi2ELi1ELi1EN4cute5tupleIJNS5_1CILi1EEES8_S8_EEENS6_IJNS7_ILi64EEENS7_ILi80EEENS7_ILi256EEEEEENS_6half_tEfNS_4arch4Sm90ELb0ELb1ELb0ELb1ELb0ELb0ELb1ELb1ELi2ELi1ELi1ELi1ELb0EEENS1_21CollectiveEpilogueBwdISD_SE_SG_Li256ELb1ELb1ELi2EEENS1_19SingleTileSchedulerILb1ELb0ELb0ELi80EEEEEEEEEvNT_6ParamsE,"",@"SHT_CUDA_INFO"
	.sectionflags	@""
	.align	4


	//----- nvinfo : EIATTR_CUDA_API_VERSION
	.align		4
        /*0000*/ 	.byte	0x04, 0x37
        /*0002*/ 	.short	(.L_396 - .L_395)
.L_395:
        /*0004*/ 	.word	0x00000082


	//----- nvinfo : EIATTR_KPARAM_INFO
	.align		4
.L_396:
        /*0008*/ 	.byte	0x04, 0x17
        /*000a*/ 	.short	(.L_398 - .L_397)
.L_397:
        /*000c*/ 	.word	0x00000000
        /*0010*/ 	.short	0x0000
        /*0012*/ 	.short	0x0000
        /*0014*/ 	.byte	0x00, 0xf0, 0x01, 0x1a


	//----- nvinfo : EIATTR_SPARSE_MMA_MASK
	.align		4
.L_398:
        /*0018*/ 	.byte	0x03, 0x50
        /*001a*/ 	.short	0x0000


	//----- nvinfo : EIATTR_MAXREG_COUNT
	.align		4
        /*001c*/ 	.byte	0x03, 0x1b
        /*001e*/ 	.short	0x00a8


	//----- nvinfo : EIATTR_MERCURY_ISA_VERSION
	.align		4
        /*0020*/ 	.byte	0x03, 0x5f
        /*0022*/ 	.short	0x0101


	//----- nvinfo : EIATTR_VRC_CTA_INIT_COUNT
	.align		4
        /*0024*/ 	.byte	0x02, 0x4a
	.zero		1
	.zero		1


	//----- nvinfo : EIATTR_EXIT_INSTR_OFFSETS
	.align		4
        /*0028*/ 	.byte	0x04, 0x1c
        /*002a*/ 	.short	(.L_400 - .L_399)


	//   ....[0]....
.L_399:
        /*002c*/ 	.word	0x00000010


	//----- nvinfo : EIATTR_MAX_THREADS
	.align		4
.L_400:
        /*0030*/ 	.byte	0x04, 0x05
        /*0032*/ 	.short	(.L_402 - .L_401)
.L_401:
        /*0034*/ 	.word	0x00000180
        /*0038*/ 	.word	0x00000001
        /*003c*/ 	.word	0x00000001


	//----- nvinfo : EIATTR_CBANK_PARAM_SIZE
	.align		4
.L_402:
        /*0040*/ 	.byte	0x03, 0x19
        /*0042*/ 	.short	0x0680


	//----- nvinfo : EIATTR_PARAM_CBANK
	.align		4
        /*0044*/ 	.byte	0x04, 0x0a
        /*0046*/ 	.short	(.L_404 - .L_403)
	.align		4
.L_403:
        /*0048*/ 	.word	index@(.nv.constant0._ZN7cutlass13device_kernelIN5flash11enable_sm90INS1_16FlashAttnBwdSm90INS1_25CollectiveMainloopBwdSm90ILi2ELi1ELi1EN4cute5tupleIJNS5_1CILi1EEES8_S8_EEENS6_IJNS7_ILi64EEENS7_ILi80EEENS7_ILi256EEEEEENS_6half_tEfNS_4arch4Sm90ELb0ELb1ELb0ELb1ELb0ELb0ELb1ELb1ELi2ELi1ELi1ELi1ELb0EEENS1_21CollectiveEpilogueBwdISD_SE_SG_Li256ELb1ELb1ELi2EEENS1_19SingleTileSchedulerILb1ELb0ELb0ELi80EEEEEEEEEvNT_6ParamsE)
        /*004c*/ 	.short	0x0380
        /*004e*/ 	.short	0x0680


	//----- nvinfo : EIATTR_SW_WAR
	.align		4
.L_404:
        /*0050*/ 	.byte	0x04, 0x36
        /*0052*/ 	.short	(.L_406 - .L_405)
.L_405:
        /*0054*/ 	.word	0x00000008
.L_406:


//--------------------- .nv.info._ZN7cutlass13device_kernelIN5flash11enable_sm90INS1_16FlashAttnBwdSm90INS1_25CollectiveMainloopBwdSm90ILi2ELi1ELi1EN4cute5tupleIJNS5_1CILi1EEES8_S8_EEENS6_IJNS7_ILi64EEENS7_ILi80EEENS7_ILi256EEEEEENS_6half_tEfNS_4arch4Sm90ELb0ELb1ELb0ELb1ELb0ELb0ELb1ELb1ELi2ELi1ELi1ELi1ELb0EEENS1_24CollectiveEpilogueBwdGQAISD_fSG_Li256ELb1ELb0EEENS1_19SingleTileSchedulerILb1ELb0ELb0ELi80EEEEEEEEEvNT_6ParamsE --------------------------
	.section	.nv.info._ZN7cutlass13device_kernelIN5flash11enable_sm90INS1_16FlashAttnBwdSm90INS1_25CollectiveMainloopBwdSm90ILi2ELi1ELi1EN4cute5tupleIJNS5_1CILi1EEES8_S8_EEENS6_IJNS7_ILi64EEENS7_ILi80EEENS7_ILi256EEEEEENS_6half_tEfNS_4arch4Sm90ELb0ELb1ELb0ELb1ELb0ELb0ELb1ELb1ELi2ELi1ELi1ELi1ELb0EEENS1_24CollectiveEpilogueBwdGQAISD_fSG_Li256ELb1ELb0EEENS1_19SingleTileSchedulerILb1ELb0ELb0ELi80EEEEEEEEEvNT_6ParamsE,"",@"SHT_CUDA_INFO"
	.sectionflags	@""
	.align	4


	//----- nvinfo : EIATTR_CUDA_API_VERSION
	.align		4
        /*0000*/ 	.byte	0x04, 0x37
        /*0002*/ 	.short	(.L_408 - .L_407)
.L_407:
        /*0004*/ 	.word	0x00000082


	//----- nvinfo : EIATTR_KPARAM_INFO
	.align		4
.L_408:
        /*0008*/ 	.byte	0x04, 0x17
        /*000a*/ 	.short	(.L_410 - .L_409)
.L_409:
        /*000c*/ 	.word	0x00000000
        /*0010*/ 	.short	0x0000
        /*0012*/ 	.short	0x0000
        /*0014*/ 	.byte	0x00, 0xf0, 0x01, 0x1a


	//----- nvinfo : EIATTR_SPARSE_MMA_MASK
	.align		4
.L_410:
        /*0018*/ 	.byte	0x03, 0x50
        /*001a*/ 	.short	0x0000


	//----- nvinfo : EIATTR_MAXREG_COUNT
	.align		4
        /*001c*/ 	.byte	0x03, 0x1b
        /*001e*/ 	.short	0x00a8


	//----- nvinfo : EIATTR_MERCURY_ISA_VERSION
	.align		4
        /*0020*/ 	.byte	0x03, 0x5f
        /*0022*/ 	.short	0x0101


	//----- nvinfo : EIATTR_VRC_CTA_INIT_COUNT
	.align		4
        /*0024*/ 	.byte	0x02, 0x4a
	.zero		1
	.zero		1


	//----- nvinfo : EIATTR_EXIT_INSTR_OFFSETS
	.align		4
        /*0028*/ 	.byte	0x04, 0x1c
        /*002a*/ 	.short	(.L_412 - .L_411)


	//   ....[0]....
.L_411:
        /*002c*/ 	.word	0x00000010


	//----- nvinfo : EIATTR_MAX_THREADS
	.align		4
.L_412:
        /*0030*/ 	.byte	0x04, 0x05
        /*0032*/ 	.short	(.L_414 - .L_413)
.L_413:
        /*0034*/ 	.word	0x00000180
        /*0038*/ 	.word	0x00000001
        /*003c*/ 	.word	0x00000001


	//----- nvinfo : EIATTR_CBANK_PARAM_SIZE
	.align		4
.L_414:
        /*0040*/ 	.byte	0x03, 0x19
        /*0042*/ 	.short	0x0680


	//----- nvinfo : EIATTR_PARAM_CBANK
	.align		4
        /*0044*/ 	.byte	0x04, 0x0a
        /*0046*/ 	.short	(.L_416 - .L_415)
	.align		4
.L_415:
        /*0048*/ 	.word	index@(.nv.constant0._ZN7cutlass13device_kernelIN5flash11enable_sm90INS1_16FlashAttnBwdSm90INS1_25CollectiveMainloopBwdSm90ILi2ELi1ELi1EN4cute5tupleIJNS5_1CILi1EEES8_S8_EEENS6_IJNS7_ILi64EEENS7_ILi80EEENS7_ILi256EEEEEENS_6half_tEfNS_4arch4Sm90ELb0ELb1ELb0ELb1ELb0ELb0ELb1ELb1ELi2ELi1ELi1ELi1ELb0EEENS1_24CollectiveEpilogueBwdGQAISD_fSG_Li256ELb1ELb0EEENS1_19SingleTileSchedulerILb1ELb0ELb0ELi80EEEEEEEEEvNT_6ParamsE)
        /*004c*/ 	.short	0x0380
        /*004e*/ 	.short	0x0680


	//----- nvinfo : EIATTR_SW_WAR
	.align		4
.L_416:
        /*0050*/ 	.byte	0x04, 0x36
        /*0052*/ 	.short	(.L_418 - .L_417)
.L_417:
        /*0054*/ 	.word	0x00000008
.L_418:


//--------------------- .nv.info._ZN7cutlass13device_kernelIN5flash11enable_sm90INS1_16FlashAttnBwdSm90INS1_25CollectiveMainloopBwdSm90ILi2ELi1ELi1EN4cute5tupleIJNS5_1CILi1EEES8_S8_EEENS6_IJNS7_ILi64EEENS7_ILi80EEENS7_ILi256EEEEEENS_6half_tEfNS_4arch4Sm90ELb1ELb0ELb0ELb0ELb0ELb0ELb1ELb1ELi2ELi1ELi1ELi1ELb0EEENS1_21CollectiveEpilogueBwdISD_SE_SG_Li256ELb0ELb1ELi2EEENS1_25SingleTileBwdLPTSchedulerILb0ELi80ELb0EEEEEEEEEvNT_6ParamsE --------------------------
	.section	.nv.info._ZN7cutlass13device_kernelIN5flash11enable_sm90INS1_16FlashAttnBwdSm90INS1_25CollectiveMainloopBwdSm90ILi2ELi1ELi1EN4cute5tupleIJNS5_1CILi1EEES8_S8_EEENS6_IJNS7_ILi64EEENS7_ILi80EEENS7_ILi256EEEEEENS_6half_tEfNS_4arch4Sm90ELb1ELb0ELb0ELb0ELb0ELb0ELb1ELb1ELi2ELi1ELi1ELi1ELb0EEENS1_21CollectiveEpilogueBwdISD_SE_SG_Li256ELb0ELb1ELi2EEENS1_25SingleTileBwdLPTSchedulerILb0ELi80ELb0EEEEEEEEEvNT_6ParamsE,"",@"SHT_CUDA_INFO"
	.sectionflags	@""
	.align	4


	//----- nvinfo : EIATTR_CUDA_API_VERSION
	.align		4
        /*0000*/ 	.byte	0x04, 0x37
        /*0002*/ 	.short	(.L_420 - .L_419)
.L_419:
        /*0004*/ 	.word	0x00000082


	//----- nvinfo : EIATTR_KPARAM_INFO
	.align		4
.L_420:
        /*0008*/ 	.byte	0x04, 0x17
        /*000a*/ 	.short	(.L_422 - .L_421)
.L_421:
        /*000c*/ 	.word	0x00000000
        /*0010*/ 	.short	0x0000
        /*0012*/ 	.short	0x0000
        /*0014*/ 	.byte	0x00, 0xf0, 0x01, 0x24


	//----- nvinfo : EIATTR_SPARSE_MMA_MASK
	.align		4
.L_422:
        /*0018*/ 	.byte	0x03, 0x50
        /*001a*/ 	.short	0x0000


	//----- nvinfo : EIATTR_MAXREG_COUNT
	.align		4
        /*001c*/ 	.byte	0x03, 0x1b
        /*001e*/ 	.short	0x00a8


	//----- nvinfo : EIATTR_MERCURY_ISA_VERSION
	.align		4
        /*0020*/ 	.byte	0x03, 0x5f
        /*0022*/ 	.short	0x0101


	//----- nvinfo : EIATTR_VRC_CTA_INIT_COUNT
	.align		4
        /*0024*/ 	.byte	0x02, 0x4a
	.zero		1
	.zero		1


	//----- nvinfo : EIATTR_EXIT_INSTR_OFFSETS
	.align		4
        /*0028*/ 	.byte	0x04, 0x1c
        /*002a*/ 	.short	(.L_424 - .L_423)


	//   ....[0]....
.L_423:
        /*002c*/ 	.word	0x00000010


	//----- nvinfo : EIATTR_MAX_THREADS
	.align		4
.L_424:
        /*0030*/ 	.byte	0x04, 0x05
        /*0032*/ 	.short	(.L_426 - .L_425)
.L_425:
        /*0034*/ 	.word	0x00000180
        /*0038*/ 	.word	0x00000001
        /*003c*/ 	.word	0x00000001


	//----- nvinfo : EIATTR_CBANK_PARAM_SIZE
	.align		4
.L_426:
        /*0040*/ 	.byte	0x03, 0x19
        /*0042*/ 	.short	0x0900


	//----- nvinfo : EIATTR_PARAM_CBANK
	.align		4
        /*0044*/ 	.byte	0x04, 0x0a
        /*0046*/ 	.short	(.L_428 - .L_427)
	.align		4
.L_427:
        /*0048*/ 	.word	index@(.nv.constant0._ZN7cutlass13device_kernelIN5flash11enable_sm90INS1_16FlashAttnBwdSm90INS1_25CollectiveMainloopBwdSm90ILi2ELi1ELi1EN4cute5tupleIJNS5_1CILi1EEES8_S8_EEENS6_IJNS7_ILi64EEENS7_ILi80EEENS7_ILi256EEEEEENS_6half_tEfNS_4arch4Sm90ELb1ELb0ELb0ELb0ELb0ELb0ELb1ELb1ELi2ELi1ELi1ELi1ELb0EEENS1_21CollectiveEpilogueBwdISD_SE_SG_Li256ELb0ELb1ELi2EEENS1_25SingleTileBwdLPTSchedulerILb0ELi80ELb0EEEEEEEEEvNT_6ParamsE)
        /*004c*/ 	.short	0x0380
        /*004e*/ 	.short	0x0900


	//----- nvinfo : EIATTR_SW_WAR
	.align		4
.L_428:
        /*0050*/ 	.byte	0x04, 0x36
        /*0052*/ 	.short	(.L_430 - .L_429)
.L_429:
        /*0054*/ 	.word	0x00000008
.L_430:


//--------------------- .nv.info._ZN7cutlass13device_kernelIN5flash11enable_sm90INS1_16FlashAttnBwdSm90INS1_25CollectiveMainloopBwdSm90ILi2ELi1ELi1EN4cute5tupleIJNS5_1CILi1EEES8_S8_EEENS6_IJNS7_ILi64EEENS7_ILi80EEENS7_ILi256EEEEEENS_6half_tEfNS_4arch4Sm90ELb1ELb0ELb0ELb0ELb0ELb0ELb1ELb1ELi2ELi1ELi1ELi1ELb0EEENS1_24CollectiveEpilogueBwdGQAISD_fSG_Li256ELb0ELb0EEENS1_25SingleTileBwdLPTSchedulerILb0ELi80ELb0EEEEEEEEEvNT_6ParamsE --------------------------
	.section	.nv.info._ZN7cutlass13device_kernelIN5flash11enable_sm90INS1_16FlashAttnBwdSm90INS1_25CollectiveMainloopBwdSm90ILi2ELi1ELi1EN4cute5tupleIJNS5_1CILi1EEES8_S8_EEENS6_IJNS7_ILi64EEENS7_ILi80EEENS7_ILi256EEEEEENS_6half_tEfNS_4arch4Sm90ELb1ELb0ELb0ELb0ELb0ELb0ELb1ELb1ELi2ELi1ELi1ELi1ELb0EEENS1_24CollectiveEpilogueBwdGQAISD_fSG_Li256ELb0ELb0EEENS1_25SingleTileBwdLPTSchedulerILb0ELi80ELb0EEEEEEEEEvNT_6ParamsE,"",@"SHT_CUDA_INFO"
	.sectionflags	@""
	.align	4


	//----- nvinfo : EIATTR_CUDA_API_VERSION
	.align		4
        /*0000*/ 	.byte	0x04, 0x37
        /*0002*/ 	.short	(.L_432 - .L_431)
.L_431:
        /*0004*/ 	.word	0x00000082


	//----- nvinfo : EIATTR_KPARAM_INFO
	.align		4
.L_432:
        /*0008*/ 	.byte	0x04, 0x17
        /*000a*/ 	.short	(.L_434 - .L_433)
.L_433:
        /*000c*/ 	.word	0x00000000
        /*0010*/ 	.short	0x0000
        /*0012*/ 	.short	0x0000
        /*0014*/ 	.byte	0x00, 0xf0, 0x01, 0x1c


	//----- nvinfo : EIATTR_SPARSE_MMA_MASK
	.align		4
.L_434:
        /*0018*/ 	.byte	0x03, 0x50
        /*001a*/ 	.short	0x0000


	//----- nvinfo : EIATTR_MAXREG_COUNT
	.align		4
        /*001c*/ 	.byte	0x03, 0x1b
        /*001e*/ 	.short	0x00a8


	//----- nvinfo : EIATTR_MERCURY_ISA_VERSION
	.align		4
        /*0020*/ 	.byte	0x03, 0x5f
        /*0022*/ 	.short	0x0101


	//----- nvinfo : EIATTR_VRC_CTA_INIT_COUNT
	.align		4
        /*0024*/ 	.byte	0x02, 0x4a
	.zero		1
	.zero		1


	//----- nvinfo : EIATTR_EXIT_INSTR_OFFSETS
	.align		4
        /*0028*/ 	.byte	0x04, 0x1c
        /*002a*/ 	.short	(.L_436 - .L_435)


	//   ....[0]....
.L_435:
        /*002c*/ 	.word	0x00000010


	//----- nvinfo : EIATTR_MAX_THREADS
	.align		4
.L_436:
        /*0030*/ 	.byte	0x04, 0x05
        /*0032*/ 	.short	(.L_438 - .L_437)
.L_437:
        /*0034*/ 	.word	0x00000180
        /*0038*/ 	.word	0x00000001
        /*003c*/ 	.word	0x00000001


	//----- nvinfo : EIATTR_CBANK_PARAM_SIZE
	.align		4
.L_438:
        /*0040*/ 	.byte	0x03, 0x19
        /*0042*/ 	.short	0x0700


	//----- nvinfo : EIATTR_PARAM_CBANK
	.align		4
        /*0044*/ 	.byte	0x04, 0x0a
        /*0046*/ 	.short	(.L_440 - .L_439)
	.align		4
.L_439:
        /*0048*/ 	.word	index@(.nv.constant0._ZN7cutlass13device_kernelIN5flash11enable_sm90INS1_16FlashAttnBwdSm90INS1_25CollectiveMainloopBwdSm90ILi2ELi1ELi1EN4cute5tupleIJNS5_1CILi1EEES8_S8_EEENS6_IJNS7_ILi64EEENS7_ILi80EEENS7_ILi256EEEEEENS_6half_tEfNS_4arch4Sm90ELb1ELb0ELb0ELb0ELb0ELb0ELb1ELb1ELi2ELi1ELi1ELi1ELb0EEENS1_24CollectiveEpilogueBwdGQAISD_fSG_Li256ELb0ELb0EEENS1_25SingleTileBwdLPTSchedulerILb0ELi80ELb0EEEEEEEEEvNT_6ParamsE)
        /*004c*/ 	.short	0x0380
        /*004e*/ 	.short	0x0700


	//----- nvinfo : EIATTR_SW_WAR
	.align		4
.L_440:
        /*0050*/ 	.byte	0x04, 0x36
        /*0052*/ 	.short	(.L_442 - .L_441)
.L_441:
        /*0054*/ 	.word	0x00000008
.L_442:


//--------------------- .nv.info._ZN7cutlass13device_kernelIN5flash22FlashAttnBwdPreprocessIN4cute5tupleIJNS3_1CILi64EEENS5_ILi256EEEEEENS_6half_tEfNS_4arch4Sm90ELb1ELb0EEEEEvNT_6ParamsE --------------------------
	.section	.nv.info._ZN7cutlass13device_kernelIN5flash22FlashAttnBwdPreprocessIN4cute5tupleIJNS3_1CILi64EEENS5_ILi256EEEEEENS_6half_tEfNS_4arch4Sm90ELb1ELb0EEEEEvNT_6ParamsE,"",@"SHT_CUDA_INFO"
	.sectionflags	@""
	.align	4


	//----- nvinfo : EIATTR_CUDA_API_VERSION
	.align		4
        /*0000*/ 	.byte	0x04, 0x37
        /*0002*/ 	.short	(.L_444 - .L_443)
.L_443:
        /*0004*/ 	.word	0x00000082


	//----- nvinfo : EIATTR_KPARAM_INFO
	.align		4
.L_444:
        /*0008*/ 	.byte	0x04, 0x17
        /*000a*/ 	.short	(.L_446 - .L_445)
.L_445:
        /*000c*/ 	.word	0x00000000
        /*0010*/ 	.short	0x0000
        /*0012*/ 	.short	0x0000
        /*0014*/ 	.byte	0x00, 0xf0, 0xc1, 0x03


	//----- nvinfo : EIATTR_SPARSE_MMA_MASK
	.align		4
.L_446:
        /*0018*/ 	.byte	0x03, 0x50
        /*001a*/ 	.short	0x0000


	//----- nvinfo : EIATTR_MAXREG_COUNT
	.align		4
        /*001c*/ 	.byte	0x03, 0x1b
        /*001e*/ 	.short	0x0080


	//----- nvinfo : EIATTR_MERCURY_ISA_VERSION
	.align		4
        /*0020*/ 	.byte	0x03, 0x5f
        /*0022*/ 	.short	0x0101


	//----- nvinfo : EIATTR_COOP_GROUP_MASK_REGIDS
	.align		4
        /*0024*/ 	.byte	0x04, 0x29
        /*0026*/ 	.short	(.L_448 - .L_447)


	//   ....[0]....
.L_447:
        /*0028*/ 	.word	0xffffffff


	//   ....[1]....
        /*002c*/ 	.word	0xffffffff


	//   ....[2]....
        /*0030*/ 	.word	0xffffffff


	//   ....[3]....
        /*0034*/ 	.word	0xffffffff


	//   ....[4]....
        /*0038*/ 	.word	0xffffffff


	//   ....[5]....
        /*003c*/ 	.word	0xffffffff


	//   ....[6]....
        /*0040*/ 	.word	0xffffffff


	//   ....[7]....
        /*0044*/ 	.word	0xffffffff


	//   ....[8]....
        /*0048*/ 	.word	0xffffffff


	//   ....[9]....
        /*004c*/ 	.word	0xffffffff


	//   ....[10]....
        /*0050*/ 	.word	0xffffffff


	//   ....[11]....
        /*0054*/ 	.word	0xffffffff


	//   ....[12]....
        /*0058*/ 	.word	0xffffffff


	//   ....[13]....
        /*005c*/ 	.word	0xffffffff


	//   ....[14]....
        /*0060*/ 	.word	0xffffffff


	//   ....[15]....
        /*0064*/ 	.word	0xffffffff


	//----- nvinfo : EIATTR_COOP_GROUP_INSTR_OFFSETS
	.align		4
.L_448:
        /*0068*/ 	.byte	0x04, 0x28
        /*006a*/ 	.short	(.L_450 - .L_449)


	//   ....[0]....
.L_449:
        /*006c*/ 	.word	0x00001a90


	//   ....[1]....
        /*0070*/ 	.word	0x00001ab0


	//   ....[2]....
        /*0074*/ 	.word	0x00001ac0


	//   ....[3]....
        /*0078*/ 	.word	0x00001ad0


	//   ....[4]....
        /*007c*/ 	.word	0x00001b00


	//   ....[5]....
        /*0080*/ 	.word	0x00001b20


	//   ....[6]....
        /*0084*/ 	.word	0x00001b40


	//   ....[7]....
        /*0088*/ 	.word	0x00001b50


	//   ....[8]....
        /*008c*/ 	.word	0x00001b80


	//   ....[9]....
        /*0090*/ 	.word	0x00001ba0


	//   ....[10]....
        /*0094*/ 	.word	0x00001bc0


	//   ....[11]....
        /*0098*/ 	.word	0x00001bd0


	//   ....[12]....
        /*009c*/ 	.word	0x00001c00


	//   ....[13]....
        /*00a0*/ 	.word	0x00001c30


	//   ....[14]....
        /*00a4*/ 	.word	0x00001c60


	//   ....[15]....
        /*00a8*/ 	.word	0x00001c70


	//----- nvinfo : EIATTR_VRC_CTA_INIT_COUNT
	.align		4
.L_450:
        /*00ac*/ 	.byte	0x02, 0x4a
	.zero		1
	.zero		1


	//----- nvinfo : EIATTR_EXIT_INSTR_OFFSETS
	.align		4
        /*00b0*/ 	.byte	0x04, 0x1c
        /*00b2*/ 	.short	(.L_452 - .L_451)


	//   ....[0]....
.L_451:
        /*00b4*/ 	.word	0x00002270


	//   ....[1]....
        /*00b8*/ 	.word	0x000022f0


	//----- nvinfo : EIATTR_MAX_THREADS
	.align		4
.L_452:
        /*00bc*/ 	.byte	0x04, 0x05
        /*00be*/ 	.short	(.L_454 - .L_453)
.L_453:
        /*00c0*/ 	.word	0x00000100
        /*00c4*/ 	.word	0x00000001
        /*00c8*/ 	.word	0x00000001


	//----- nvinfo : EIATTR_CRS_STACK_SIZE
	.align		4
.L_454:
        /*00cc*/ 	.byte	0x04, 0x1e
        /*00ce*/ 	.short	(.L_456 - .L_455)
.L_455:
        /*00d0*/ 	.word	0x00000000


	//----- nvinfo : EIATTR_CBANK_PARAM_SIZE
	.align		4
.L_456:
        /*00d4*/ 	.byte	0x03, 0x19
        /*00d6*/ 	.short	0x00f0


	//----- nvinfo : EIATTR_PARAM_CBANK
	.align		4
        /*00d8*/ 	.byte	0x04, 0x0a
        /*00da*/ 	.short	(.L_458 - .L_457)
	.align		4
.L_457:
        /*00dc*/ 	.word	index@(.nv.constant0._ZN7cutlass13device_kernelIN5flash22FlashAttnBwdPreprocessIN4cute5tupleIJNS3_1CILi64EEENS5_ILi256EEEEEENS_6half_tEfNS_4arch4Sm90ELb1ELb0EEEEEvNT_6ParamsE)
        /*00e0*/ 	.short	0x0380
        /*00e2*/ 	.short	0x00f0


	//----- nvinfo : EIATTR_SW_WAR
	.align		4
.L_458:
        /*00e4*/ 	.byte	0x04, 0x36
        /*00e6*/ 	.short	(.L_460 - .L_459)
.L_459:
        /*00e8*/ 	.word	0x00000008
.L_460:


//--------------------- .nv.info._ZN7cutlass13device_kernelIN5flash11enable_sm90INS1_16FlashAttnBwdSm90INS1_25CollectiveMainloopBwdSm90ILi2ELi1ELi1EN4cute5tupleIJNS5_1CILi1EEES8_S8_EEENS6_IJNS7_ILi64EEENS7_ILi80EEENS7_ILi256EEEEEENS_6half_tEfNS_4arch4Sm90ELb1ELb0ELb0ELb1ELb0ELb0ELb1ELb1ELi2ELi1ELi1ELi1ELb0EEENS1_21CollectiveEpilogueBwdISD_SE_SG_Li256ELb1ELb1ELi2EEENS1_25SingleTileBwdLPTSchedulerILb1ELi80ELb0EEEEEEEEEvNT_6ParamsE --------------------------
	.section	.nv.info._ZN7cutlass13device_kernelIN5flash11enable_sm90INS1_16FlashAttnBwdSm90INS1_25CollectiveMainloopBwdSm90ILi2ELi1ELi1EN4cute5tupleIJNS5_1CILi1EEES8_S8_EEENS6_IJNS7_ILi64EEENS7_ILi80EEENS7_ILi256EEEEEENS_6half_tEfNS_4arch4Sm90ELb1ELb0ELb0ELb1ELb0ELb0ELb1ELb1ELi2ELi1ELi1ELi1ELb0EEENS1_21CollectiveEpilogueBwdISD_SE_SG_Li256ELb1ELb1ELi2EEENS1_25SingleTileBwdLPTSchedulerILb1ELi80ELb0EEEEEEEEEvNT_6ParamsE,"",@"SHT_CUDA_INFO"
	.sectionflags	@""
	.align	4


	//----- nvinfo : EIATTR_CUDA_API_VERSION
	.align		4
        /*0000*/ 	.byte	0x04, 0x37
        /*0002*/ 	.short	(.L_462 - .L_461)
.L_461:
        /*0004*/ 	.word	0x00000082


	//----- nvinfo : EIATTR_KPARAM_INFO
	.align		4
.L_462:
        /*0008*/ 	.byte	0x04, 0x17
        /*000a*/ 	.short	(.L_464 - .L_463)
.L_463:
        /*000c*/ 	.word	0x00000000
        /*0010*/ 	.short	0x0000
        /*0012*/ 	.short	0x0000
        /*0014*/ 	.byte	0x00, 0xf0, 0x01, 0x1a


	//----- nvinfo : EIATTR_SPARSE_MMA_MASK
	.align		4
.L_464:
        /*0018*/ 	.byte	0x03, 0x50
        /*001a*/ 	.short	0x0000


	//----- nvinfo : EIATTR_MAXREG_COUNT
	.align		4
        /*001c*/ 	.byte	0x03, 0x1b
        /*001e*/ 	.short	0x00a8


	//----- nvinfo : EIATTR_MERCURY_ISA_VERSION
	.align		4
        /*0020*/ 	.byte	0x03, 0x5f
        /*0022*/ 	.short	0x0101


	//----- nvinfo : EIATTR_VRC_CTA_INIT_COUNT
	.align		4
        /*0024*/ 	.byte	0x02, 0x4a
	.zero		1
	.zero		1


	//----- nvinfo : EIATTR_EXIT_INSTR_OFFSETS
	.align		4
        /*0028*/ 	.byte	0x04, 0x1c
        /*002a*/ 	.short	(.L_466 - .L_465)


	//   ....[0]....
.L_465:
        /*002c*/ 	.word	0x00000010


	//----- nvinfo : EIATTR_MAX_THREADS
	.align		4
.L_466:
        /*0030*/ 	.byte	0x04, 0x05
        /*0032*/ 	.short	(.L_468 - .L_467)
.L_467:
        /*0034*/ 	.word	0x00000180
        /*0038*/ 	.word	0x00000001
        /*003c*/ 	.word	0x00000001


	//----- nvinfo : EIATTR_CBANK_PARAM_SIZE
	.align		4
.L_468:
        /*0040*/ 	.byte	0x03, 0x19
        /*0042*/ 	.short	0x0680


	//----- nvinfo : EIATTR_PARAM_CBANK
	.align		4
        /*0044*/ 	.byte	0x04, 0x0a
        /*0046*/ 	.short	(.L_470 - .L_469)
	.align		4
.L_469:
        /*0048*/ 	.word	index@(.nv.constant0._ZN7cutlass13device_kernelIN5flash11enable_sm90INS1_16FlashAttnBwdSm90INS1_25CollectiveMainloopBwdSm90ILi2ELi1ELi1EN4cute5tupleIJNS5_1CILi1EEES8_S8_EEENS6_IJNS7_ILi64EEENS7_ILi80EEENS7_ILi256EEEEEENS_6half_tEfNS_4arch4Sm90ELb1ELb0ELb0ELb1ELb0ELb0ELb1ELb1ELi2ELi1ELi1ELi1ELb0EEENS1_21CollectiveEpilogueBwdISD_SE_SG_Li256ELb1ELb1ELi2EEENS1_25SingleTileBwdLPTSchedulerILb1ELi80ELb0EEEEEEEEEvNT_6ParamsE)
        /*004c*/ 	.short	0x0380
        /*004e*/ 	.short	0x0680


	//----- nvinfo : EIATTR_SW_WAR
	.align		4
.L_470:
        /*0050*/ 	.byte	0x04, 0x36
        /*0052*/ 	.short	(.L_472 - .L_471)
.L_471:
        /*0054*/ 	.word	0x00000008
.L_472:


//--------------------- .nv.info._ZN7cutlass13device_kernelIN5flash32FlashAttnBwdPostprocessConvertdQIN4cute5tupleIJNS3_1CILi80EEENS5_ILi256EEEEEENS_6half_tEfNS_4arch4Sm90ELi256ENS3_8TiledMMAINS3_8MMA_AtomIJNS3_4SM904GMMA25MMA_64x16x16_F32F16F16_SSILNSF_5MajorE1ELSH_1ELNSF_7ScaleInE1ELSI_1EEEEEENS3_6LayoutINS4_IJNS5_ILi2EEENS5_ILi1EEESN_EEENS4_IJSN_NS5_ILi0EEESP_EEEEENS4_IJNS3_10UnderscoreESS_SS_EEEEELb1EEEEEvNT_6ParamsE --------------------------
	.section	.nv.info._ZN7cutlass13device_kernelIN5flash32FlashAttnBwdPostprocessConvertdQIN4cute5tupleIJNS3_1CILi80EEENS5_ILi256EEEEEENS_6half_tEfNS_4arch4Sm90ELi256ENS3_8TiledMMAINS3_8MMA_AtomIJNS3_4SM904GMMA25MMA_64x16x16_F32F16F16_SSILNSF_5MajorE1ELSH_1ELNSF_7ScaleInE1ELSI_1EEEEEENS3_6LayoutINS4_IJNS5_ILi2EEENS5_ILi1EEESN_EEENS4_IJSN_NS5_ILi0EEESP_EEEEENS4_IJNS3_10UnderscoreESS_SS_EEEEELb1EEEEEvNT_6ParamsE,"",@"SHT_CUDA_INFO"
	.sectionflags	@""
	.align	4


	//----- nvinfo : EIATTR_CUDA_API_VERSION
	.align		4
        /*0000*/ 	.byte	0x04, 0x37
        /*0002*/ 	.short	(.L_474 - .L_473)
.L_473:
        /*0004*/ 	.word	0x00000082


	//----- nvinfo : EIATTR_KPARAM_INFO
	.align		4
.L_474:
        /*0008*/ 	.byte	0x04, 0x17
        /*000a*/ 	.short	(.L_476 - .L_475)
.L_475:
        /*000c*/ 	.word	0x00000000
        /*0010*/ 	.short	0x0000
        /*0012*/ 	.short	0x0000
        /*0014*/ 	.byte	0x00, 0xf0, 0xc1, 0x01


	//----- nvinfo : EIATTR_SPARSE_MMA_MASK
	.align		4
.L_476:
        /*0018*/ 	.byte	0x03, 0x50
        /*001a*/ 	.short	0x0000


	//----- nvinfo : EIATTR_MAXREG_COUNT
	.align		4
        /*001c*/ 	.byte	0x03, 0x1b
        /*001e*/ 	.short	0x0080


	//----- nvinfo : EIATTR_NUM_BARRIERS
	.align		4
        /*0020*/ 	.byte	0x02, 0x4c
        /*0022*/ 	.byte	0x01
	.zero		1


	//----- nvinfo : EIATTR_MERCURY_ISA_VERSION
	.align		4
        /*0024*/ 	.byte	0x03, 0x5f
        /*0026*/ 	.short	0x0101


	//----- nvinfo : EIATTR_VRC_CTA_INIT_COUNT
	.align		4
        /*0028*/ 	.byte	0x02, 0x4a
	.zero		1
	.zero		1


	//----- nvinfo : EIATTR_MBARRIER_INSTR_OFFSETS
	.align		4
        /*002c*/ 	.byte	0x04, 0x39
        /*002e*/ 	.short	(.L_478 - .L_477)


	//   ....[0]....
.L_477:
        /*0030*/ 	.word	0x00000470
        /*0034*/ 	.word	0x000000ff
        /*0038*/ 	.word	0x0001e000
        /*003c*/ 	.short	0x0100
        /*003e*/ 	.byte	0x06
	.zero		1


	//   ....[1]....
        /*0040*/ 	.word	0x00000550
        /*0044*/ 	.word	0x0000004f
        /*0048*/ 	.word	0x0001e000
        /*004c*/ 	.short	0x010a
        /*004e*/ 	.byte	0xff
	.zero		1


	//----- nvinfo : EIATTR_NUM_MBARRIERS
	.align		4
.L_478:
        /*0050*/ 	.byte	0x03, 0x38
        /*0052*/ 	.short	0x0001


	//----- nvinfo : EIATTR_EXIT_INSTR_OFFSETS
	.align		4
        /*0054*/ 	.byte	0x04, 0x1c
        /*0056*/ 	.short	(.L_480 - .L_479)


	//   ....[0]....
.L_479:
        /*0058*/ 	.word	0x00000270


	//   ....[1]....
        /*005c*/ 	.word	0x00001c60


	//   ....[2]....
        /*0060*/ 	.word	0x00001d30


	//----- nvinfo : EIATTR_MAX_THREADS
	.align		4
.L_480:
        /*0064*/ 	.byte	0x04, 0x05
        /*0066*/ 	.short	(.L_482 - .L_481)
.L_481:
        /*0068*/ 	.word	0x00000100
        /*006c*/ 	.word	0x00000001
        /*0070*/ 	.word	0x00000001


	//----- nvinfo : EIATTR_CRS_STACK_SIZE
	.align		4
.L_482:
        /*0074*/ 	.byte	0x04, 0x1e
        /*0076*/ 	.short	(.L_484 - .L_483)
.L_483:
        /*0078*/ 	.word	0x00000000


	//----- nvinfo : EIATTR_CBANK_PARAM_SIZE
	.align		4
.L_484:
        /*007c*/ 	.byte	0x03, 0x19
        /*007e*/ 	.short	0x0070


	//----- nvinfo : EIATTR_PARAM_CBANK
	.align		4
        /*0080*/ 	.byte	0x04, 0x0a
        /*0082*/ 	.short	(.L_486 - .L_485)
	.align		4
.L_485:
        /*0084*/ 	.word	index@(.nv.constant0._ZN7cutlass13device_kernelIN5flash32FlashAttnBwdPostprocessConvertdQIN4cute5tupleIJNS3_1CILi80EEENS5_ILi256EEEEEENS_6half_tEfNS_4arch4Sm90ELi256ENS3_8TiledMMAINS3_8MMA_AtomIJNS3_4SM904GMMA25MMA_64x16x16_F32F16F16_SSILNSF_5MajorE1ELSH_1ELNSF_7ScaleInE1ELSI_1EEEEEENS3_6LayoutINS4_IJNS5_ILi2EEENS5_ILi1EEESN_EEENS4_IJSN_NS5_ILi0EEESP_EEEEENS4_IJNS3_10UnderscoreESS_SS_EEEEELb1EEEEEvNT_6ParamsE)
        /*0088*/ 	.short	0x0380
        /*008a*/ 	.short	0x0070


	//----- nvinfo : EIATTR_SW_WAR
	.align		4
.L_486:
        /*008c*/ 	.byte	0x04, 0x36
        /*008e*/ 	.short	(.L_488 - .L_487)
.L_487:
        /*0090*/ 	.word	0x00000008
.L_488:


//--------------------- .nv.info._ZN7cutlass13device_kernelIN5flash32FlashAttnBwdPostprocessConvertdQIN4cute5tupleIJNS3_1CILi64EEENS5_ILi256EEEEEENS_6half_tEfNS_4arch4Sm90ELi256ENS3_8TiledMMAINS3_8MMA_AtomIJNS3_4SM904GMMA25MMA_64x64x16_F32F16F16_SSILNSF_5MajorE1ELSH_0ELNSF_7ScaleInE1ELSI_1EEEEEENS3_6LayoutINS4_IJNS5_ILi2EEENS5_ILi1EEESN_EEENS4_IJSN_NS5_ILi0EEESP_EEEEENS4_IJNS3_10UnderscoreESS_SS_EEEEELb1EEEEEvNT_6ParamsE --------------------------
	.section	.nv.info._ZN7cutlass13device_kernelIN5flash32FlashAttnBwdPostprocessConvertdQIN4cute5tupleIJNS3_1CILi64EEENS5_ILi256EEEEEENS_6half_tEfNS_4arch4Sm90ELi256ENS3_8TiledMMAINS3_8MMA_AtomIJNS3_4SM904GMMA25MMA_64x64x16_F32F16F16_SSILNSF_5MajorE1ELSH_0ELNSF_7ScaleInE1ELSI_1EEEEEENS3_6LayoutINS4_IJNS5_ILi2EEENS5_ILi1EEESN_EEENS4_IJSN_NS5_ILi0EEESP_EEEEENS4_IJNS3_10UnderscoreESS_SS_EEEEELb1EEEEEvNT_6ParamsE,"",@"SHT_CUDA_INFO"
	.sectionflags	@""
	.align	4


	//----- nvinfo : EIATTR_CUDA_API_VERSION
	.align		4
        /*0000*/ 	.byte	0x04, 0x37
        /*0002*/ 	.short	(.L_490 - .L_489)
.L_489:
        /*0004*/ 	.word	0x00000082


	//----- nvinfo : EIATTR_KPARAM_INFO
	.align		4
.L_490:
        /*0008*/ 	.byte	0x04, 0x17
        /*000a*/ 	.short	(.L_492 - .L_491)
.L_491:
        /*000c*/ 	.word	0x00000000
        /*0010*/ 	.short	0x0000
        /*0012*/ 	.short	0x0000
        /*0014*/ 	.byte	0x00, 0xf0, 0xc1, 0x01


	//----- nvinfo : EIATTR_SPARSE_MMA_MASK
	.align		4
.L_492:
        /*0018*/ 	.byte	0x03, 0x50
        /*001a*/ 	.short	0x0000


	//----- nvinfo : EIATTR_MAXREG_COUNT
	.align		4
        /*001c*/ 	.byte	0x03, 0x1b
        /*001e*/ 	.short	0x0080


	//----- nvinfo : EIATTR_NUM_BARRIERS
	.align		4
        /*0020*/ 	.byte	0x02, 0x4c
        /*0022*/ 	.byte	0x01
	.zero		1


	//----- nvinfo : EIATTR_MERCURY_ISA_VERSION
	.align		4
        /*0024*/ 	.byte	0x03, 0x5f
        /*0026*/ 	.short	0x0101


	//----- nvinfo : EIATTR_VRC_CTA_INIT_COUNT
	.align		4
        /*0028*/ 	.byte	0x02, 0x4a
	.zero		1
	.zero		1


	//----- nvinfo : EIATTR_MBARRIER_INSTR_OFFSETS
	.align		4
        /*002c*/ 	.byte	0x04, 0x39
        /*002e*/ 	.short	(.L_494 - .L_493)


	//   ....[0]....
.L_493:
        /*0030*/ 	.word	0x00000470
        /*0034*/ 	.word	0x000000ff
        /*0038*/ 	.word	0x00018000
        /*003c*/ 	.short	0x0100
        /*003e*/ 	.byte	0x06
	.zero		1


	//   ....[1]....
        /*0040*/ 	.word	0x00000550
        /*0044*/ 	.word	0x0000002d
        /*0048*/ 	.word	0x00018000
        /*004c*/ 	.short	0x010a
        /*004e*/ 	.byte	0xff
	.zero		1


	//----- nvinfo : EIATTR_NUM_MBARRIERS
	.align		4
.L_494:
        /*0050*/ 	.byte	0x03, 0x38
        /*0052*/ 	.short	0x0001


	//----- nvinfo : EIATTR_EXIT_INSTR_OFFSETS
	.align		4
        /*0054*/ 	.byte	0x04, 0x1c
        /*0056*/ 	.short	(.L_496 - .L_495)


	//   ....[0]....
.L_495:
        /*0058*/ 	.word	0x00000280


	//   ....[1]....
        /*005c*/ 	.word	0x000017e0


	//   ....[2]....
        /*0060*/ 	.word	0x000018b0


	//----- nvinfo : EIATTR_MAX_THREADS
	.align		4
.L_496:
        /*0064*/ 	.byte	0x04, 0x05
        /*0066*/ 	.short	(.L_498 - .L_497)
.L_497:
        /*0068*/ 	.word	0x00000100
        /*006c*/ 	.word	0x00000001
        /*0070*/ 	.word	0x00000001


	//----- nvinfo : EIATTR_CRS_STACK_SIZE
	.align		4
.L_498:
        /*0074*/ 	.byte	0x04, 0x1e
        /*0076*/ 	.short	(.L_500 - .L_499)
.L_499:
        /*0078*/ 	.word	0x00000000


	//----- nvinfo : EIATTR_CBANK_PARAM_SIZE
	.align		4
.L_500:
        /*007c*/ 	.byte	0x03, 0x19
        /*007e*/ 	.short	0x0070


	//----- nvinfo : EIATTR_PARAM_CBANK
	.align		4
        /*0080*/ 	.byte	0x04, 0x0a
        /*0082*/ 	.short	(.L_502 - .L_501)
	.align		4
.L_501:
        /*0084*/ 	.word	index@(.nv.constant0._ZN7cutlass13device_kernelIN5flash32FlashAttnBwdPostprocessConvertdQIN4cute5tupleIJNS3_1CILi64EEENS5_ILi256EEEEEENS_6half_tEfNS_4arch4Sm90ELi256ENS3_8TiledMMAINS3_8MMA_AtomIJNS3_4SM904GMMA25MMA_64x64x16_F32F16F16_SSILNSF_5MajorE1ELSH_0ELNSF_7ScaleInE1ELSI_1EEEEEENS3_6LayoutINS4_IJNS5_ILi2EEENS5_ILi1EEESN_EEENS4_IJSN_NS5_ILi0EEESP_EEEEENS4_IJNS3_10UnderscoreESS_SS_EEEEELb1EEEEEvNT_6ParamsE)
        /*0088*/ 	.short	0x0380
        /*008a*/ 	.short	0x0070


	//----- nvinfo : EIATTR_SW_WAR
	.align		4
.L_502:
        /*008c*/ 	.byte	0x04, 0x36
        /*008e*/ 	.short	(.L_504 - .L_503)
.L_503:
        /*0090*/ 	.word	0x00000008
.L_504:


//--------------------- .nv.info._ZN7cutlass13device_kernelIN5flash11enable_sm90INS1_16FlashAttnBwdSm90INS1_25CollectiveMainloopBwdSm90ILi2ELi1ELi1EN4cute5tupleIJNS5_1CILi1EEES8_S8_EEENS6_IJNS7_ILi64EEENS7_ILi80EEENS7_ILi256EEEEEENS_6half_tEfNS_4arch4Sm90ELb1ELb0ELb0ELb1ELb0ELb0ELb1ELb1ELi2ELi1ELi1ELi1ELb0EEENS1_24CollectiveEpilogueBwdGQAISD_fSG_Li256ELb1ELb0EEENS1_25SingleTileBwdLPTSchedulerILb1ELi80ELb0EEEEEEEEEvNT_6ParamsE --------------------------
	.section	.nv.info._ZN7cutlass13device_kernelIN5flash11enable_sm90INS1_16FlashAttnBwdSm90INS1_25CollectiveMainloopBwdSm90ILi2ELi1ELi1EN4cute5tupleIJNS5_1CILi1EEES8_S8_EEENS6_IJNS7_ILi64EEENS7_ILi80EEENS7_ILi256EEEEEENS_6half_tEfNS_4arch4Sm90ELb1ELb0ELb0ELb1ELb0ELb0ELb1ELb1ELi2ELi1ELi1ELi1ELb0EEENS1_24CollectiveEpilogueBwdGQAISD_fSG_Li256ELb1ELb0EEENS1_25SingleTileBwdLPTSchedulerILb1ELi80ELb0EEEEEEEEEvNT_6ParamsE,"",@"SHT_CUDA_INFO"
	.sectionflags	@""
	.align	4


	//----- nvinfo : EIATTR_CUDA_API_VERSION
	.align		4
        /*0000*/ 	.byte	0x04, 0x37
        /*0002*/ 	.short	(.L_506 - .L_505)
.L_505:
        /*0004*/ 	.word	0x00000082


	//----- nvinfo : EIATTR_KPARAM_INFO
	.align		4
.L_506:
        /*0008*/ 	.byte	0x04, 0x17
        /*000a*/ 	.short	(.L_508 - .L_507)
.L_507:
        /*000c*/ 	.word	0x00000000
        /*0010*/ 	.short	0x0000
        /*0012*/ 	.short	0x0000
        /*0014*/ 	.byte	0x00, 0xf0, 0x01, 0x1c


	//----- nvinfo : EIATTR_SPARSE_MMA_MASK
	.align		4
.L_508:
        /*0018*/ 	.byte	0x03, 0x50
        /*001a*/ 	.short	0x0000


	//----- nvinfo : EIATTR_MAXREG_COUNT
	.align		4
        /*001c*/ 	.byte	0x03, 0x1b
        /*001e*/ 	.short	0x00a8


	//----- nvinfo : EIATTR_MERCURY_ISA_VERSION
	.align		4
        /*0020*/ 	.byte	0x03, 0x5f
        /*0022*/ 	.short	0x0101


	//----- nvinfo : EIATTR_VRC_CTA_INIT_COUNT
	.align		4
        /*0024*/ 	.byte	0x02, 0x4a
	.zero		1
	.zero		1


	//----- nvinfo : EIATTR_EXIT_INSTR_OFFSETS
	.align		4
        /*0028*/ 	.byte	0x04, 0x1c
        /*002a*/ 	.short	(.L_510 - .L_509)


	//   ....[0]....
.L_509:
        /*002c*/ 	.word	0x00000010


	//----- nvinfo : EIATTR_MAX_THREADS
	.align		4
.L_510:
        /*0030*/ 	.byte	0x04, 0x05
        /*0032*/ 	.short	(.L_512 - .L_511)
.L_511:
        /*0034*/ 	.word	0x00000180
        /*0038*/ 	.word	0x00000001
        /*003c*/ 	.word	0x00000001


	//----- nvinfo : EIATTR_CBANK_PARAM_SIZE
	.align		4
.L_512:
        /*0040*/ 	.byte	0x03, 0x19
        /*0042*/ 	.short	0x0700


	//----- nvinfo : EIATTR_PARAM_CBANK
	.align		4
        /*0044*/ 	.byte	0x04, 0x0a
        /*0046*/ 	.short	(.L_514 - .L_513)
	.align		4
.L_513:
        /*0048*/ 	.word	index@(.nv.constant0._ZN7cutlass13device_kernelIN5flash11enable_sm90INS1_16FlashAttnBwdSm90INS1_25CollectiveMainloopBwdSm90ILi2ELi1ELi1EN4cute5tupleIJNS5_1CILi1EEES8_S8_EEENS6_IJNS7_ILi64EEENS7_ILi80EEENS7_ILi256EEEEEENS_6half_tEfNS_4arch4Sm90ELb1ELb0ELb0ELb1ELb0ELb0ELb1ELb1ELi2ELi1ELi1ELi1ELb0EEENS1_24CollectiveEpilogueBwdGQAISD_fSG_Li256ELb1ELb0EEENS1_25SingleTileBwdLPTSchedulerILb1ELi80ELb0EEEEEEEEEvNT_6ParamsE)
        /*004c*/ 	.short	0x0380
        /*004e*/ 	.short	0x0700


	//----- nvinfo : EIATTR_SW_WAR
	.align		4
.L_514:
        /*0050*/ 	.byte	0x04, 0x36
        /*0052*/ 	.short	(.L_516 - .L_515)
.L_515:
        /*0054*/ 	.word	0x00000008
.L_516:


//--------------------- .nv.info._ZN7cutlass13device_kernelIN5flash22FlashAttnBwdPreprocessIN4cute5tupleIJNS3_1CILi64EEENS5_ILi256EEEEEENS_6half_tEfNS_4arch4Sm90ELb1ELb1EEEEEvNT_6ParamsE --------------------------
	.section	.nv.info._ZN7cutlass13device_kernelIN5flash22FlashAttnBwdPreprocessIN4cute5tupleIJNS3_1CILi64EEENS5_ILi256EEEEEENS_6half_tEfNS_4arch4Sm90ELb1ELb1EEEEEvNT_6ParamsE,"",@"SHT_CUDA_INFO"
	.sectionflags	@""
	.align	4


	//----- nvinfo : EIATTR_CUDA_API_VERSION
	.align		4
        /*0000*/ 	.byte	0x04, 0x37
        /*0002*/ 	.short	(.L_518 - .L_517)
.L_517:
        /*0004*/ 	.word	0x00000082


	//----- nvinfo : EIATTR_KPARAM_INFO
	.align		4
.L_518:
        /*0008*/ 	.byte	0x04, 0x17
        /*000a*/ 	.short	(.L_520 - .L_519)
.L_519:
        /*000c*/ 	.word	0x00000000
        /*0010*/ 	.short	0x0000
        /*0012*/ 	.short	0x0000
        /*0014*/ 	.byte	0x00, 0xf0, 0xc1, 0x03


	//----- nvinfo : EIATTR_SPARSE_MMA_MASK
	.align		4
.L_520:
        /*0018*/ 	.byte	0x03, 0x50
        /*001a*/ 	.short	0x0000


	//----- nvinfo : EIATTR_MAXREG_COUNT
	.align		4
        /*001c*/ 	.byte	0x03, 0x1b
        /*001e*/ 	.short	0x0080


	//----- nvinfo : EIATTR_MERCURY_ISA_VERSION
	.align		4
        /*0020*/ 	.byte	0x03, 0x5f
        /*0022*/ 	.short	0x0101


	//----- nvinfo : EIATTR_COOP_GROUP_MASK_REGIDS
	.align		4
        /*0024*/ 	.byte	0x04, 0x29
        /*0026*/ 	.short	(.L_522 - .L_521)


	//   ....[0]....
.L_521:
        /*0028*/ 	.word	0xffffffff


	//   ....[1]....
        /*002c*/ 	.word	0xffffffff


	//   ....[2]....
        /*0030*/ 	.word	0xffffffff


	//   ....[3]....
        /*0034*/ 	.word	0xffffffff


	//   ....[4]....
        /*0038*/ 	.word	0xffffffff


	//   ....[5]....
        /*003c*/ 	.word	0xffffffff


	//   ....[6]....
        /*0040*/ 	.word	0xffffffff


	//   ....[7]....
        /*0044*/ 	.word	0xffffffff


	//   ....[8]....
        /*0048*/ 	.word	0xffffffff


	//   ....[9]....
        /*004c*/ 	.word	0xffffffff


	//   ....[10]....
        /*0050*/ 	.word	0xffffffff


	//   ....[11]....
        /*0054*/ 	.word	0xffffffff


	//   ....[12]....
        /*0058*/ 	.word	0xffffffff


	//   ....[13]....
        /*005c*/ 	.word	0xffffffff


	//   ....[14]....
        /*0060*/ 	.word	0xffffffff


	//   ....[15]....
        /*0064*/ 	.word	0xffffffff


	//----- nvinfo : EIATTR_COOP_GROUP_INSTR_OFFSETS
	.align		4
.L_522:
        /*0068*/ 	.byte	0x04, 0x28
        /*006a*/ 	.short	(.L_524 - .L_523)


	//   ....[0]....
.L_523:
        /*006c*/ 	.word	0x00001d40


	//   ....[1]....
        /*0070*/ 	.word	0x00001d60


	//   ....[2]....
        /*0074*/ 	.word	0x00001d70


	//   ....[3]....
        /*0078*/ 	.word	0x00001d80


	//   ....[4]....
        /*007c*/ 	.word	0x00001dd0


	//   ....[5]....
        /*0080*/ 	.word	0x00001de0


	//   ....[6]....
        /*0084*/ 	.word	0x00001df0


	//   ....[7]....
        /*0088*/ 	.word	0x00001e00


	//   ....[8]....
        /*008c*/ 	.word	0x00001e60


	//   ....[9]....
        /*0090*/ 	.word	0x00001e70


	//   ....[10]....
        /*0094*/ 	.word	0x00001e80


	//   ....[11]....
        /*0098*/ 	.word	0x00001e90


	//   ....[12]....
        /*009c*/ 	.word	0x00001ef0


	//   ....[13]....
        /*00a0*/ 	.word	0x00001f00


	//   ....[14]....
        /*00a4*/ 	.word	0x00001f10


	//   ....[15]....
        /*00a8*/ 	.word	0x00001f20


	//----- nvinfo : EIATTR_VRC_CTA_INIT_COUNT
	.align		4
.L_524:
        /*00ac*/ 	.byte	0x02, 0x4a
	.zero		1
	.zero		1


	//----- nvinfo : EIATTR_EXIT_INSTR_OFFSETS
	.align		4
        /*00b0*/ 	.byte	0x04, 0x1c
        /*00b2*/ 	.short	(.L_526 - .L_525)


	//   ....[0]....
.L_525:
        /*00b4*/ 	.word	0x00000310


	//   ....[1]....
        /*00b8*/ 	.word	0x000025c0


	//   ....[2]....
        /*00bc*/ 	.word	0x00002660


	//----- nvinfo : EIATTR_MAX_THREADS
	.align		4
.L_526:
        /*00c0*/ 	.byte	0x04, 0x05
        /*00c2*/ 	.short	(.L_528 - .L_527)
.L_527:
        /*00c4*/ 	.word	0x00000100
        /*00c8*/ 	.word	0x00000001
        /*00cc*/ 	.word	0x00000001


	//----- nvinfo : EIATTR_CRS_STACK_SIZE
	.align		4
.L_528:
        /*00d0*/ 	.byte	0x04, 0x1e
        /*00d2*/ 	.short	(.L_530 - .L_529)
.L_529:
        /*00d4*/ 	.word	0x00000000


	//----- nvinfo : EIATTR_CBANK_PARAM_SIZE
	.align		4
.L_530:
        /*00d8*/ 	.byte	0x03, 0x19
        /*00da*/ 	.short	0x00f0


	//----- nvinfo : EIATTR_PARAM_CBANK
	.align		4
        /*00dc*/ 	.byte	0x04, 0x0a
        /*00de*/ 	.short	(.L_532 - .L_531)
	.align		4
.L_531:
        /*00e0*/ 	.word	index@(.nv.constant0._ZN7cutlass13device_kernelIN5flash22FlashAttnBwdPreprocessIN4cute5tupleIJNS3_1CILi64EEENS5_ILi256EEEEEENS_6half_tEfNS_4arch4Sm90ELb1ELb1EEEEEvNT_6ParamsE)
        /*00e4*/ 	.short	0x0380
        /*00e6*/ 	.short	0x00f0


	//----- nvinfo : EIATTR_SW_WAR
	.align		4
.L_532:
        /*00e8*/ 	.byte	0x04, 0x36
        /*00ea*/ 	.short	(.L_534 - .L_533)
.L_533:
        /*00ec*/ 	.word	0x00000008
.L_534:


//--------------------- .nv.callgraph             --------------------------
	.section	.nv.callgraph,"",@"SHT_CUDA_CALLGRAPH"
	.align	4
	.sectionentsize	8
	.align		4
        /*0000*/ 	.word	0x00000000
	.align		4
        /*0004*/ 	.word	0xffffffff
	.align		4
        /*0008*/ 	.word	0x00000000
	.align		4
        /*000c*/ 	.word	0xfffffffe
	.align		4
        /*0010*/ 	.word	0x00000000
	.align		4
        /*0014*/ 	.word	0xfffffffd
	.align		4
        /*0018*/ 	.word	0x00000000
	.align		4
        /*001c*/ 	.word	0xfffffffc


//--------------------- .nv.constant4             --------------------------
	.section	.nv.constant4,"a",@progbits
	.align	8
	.align		8
.nv.constant4:
        /*0000*/ 	.dword	_ZN77_INTERNAL_002f1f51_41_flash_bwd_hdim256_fp16_softcapall_sm90_cu_49158569_30204cuda3std3__45__cpo5beginE
	.align		8
        /*0008*/ 	.dword	_ZN77_INTERNAL_002f1f51_41_flash_bwd_hdim256_fp16_softcapall_sm90_cu_49158569_30204cuda3std3__45__cpo3endE
	.align		8
        /*0010*/ 	.dword	_ZN77_INTERNAL_002f1f51_41_flash_bwd_hdim256_fp16_softcapall_sm90_cu_49158569_30204cuda3std3__45__cpo6cbeginE
	.align		8
        /*0018*/ 	.dword	_ZN77_INTERNAL_002f1f51_41_flash_bwd_hdim256_fp16_softcapall_sm90_cu_49158569_30204cuda3std3__45__cpo4cendE
	.align		8
        /*0020*/ 	.dword	_ZN77_INTERNAL_002f1f51_41_flash_bwd_hdim256_fp16_softcapall_sm90_cu_49158569_30204cuda3std3__479_GLOBAL__N__002f1f51_41_flash_bwd_hdim256_fp16_softcapall_sm90_cu_49158569_30206ignoreE
	.align		8
        /*0028*/ 	.dword	_ZN77_INTERNAL_002f1f51_41_flash_bwd_hdim256_fp16_softcapall_sm90_cu_49158569_30204cuda3std3__419piecewise_constructE
	.align		8
        /*0030*/ 	.dword	_ZN77_INTERNAL_002f1f51_41_flash_bwd_hdim256_fp16_softcapall_sm90_cu_49158569_30204cuda3std3__48in_placeE
	.align		8
        /*0038*/ 	.dword	_ZN77_INTERNAL_002f1f51_41_flash_bwd_hdim256_fp16_softcapall_sm90_cu_49158569_30204cuda3std6ranges3__45__cpo4swapE
	.align		8
        /*0040*/ 	.dword	_ZN77_INTERNAL_002f1f51_41_flash_bwd_hdim256_fp16_softcapall_sm90_cu_49158569_30204cuda3std6ranges3__45__cpo9iter_moveE
	.align		8
        /*0048*/ 	.dword	_ZN77_INTERNAL_002f1f51_41_flash_bwd_hdim256_fp16_softcapall_sm90_cu_49158569_30204cute7productE
	.align		8
        /*0050*/ 	.dword	_ZN77_INTERNAL_002f1f51_41_flash_bwd_hdim256_fp16_softcapall_sm90_cu_49158569_30204cute1_E


//--------------------- .text._ZN7cutlass13device_kernelIN5flash11enable_sm90INS1_16FlashAttnBwdSm90INS1_25CollectiveMainloopBwdSm90ILi2ELi1ELi1EN4cute5tupleIJNS5_1CILi1EEES8_S8_EEENS6_IJNS7_ILi64EEENS7_ILi80EEENS7_ILi256EEEEEENS_6half_tEfNS_4arch4Sm90ELb0ELb0ELb1ELb0ELb0ELb0ELb1ELb1ELi2ELi1ELi1ELi1ELb0EEENS1_21CollectiveEpilogueBwdISD_SE_SG_Li256ELb0ELb1ELi2EEENS1_19SingleTileSchedulerILb0ELb0ELb0ELi80EEEEEEEEEvNT_6ParamsE --------------------------
	.section	.text._ZN7cutlass13device_kernelIN5flash11enable_sm90INS1_16FlashAttnBwdSm90INS1_25CollectiveMainloopBwdSm90ILi2ELi1ELi1EN4cute5tupleIJNS5_1CILi1EEES8_S8_EEENS6_IJNS7_ILi64EEENS7_ILi80EEENS7_ILi256EEEEEENS_6half_tEfNS_4arch4Sm90ELb0ELb0ELb1ELb0ELb0ELb0ELb1ELb1ELi2ELi1ELi1ELi1ELb0EEENS1_21CollectiveEpilogueBwdISD_SE_SG_Li256ELb0ELb1ELi2EEENS1_19SingleTileSchedulerILb0ELb0ELb0ELi80EEEEEEEEEvNT_6ParamsE,"ax",@progbits
	.align	128
.text._ZN7cutlass13device_kernelIN5flash11enable_sm90INS1_16FlashAttnBwdSm90INS1_25CollectiveMainloopBwdSm90ILi2ELi1ELi1EN4cute5tupleIJNS5_1CILi1EEES8_S8_EEENS6_IJNS7_ILi64EEENS7_ILi80EEENS7_ILi256EEEEEENS_6half_tEfNS_4arch4Sm90ELb0ELb0ELb1ELb0ELb0ELb0ELb1ELb1ELi2ELi1ELi1ELi1ELb0EEENS1_21CollectiveEpilogueBwdISD_SE_SG_Li256ELb0ELb1ELi2EEENS1_19SingleTileSchedulerILb0ELb0ELb0ELi80EEEEEEEEEvNT_6ParamsE:
        .type           _ZN7cutlass13device_kernelIN5flash11enable_sm90INS1_16FlashAttnBwdSm90INS1_25CollectiveMainloopBwdSm90ILi2ELi1ELi1EN4cute5tupleIJNS5_1CILi1EEES8_S8_EEENS6_IJNS7_ILi64EEENS7_ILi80EEENS7_ILi256EEEEEENS_6half_tEfNS_4arch4Sm90ELb0ELb0ELb1ELb0ELb0ELb0ELb1ELb1ELi2ELi1ELi1ELi1ELb0EEENS1_21CollectiveEpilogueBwdISD_SE_SG_Li256ELb0ELb1ELi2EEENS1_19SingleTileSchedulerILb0ELb0ELb0ELi80EEEEEEEEEvNT_6ParamsE,@function
        .size           _ZN7cutlass13device_kernelIN5flash11enable_sm90INS1_16FlashAttnBwdSm90INS1_25CollectiveMainloopBwdSm90ILi2ELi1ELi1EN4cute5tupleIJNS5_1CILi1EEES8_S8_EEENS6_IJNS7_ILi64EEENS7_ILi80EEENS7_ILi256EEEEEENS_6half_tEfNS_4arch4Sm90ELb0ELb0ELb1ELb0ELb0ELb0ELb1ELb1ELi2ELi1ELi1ELi1ELb0EEENS1_21CollectiveEpilogueBwdISD_SE_SG_Li256ELb0ELb1ELi2EEENS1_19SingleTileSchedulerILb0ELb0ELb0ELi80EEEEEEEEEvNT_6ParamsE,(.L_x_120 - _ZN7cutlass13device_kernelIN5flash11enable_sm90INS1_16FlashAttnBwdSm90INS1_25CollectiveMainloopBwdSm90ILi2ELi1ELi1EN4cute5tupleIJNS5_1CILi1EEES8_S8_EEENS6_IJNS7_ILi64EEENS7_ILi80EEENS7_ILi256EEEEEENS_6half_tEfNS_4arch4Sm90ELb0ELb0ELb1ELb0ELb0ELb0ELb1ELb1ELi2ELi1ELi1ELi1ELb0EEENS1_21CollectiveEpilogueBwdISD_SE_SG_Li256ELb0ELb1ELi2EEENS1_19SingleTileSchedulerILb0ELb0ELb0ELi80EEEEEEEEEvNT_6ParamsE)
        .other          _ZN7cutlass13device_kernelIN5flash11enable_sm90INS1_16FlashAttnBwdSm90INS1_25CollectiveMainloopBwdSm90ILi2ELi1ELi1EN4cute5tupleIJNS5_1CILi1EEES8_S8_EEENS6_IJNS7_ILi64EEENS7_ILi80EEENS7_ILi256EEEEEENS_6half_tEfNS_4arch4Sm90ELb0ELb0ELb1ELb0ELb0ELb0ELb1ELb1ELi2ELi1ELi1ELi1ELb0EEENS1_21CollectiveEpilogueBwdISD_SE_SG_Li256ELb0ELb1ELi2EEENS1_19SingleTileSchedulerILb0ELb0ELb0ELi80EEEEEEEEEvNT_6ParamsE,@"STO_CUDA_ENTRY STV_DEFAULT"
_ZN7cutlass13device_kernelIN5flash11enable_sm90INS1_16FlashAttnBwdSm90INS1_25CollectiveMainloopBwdSm90ILi2ELi1ELi1EN4cute5tupleIJNS5_1CILi1EEES8_S8_EEENS6_IJNS7_ILi64EEENS7_ILi80EEENS7_ILi256EEEEEENS_6half_tEfNS_4arch4Sm90ELb0ELb0ELb1ELb0ELb0ELb0ELb1ELb1ELi2ELi1ELi1ELi1ELb0EEENS1_21CollectiveEpilogueBwdISD_SE_SG_Li256ELb0ELb1ELi2EEENS1_19SingleTileSchedulerILb0ELb0ELb0ELi80EEEEEEEEEvNT_6ParamsE:
[----:B------:R-:W-:Y:S01]  /*0000*/  LDC R1, c[0x0][0x37c] ;  /* 0x0000df00ff017b82 */ /* 0x000fe20000000800 */
[----:B------:R-:W-:Y:S05]  /*0010*/  EXIT ;  /* 0x000000000000794d */ /* 0x000fea0003800000 */
.L_x_0:
[----:B------:R-:W-:-:S00]  /*0020*/  BRA `(.L_x_0) ;  /* 0xfffffffc00fc7947 */ /* 0x000fc0000383ffff */
[----:B------:R-:W-:-:S00]  /*0030*/  NOP ;  /* 0x0000000000007918 */ /* 0x000fc00000000000 */
        /* <DEDUP_REMOVED lines=12> */
.L_x_120:


//--------------------- .text._ZN7cutlass13device_kernelIN5flash11enable_sm90INS1_16FlashAttnBwdSm90INS1_25CollectiveMainloopBwdSm90ILi2ELi1ELi1EN4cute5tupleIJNS5_1CILi1EEES8_S8_EEENS6_IJNS7_ILi64EEENS7_ILi80EEENS7_ILi256EEEEEENS_6half_tEfNS_4arch4Sm90ELb0ELb0ELb1ELb0ELb0ELb0ELb1ELb1ELi2ELi1ELi1ELi1ELb0EEENS1_24CollectiveEpilogueBwdGQAISD_fSG_Li256ELb0ELb0EEENS1_19SingleTileSchedulerILb0ELb0ELb0ELi80EEEEEEEEEvNT_6ParamsE --------------------------
	.section	.text._ZN7cutlass13device_kernelIN5flash11enable_sm90INS1_16FlashAttnBwdSm90INS1_25CollectiveMainloopBwdSm90ILi2ELi1ELi1EN4cute5tupleIJNS5_1CILi1EEES8_S8_EEENS6_IJNS7_ILi64EEENS7_ILi80EEENS7_ILi256EEEEEENS_6half_tEfNS_4arch4Sm90ELb0ELb0ELb1ELb0ELb0ELb0ELb1ELb1ELi2ELi1ELi1ELi1ELb0EEENS1_24CollectiveEpilogueBwdGQAISD_fSG_Li256ELb0ELb0EEENS1_19SingleTileSchedulerILb0ELb0ELb0ELi80EEEEEEEEEvNT_6ParamsE,"ax",@progbits
	.align	128
.text._ZN7cutlass13device_kernelIN5flash11enable_sm90INS1_16FlashAttnBwdSm90INS1_25CollectiveMainloopBwdSm90ILi2ELi1ELi1EN4cute5tupleIJNS5_1CILi1EEES8_S8_EEENS6_IJNS7_ILi64EEENS7_ILi80EEENS7_ILi256EEEEEENS_6half_tEfNS_4arch4Sm90ELb0ELb0ELb1ELb0ELb0ELb0ELb1ELb1ELi2ELi1ELi1ELi1ELb0EEENS1_24CollectiveEpilogueBwdGQAISD_fSG_Li256ELb0ELb0EEENS1_19SingleTileSchedulerILb0ELb0ELb0ELi80EEEEEEEEEvNT_6ParamsE:
        .type           _ZN7cutlass13device_kernelIN5flash11enable_sm90INS1_16FlashAttnBwdSm90INS1_25CollectiveMainloopBwdSm90ILi2ELi1ELi1EN4cute5tupleIJNS5_1CILi1EEES8_S8_EEENS6_IJNS7_ILi64EEENS7_ILi80EEENS7_ILi256EEEEEENS_6half_tEfNS_4arch4Sm90ELb0ELb0ELb1ELb0ELb0ELb0ELb1ELb1ELi2ELi1ELi1ELi1ELb0EEENS1_24CollectiveEpilogueBwdGQAISD_fSG_Li256ELb0ELb0EEENS1_19SingleTileSchedulerILb0ELb0ELb0ELi80EEEEEEEEEvNT_6ParamsE,@function
        .size           _ZN7cutlass13device_kernelIN5flash11enable_sm90INS1_16FlashAttnBwdSm90INS1_25CollectiveMainloopBwdSm90ILi2ELi1ELi1EN4cute5tupleIJNS5_1CILi1EEES8_S8_EEENS6_IJNS7_ILi64EEENS7_ILi80EEENS7_ILi256EEEEEENS_6half_tEfNS_4arch4Sm90ELb0ELb0ELb1ELb0ELb0ELb0ELb1ELb1ELi2ELi1ELi1ELi1ELb0EEENS1_24CollectiveEpilogueBwdGQAISD_fSG_Li256ELb0ELb0EEENS1_19SingleTileSchedulerILb0ELb0ELb0ELi80EEEEEEEEEvNT_6ParamsE,(.L_x_121 - _ZN7cutlass13device_kernelIN5flash11enable_sm90INS1_16FlashAttnBwdSm90INS1_25CollectiveMainloopBwdSm90ILi2ELi1ELi1EN4cute5tupleIJNS5_1CILi1EEES8_S8_EEENS6_IJNS7_ILi64EEENS7_ILi80EEENS7_ILi256EEEEEENS_6half_tEfNS_4arch4Sm90ELb0ELb0ELb1ELb0ELb0ELb0ELb1ELb1ELi2ELi1ELi1ELi1ELb0EEENS1_24CollectiveEpilogueBwdGQAISD_fSG_Li256ELb0ELb0EEENS1_19SingleTileSchedulerILb0ELb0ELb0ELi80EEEEEEEEEvNT_6ParamsE)
        .other          _ZN7cutlass13device_kernelIN5flash11enable_sm90INS1_16FlashAttnBwdSm90INS1_25CollectiveMainloopBwdSm90ILi2ELi1ELi1EN4cute5tupleIJNS5_1CILi1EEES8_S8_EEENS6_IJNS7_ILi64EEENS7_ILi80EEENS7_ILi256EEEEEENS_6half_tEfNS_4arch4Sm90ELb0ELb0ELb1ELb0ELb0ELb0ELb1ELb1ELi2ELi1ELi1ELi1ELb0EEENS1_24CollectiveEpilogueBwdGQAISD_fSG_Li256ELb0ELb0EEENS1_19SingleTileSchedulerILb0ELb0ELb0ELi80EEEEEEEEEvNT_6ParamsE,@"STO_CUDA_ENTRY STV_DEFAULT"
_ZN7cutlass13device_kernelIN5flash11enable_sm90INS1_16FlashAttnBwdSm90INS1_25CollectiveMainloopBwdSm90ILi2ELi1ELi1EN4cute5tupleIJNS5_1CILi1EEES8_S8_EEENS6_IJNS7_ILi64EEENS7_ILi80EEENS7_ILi256EEEEEENS_6half_tEfNS_4arch4Sm90ELb0ELb0ELb1ELb0ELb0ELb0ELb1ELb1ELi2ELi1ELi1ELi1ELb0EEENS1_24CollectiveEpilogueBwdGQAISD_fSG_Li256ELb0ELb0EEENS1_19SingleTileSchedulerILb0ELb0ELb0ELi80EEEEEEEEEvNT_6ParamsE:
[----:B------:R-:W-:Y:S01]  /*0000*/  LDC R1, c[0x0][0x37c] ;  /* 0x0000df00ff017b82 */ /* 0x000fe20000000800 */
[----:B------:R-:W-:Y:S05]  /*0010*/  EXIT ;  /* 0x000000000000794d */ /* 0x000fea0003800000 */
.L_x_1:
        /* <DEDUP_REMOVED lines=14> */
.L_x_121:


//--------------------- .text._ZN7cutlass13device_kernelIN5flash11enable_sm90INS1_16FlashAttnBwdSm90INS1_25CollectiveMainloopBwdSm90ILi2ELi1ELi1EN4cute5tupleIJNS5_1CILi1EEES8_S8_EEENS6_IJNS7_ILi64EEENS7_ILi80EEENS7_ILi256EEEEEENS_6half_tEfNS_4arch4Sm90ELb0ELb0ELb1ELb1ELb0ELb0ELb1ELb1ELi2ELi1ELi1ELi1ELb0EEENS1_21CollectiveEpilogueBwdISD_SE_SG_Li256ELb1ELb1ELi2EEENS1_19SingleTileSchedulerILb1ELb0ELb0ELi80EEEEEEEEEvNT_6ParamsE --------------------------
	.section	.text._ZN7cutlass13device_kernelIN5flash11enable_sm90INS1_16FlashAttnBwdSm90INS1_25CollectiveMainloopBwdSm90ILi2ELi1ELi1EN4cute5tupleIJNS5_1CILi1EEES8_S8_EEENS6_IJNS7_ILi64EEENS7_ILi80EEENS7_ILi256EEEEEENS_6half_tEfNS_4arch4Sm90ELb0ELb0ELb1ELb1ELb0ELb0ELb1ELb1ELi2ELi1ELi1ELi1ELb0EEENS1_21CollectiveEpilogueBwdISD_SE_SG_Li256ELb1ELb1ELi2EEENS1_19SingleTileSchedulerILb1ELb0ELb0ELi80EEEEEEEEEvNT_6ParamsE,"ax",@progbits
	.align	128
.text._ZN7cutlass13device_kernelIN5flash11enable_sm90INS1_16FlashAttnBwdSm90INS1_25CollectiveMainloopBwdSm90ILi2ELi1ELi1EN4cute5tupleIJNS5_1CILi1EEES8_S8_EEENS6_IJNS7_ILi64EEENS7_ILi80EEENS7_ILi256EEEEEENS_6half_tEfNS_4arch4Sm90ELb0ELb0ELb1ELb1ELb0ELb0ELb1ELb1ELi2ELi1ELi1ELi1ELb0EEENS1_21CollectiveEpilogueBwdISD_SE_SG_Li256ELb1ELb1ELi2EEENS1_19SingleTileSchedulerILb1ELb0ELb0ELi80EEEEEEEEEvNT_6ParamsE:
        .type           _ZN7cutlass13device_kernelIN5flash11enable_sm90INS1_16FlashAttnBwdSm90INS1_25CollectiveMainloopBwdSm90ILi2ELi1ELi1EN4cute5tupleIJNS5_1CILi1EEES8_S8_EEENS6_IJNS7_ILi64EEENS7_ILi80EEENS7_ILi256EEEEEENS_6half_tEfNS_4arch4Sm90ELb0ELb0ELb1ELb1ELb0ELb0ELb1ELb1ELi2ELi1ELi1ELi1ELb0EEENS1_21CollectiveEpilogueBwdISD_SE_SG_Li256ELb1ELb1ELi2EEENS1_19SingleTileSchedulerILb1ELb0ELb0ELi80EEEEEEEEEvNT_6ParamsE,@function
        .size           _ZN7cutlass13device_kernelIN5flash11enable_sm90INS1_16FlashAttnBwdSm90INS1_25CollectiveMainloopBwdSm90ILi2ELi1ELi1EN4cute5tupleIJNS5_1CILi1EEES8_S8_EEENS6_IJNS7_ILi64EEENS7_ILi80EEENS7_ILi256EEEEEENS_6half_tEfNS_4arch4Sm90ELb0ELb0ELb1ELb1ELb0ELb0ELb1ELb1ELi2ELi1ELi1ELi1ELb0EEENS1_21CollectiveEpilogueBwdISD_SE_SG_Li256ELb1ELb1ELi2EEENS1_19SingleTileSchedulerILb1ELb0ELb0ELi80EEEEEEEEEvNT_6ParamsE,(.L_x_122 - _ZN7cutlass13device_kernelIN5flash11enable_sm90INS1_16FlashAttnBwdSm90INS1_25CollectiveMainloopBwdSm90ILi2ELi1ELi1EN4cute5tupleIJNS5_1CILi1EEES8_S8_EEENS6_IJNS7_ILi64EEENS7_ILi80EEENS7_ILi256EEEEEENS_6half_tEfNS_4arch4Sm90ELb0ELb0ELb1ELb1ELb0ELb0ELb1ELb1ELi2ELi1ELi1ELi1ELb0EEENS1_21CollectiveEpilogueBwdISD_SE_SG_Li256ELb1ELb1ELi2EEENS1_19SingleTileSchedulerILb1ELb0ELb0ELi80EEEEEEEEEvNT_6ParamsE)
        .other          _ZN7cutlass13device_kernelIN5flash11enable_sm90INS1_16FlashAttnBwdSm90INS1_25CollectiveMainloopBwdSm90ILi2ELi1ELi1EN4cute5tupleIJNS5_1CILi1EEES8_S8_EEENS6_IJNS7_ILi64EEENS7_ILi80EEENS7_ILi256EEEEEENS_6half_tEfNS_4arch4Sm90ELb0ELb0ELb1ELb1ELb0ELb0ELb1ELb1ELi2ELi1ELi1ELi1ELb0EEENS1_21CollectiveEpilogueBwdISD_SE_SG_Li256ELb1ELb1ELi2EEENS1_19SingleTileSchedulerILb1ELb0ELb0ELi80EEEEEEEEEvNT_6ParamsE,@"STO_CUDA_ENTRY STV_DEFAULT"
_ZN7cutlass13device_kernelIN5flash11enable_sm90INS1_16FlashAttnBwdSm90INS1_25CollectiveMainloopBwdSm90ILi2ELi1ELi1EN4cute5tupleIJNS5_1CILi1EEES8_S8_EEENS6_IJNS7_ILi64EEENS7_ILi80EEENS7_ILi256EEEEEENS_6half_tEfNS_4arch4Sm90ELb0ELb0ELb1ELb1ELb0ELb0ELb1ELb1ELi2ELi1ELi1ELi1ELb0EEENS1_21CollectiveEpilogueBwdISD_SE_SG_Li256ELb1ELb1ELi2EEENS1_19SingleTileSchedulerILb1ELb0ELb0ELi80EEEEEEEEEvNT_6ParamsE:
[----:B------:R-:W-:Y:S01]  /*0000*/  LDC R1, c[0x0][0x37c] ;  /* 0x0000df00ff017b82 */ /* 0x000fe20000000800 */
[----:B------:R-:W-:Y:S05]  /*0010*/  EXIT ;  /* 0x000000000000794d */ /* 0x000fea0003800000 */
.L_x_2:
        /* <DEDUP_REMOVED lines=14> */
.L_x_122:


//--------------------- .text._ZN7cutlass13device_kernelIN5flash11enable_sm90INS1_16FlashAttnBwdSm90INS1_25CollectiveMainloopBwdSm90ILi2ELi1ELi1EN4cute5tupleIJNS5_1CILi1EEES8_S8_EEENS6_IJNS7_ILi64EEENS7_ILi80EEENS7_ILi256EEEEEENS_6half_tEfNS_4arch4Sm90ELb0ELb0ELb1ELb1ELb0ELb0ELb1ELb1ELi2ELi1ELi1ELi1ELb0EEENS1_24CollectiveEpilogueBwdGQAISD_fSG_Li256ELb1ELb0EEENS1_19SingleTileSchedulerILb1ELb0ELb0ELi80EEEEEEEEEvNT_6ParamsE --------------------------
	.section	.text._ZN7cutlass13device_kernelIN5flash11enable_sm90INS1_16FlashAttnBwdSm90INS1_25CollectiveMainloopBwdSm90ILi2ELi1ELi1EN4cute5tupleIJNS5_1CILi1EEES8_S8_EEENS6_IJNS7_ILi64EEENS7_ILi80EEENS7_ILi256EEEEEENS_6half_tEfNS_4arch4Sm90ELb0ELb0ELb1ELb1ELb0ELb0ELb1ELb1ELi2ELi1ELi1ELi1ELb0EEENS1_24CollectiveEpilogueBwdGQAISD_fSG_Li256ELb1ELb0EEENS1_19SingleTileSchedulerILb1ELb0ELb0ELi80EEEEEEEEEvNT_6ParamsE,"ax",@progbits
	.align	128
.text._ZN7cutlass13device_kernelIN5flash11enable_sm90INS1_16FlashAttnBwdSm90INS1_25CollectiveMainloopBwdSm90ILi2ELi1ELi1EN4cute5tupleIJNS5_1CILi1EEES8_S8_EEENS6_IJNS7_ILi64EEENS7_ILi80EEENS7_ILi256EEEEEENS_6half_tEfNS_4arch4Sm90ELb0ELb0ELb1ELb1ELb0ELb0ELb1ELb1ELi2ELi1ELi1ELi1ELb0EEENS1_24CollectiveEpilogueBwdGQAISD_fSG_Li256ELb1ELb0EEENS1_19SingleTileSchedulerILb1ELb0ELb0ELi80EEEEEEEEEvNT_6ParamsE:
        .type           _ZN7cutlass13device_kernelIN5flash11enable_sm90INS1_16FlashAttnBwdSm90INS1_25CollectiveMainloopBwdSm90ILi2ELi1ELi1EN4cute5tupleIJNS5_1CILi1EEES8_S8_EEENS6_IJNS7_ILi64EEENS7_ILi80EEENS7_ILi256EEEEEENS_6half_tEfNS_4arch4Sm90ELb0ELb0ELb1ELb1ELb0ELb0ELb1ELb1ELi2ELi1ELi1ELi1ELb0EEENS1_24CollectiveEpilogueBwdGQAISD_fSG_Li256ELb1ELb0EEENS1_19SingleTileSchedulerILb1ELb0ELb0ELi80EEEEEEEEEvNT_6ParamsE,@function
        .size           _ZN7cutlass13device_kernelIN5flash11enable_sm90INS1_16FlashAttnBwdSm90INS1_25CollectiveMainloopBwdSm90ILi2ELi1ELi1EN4cute5tupleIJNS5_1CILi1EEES8_S8_EEENS6_IJNS7_ILi64EEENS7_ILi80EEENS7_ILi256EEEEEENS_6half_tEfNS_4arch4Sm90ELb0ELb0ELb1ELb1ELb0ELb0ELb1ELb1ELi2ELi1ELi1ELi1ELb0EEENS1_24CollectiveEpilogueBwdGQAISD_fSG_Li256ELb1ELb0EEENS1_19SingleTileSchedulerILb1ELb0ELb0ELi80EEEEEEEEEvNT_6ParamsE,(.L_x_123 - _ZN7cutlass13device_kernelIN5flash11enable_sm90INS1_16FlashAttnBwdSm90INS1_25CollectiveMainloopBwdSm90ILi2ELi1ELi1EN4cute5tupleIJNS5_1CILi1EEES8_S8_EEENS6_IJNS7_ILi64EEENS7_ILi80EEENS7_ILi256EEEEEENS_6half_tEfNS_4arch4Sm90ELb0ELb0ELb1ELb1ELb0ELb0ELb1ELb1ELi2ELi1ELi1ELi1ELb0EEENS1_24CollectiveEpilogueBwdGQAISD_fSG_Li256ELb1ELb0EEENS1_19SingleTileSchedulerILb1ELb0ELb0ELi80EEEEEEEEEvNT_6ParamsE)
        .other          _ZN7cutlass13device_kernelIN5flash11enable_sm90INS1_16FlashAttnBwdSm90INS1_25CollectiveMainloopBwdSm90ILi2ELi1ELi1EN4cute5tupleIJNS5_1CILi1EEES8_S8_EEENS6_IJNS7_ILi64EEENS7_ILi80EEENS7_ILi256EEEEEENS_6half_tEfNS_4arch4Sm90ELb0ELb0ELb1ELb1ELb0ELb0ELb1ELb1ELi2ELi1ELi1ELi1ELb0EEENS1_24CollectiveEpilogueBwdGQAISD_fSG_Li256ELb1ELb0EEENS1_19SingleTileSchedulerILb1ELb0ELb0ELi80EEEEEEEEEvNT_6ParamsE,@"STO_CUDA_ENTRY STV_DEFAULT"
_ZN7cutlass13device_kernelIN5flash11enable_sm90INS1_16FlashAttnBwdSm90INS1_25CollectiveMainloopBwdSm90ILi2ELi1ELi1EN4cute5tupleIJNS5_1CILi1EEES8_S8_EEENS6_IJNS7_ILi64EEENS7_ILi80EEENS7_ILi256EEEEEENS_6half_tEfNS_4arch4Sm90ELb0ELb0ELb1ELb1ELb0ELb0ELb1ELb1ELi2ELi1ELi1ELi1ELb0EEENS1_24CollectiveEpilogueBwdGQAISD_fSG_Li256ELb1ELb0EEENS1_19SingleTileSchedulerILb1ELb0ELb0ELi80EEEEEEEEEvNT_6ParamsE:
[----:B------:R-:W-:Y:S01]  /*0000*/  LDC R1, c[0x0][0x37c] ;  /* 0x0000df00ff017b82 */ /* 0x000fe20000000800 */
[----:B------:R-:W-:Y:S05]  /*0010*/  EXIT ;  /* 0x000000000000794d */ /* 0x000fea0003800000 */
.L_x_3:
        /* <DEDUP_REMOVED lines=14> */
.L_x_123:


//--------------------- .text._ZN7cutlass13device_kernelIN5flash11enable_sm90INS1_16FlashAttnBwdSm90INS1_25CollectiveMainloopBwdSm90ILi2ELi1ELi1EN4cute5tupleIJNS5_1CILi1EEES8_S8_EEENS6_IJNS7_ILi64EEENS7_ILi80EEENS7_ILi256EEEEEENS_6half_tEfNS_4arch4Sm90ELb0ELb1ELb1ELb0ELb0ELb0ELb1ELb1ELi2ELi1ELi1ELi1ELb0EEENS1_21CollectiveEpilogueBwdISD_SE_SG_Li256ELb0ELb1ELi2EEENS1_19SingleTileSchedulerILb0ELb0ELb0ELi80EEEEEEEEEvNT_6ParamsE --------------------------
	.section	.text._ZN7cutlass13device_kernelIN5flash11enable_sm90INS1_16FlashAttnBwdSm90INS1_25CollectiveMainloopBwdSm90ILi2ELi1ELi1EN4cute5tupleIJNS5_1CILi1EEES8_S8_EEENS6_IJNS7_ILi64EEENS7_ILi80EEENS7_ILi256EEEEEENS_6half_tEfNS_4arch4Sm90ELb0ELb1ELb1ELb0ELb0ELb0ELb1ELb1ELi2ELi1ELi1ELi1ELb0EEENS1_21CollectiveEpilogueBwdISD_SE_SG_Li256ELb0ELb1ELi2EEENS1_19SingleTileSchedulerILb0ELb0ELb0ELi80EEEEEEEEEvNT_6ParamsE,"ax",@progbits
	.align	128
.text._ZN7cutlass13device_kernelIN5flash11enable_sm90INS1_16FlashAttnBwdSm90INS1_25CollectiveMainloopBwdSm90ILi2ELi1ELi1EN4cute5tupleIJNS5_1CILi1EEES8_S8_EEENS6_IJNS7_ILi64EEENS7_ILi80EEENS7_ILi256EEEEEENS_6half_tEfNS_4arch4Sm90ELb0ELb1ELb1ELb0ELb0ELb0ELb1ELb1ELi2ELi1ELi1ELi1ELb0EEENS1_21CollectiveEpilogueBwdISD_SE_SG_Li256ELb0ELb1ELi2EEENS1_19SingleTileSchedulerILb0ELb0ELb0ELi80EEEEEEEEEvNT_6ParamsE:
        .type           _ZN7cutlass13device_kernelIN5flash11enable_sm90INS1_16FlashAttnBwdSm90INS1_25CollectiveMainloopBwdSm90ILi2ELi1ELi1EN4cute5tupleIJNS5_1CILi1EEES8_S8_EEENS6_IJNS7_ILi64EEENS7_ILi80EEENS7_ILi256EEEEEENS_6half_tEfNS_4arch4Sm90ELb0ELb1ELb1ELb0ELb0ELb0ELb1ELb1ELi2ELi1ELi1ELi1ELb0EEENS1_21CollectiveEpilogueBwdISD_SE_SG_Li256ELb0ELb1ELi2EEENS1_19SingleTileSchedulerILb0ELb0ELb0ELi80EEEEEEEEEvNT_6ParamsE,@function
        .size           _ZN7cutlass13device_kernelIN5flash11enable_sm90INS1_16FlashAttnBwdSm90INS1_25CollectiveMainloopBwdSm90ILi2ELi1ELi1EN4cute5tupleIJNS5_1CILi1EEES8_S8_EEENS6_IJNS7_ILi64EEENS7_ILi80EEENS7_ILi256EEEEEENS_6half_tEfNS_4arch4Sm90ELb0ELb1ELb1ELb0ELb0ELb0ELb1ELb1ELi2ELi1ELi1ELi1ELb0EEENS1_21CollectiveEpilogueBwdISD_SE_SG_Li256ELb0ELb1ELi2EEENS1_19SingleTileSchedulerILb0ELb0ELb0ELi80EEEEEEEEEvNT_6ParamsE,(.L_x_124 - _ZN7cutlass13device_kernelIN5flash11enable_sm90INS1_16FlashAttnBwdSm90INS1_25CollectiveMainloopBwdSm90ILi2ELi1ELi1EN4cute5tupleIJNS5_1CILi1EEES8_S8_EEENS6_IJNS7_ILi64EEENS7_ILi80EEENS7_ILi256EEEEEENS_6half_tEfNS_4arch4Sm90ELb0ELb1ELb1ELb0ELb0ELb0ELb1ELb1ELi2ELi1ELi1ELi1ELb0EEENS1_21CollectiveEpilogueBwdISD_SE_SG_Li256ELb0ELb1ELi2EEENS1_19SingleTileSchedulerILb0ELb0ELb0ELi80EEEEEEEEEvNT_6ParamsE)
        .other          _ZN7cutlass13device_kernelIN5flash11enable_sm90INS1_16FlashAttnBwdSm90INS1_25CollectiveMainloopBwdSm90ILi2ELi1ELi1EN4cute5tupleIJNS5_1CILi1EEES8_S8_EEENS6_IJNS7_ILi64EEENS7_ILi80EEENS7_ILi256EEEEEENS_6half_tEfNS_4arch4Sm90ELb0ELb1ELb1ELb0ELb0ELb0ELb1ELb1ELi2ELi1ELi1ELi1ELb0EEENS1_21CollectiveEpilogueBwdISD_SE_SG_Li256ELb0ELb1ELi2EEENS1_19SingleTileSchedulerILb0ELb0ELb0ELi80EEEEEEEEEvNT_6ParamsE,@"STO_CUDA_ENTRY STV_DEFAULT"
_ZN7cutlass13device_kernelIN5flash11enable_sm90INS1_16FlashAttnBwdSm90INS1_25CollectiveMainloopBwdSm90ILi2ELi1ELi1EN4cute5tupleIJNS5_1CILi1EEES8_S8_EEENS6_IJNS7_ILi64EEENS7_ILi80EEENS7_ILi256EEEEEENS_6half_tEfNS_4arch4Sm90ELb0ELb1ELb1ELb0ELb0ELb0ELb1ELb1ELi2ELi1ELi1ELi1ELb0EEENS1_21CollectiveEpilogueBwdISD_SE_SG_Li256ELb0ELb1ELi2EEENS1_19SingleTileSchedulerILb0ELb0ELb0ELi80EEEEEEEEEvNT_6ParamsE:
[----:B------:R-:W-:Y:S01]  /*0000*/  LDC R1, c[0x0][0x37c] ;  /* 0x0000df00ff017b82 */ /* 0x000fe20000000800 */
[----:B------:R-:W-:Y:S05]  /*0010*/  EXIT ;  /* 0x000000000000794d */ /* 0x000fea0003800000 */
.L_x_4:
        /* <DEDUP_REMOVED lines=14> */
.L_x_124:


//--------------------- .text._ZN7cutlass13device_kernelIN5flash11enable_sm90INS1_16FlashAttnBwdSm90INS1_25CollectiveMainloopBwdSm90ILi2ELi1ELi1EN4cute5tupleIJNS5_1CILi1EEES8_S8_EEENS6_IJNS7_ILi64EEENS7_ILi80EEENS7_ILi256EEEEEENS_6half_tEfNS_4arch4Sm90ELb0ELb1ELb1ELb0ELb0ELb0ELb1ELb1ELi2ELi1ELi1ELi1ELb0EEENS1_24CollectiveEpilogueBwdGQAISD_fSG_Li256ELb0ELb0EEENS1_19SingleTileSchedulerILb0ELb0ELb0ELi80EEEEEEEEEvNT_6ParamsE --------------------------
	.section	.text._ZN7cutlass13device_kernelIN5flash11enable_sm90INS1_16FlashAttnBwdSm90INS1_25CollectiveMainloopBwdSm90ILi2ELi1ELi1EN4cute5tupleIJNS5_1CILi1EEES8_S8_EEENS6_IJNS7_ILi64EEENS7_ILi80EEENS7_ILi256EEEEEENS_6half_tEfNS_4arch4Sm90ELb0ELb1ELb1ELb0ELb0ELb0ELb1ELb1ELi2ELi1ELi1ELi1ELb0EEENS1_24CollectiveEpilogueBwdGQAISD_fSG_Li256ELb0ELb0EEENS1_19SingleTileSchedulerILb0ELb0ELb0ELi80EEEEEEEEEvNT_6ParamsE,"ax",@progbits
	.align	128
.text._ZN7cutlass13device_kernelIN5flash11enable_sm90INS1_16FlashAttnBwdSm90INS1_25CollectiveMainloopBwdSm90ILi2ELi1ELi1EN4cute5tupleIJNS5_1CILi1EEES8_S8_EEENS6_IJNS7_ILi64EEENS7_ILi80EEENS7_ILi256EEEEEENS_6half_tEfNS_4arch4Sm90ELb0ELb1ELb1ELb0ELb0ELb0ELb1ELb1ELi2ELi1ELi1ELi1ELb0EEENS1_24CollectiveEpilogueBwdGQAISD_fSG_Li256ELb0ELb0EEENS1_19SingleTileSchedulerILb0ELb0ELb0ELi80EEEEEEEEEvNT_6ParamsE:
        .type           _ZN7cutlass13device_kernelIN5flash11enable_sm90INS1_16FlashAttnBwdSm90INS1_25CollectiveMainloopBwdSm90ILi2ELi1ELi1EN4cute5tupleIJNS5_1CILi1EEES8_S8_EEENS6_IJNS7_ILi64EEENS7_ILi80EEENS7_ILi256EEEEEENS_6half_tEfNS_4arch4Sm90ELb0ELb1ELb1ELb0ELb0ELb0ELb1ELb1ELi2ELi1ELi1ELi1ELb0EEENS1_24CollectiveEpilogueBwdGQAISD_fSG_Li256ELb0ELb0EEENS1_19SingleTileSchedulerILb0ELb0ELb0ELi80EEEEEEEEEvNT_6ParamsE,@function
        .size           _ZN7cutlass13device_kernelIN5flash11enable_sm90INS1_16FlashAttnBwdSm90INS1_25CollectiveMainloopBwdSm90ILi2ELi1ELi1EN4cute5tupleIJNS5_1CILi1EEES8_S8_EEENS6_IJNS7_ILi64EEENS7_ILi80EEENS7_ILi256EEEEEENS_6half_tEfNS_4arch4Sm90ELb0ELb1ELb1ELb0ELb0ELb0ELb1ELb1ELi2ELi1ELi1ELi1ELb0EEENS1_24CollectiveEpilogueBwdGQAISD_fSG_Li256ELb0ELb0EEENS1_19SingleTileSchedulerILb0ELb0ELb0ELi80EEEEEEEEEvNT_6ParamsE,(.L_x_125 - _ZN7cutlass13device_kernelIN5flash11enable_sm90INS1_16FlashAttnBwdSm90INS1_25CollectiveMainloopBwdSm90ILi2ELi1ELi1EN4cute5tupleIJNS5_1CILi1EEES8_S8_EEENS6_IJNS7_ILi64EEENS7_ILi80EEENS7_ILi256EEEEEENS_6half_tEfNS_4arch4Sm90ELb0ELb1ELb1ELb0ELb0ELb0ELb1ELb1ELi2ELi1ELi1ELi1ELb0EEENS1_24CollectiveEpilogueBwdGQAISD_fSG_Li256ELb0ELb0EEENS1_19SingleTileSchedulerILb0ELb0ELb0ELi80EEEEEEEEEvNT_6ParamsE)
        .other          _ZN7cutlass13device_kernelIN5flash11enable_sm90INS1_16FlashAttnBwdSm90INS1_25CollectiveMainloopBwdSm90ILi2ELi1ELi1EN4cute5tupleIJNS5_1CILi1EEES8_S8_EEENS6_IJNS7_ILi64EEENS7_ILi80EEENS7_ILi256EEEEEENS_6half_tEfNS_4arch4Sm90ELb0ELb1ELb1ELb0ELb0ELb0ELb1ELb1ELi2ELi1ELi1ELi1ELb0EEENS1_24CollectiveEpilogueBwdGQAISD_fSG_Li256ELb0ELb0EEENS1_19SingleTileSchedulerILb0ELb0ELb0ELi80EEEEEEEEEvNT_6ParamsE,@"STO_CUDA_ENTRY STV_DEFAULT"
_ZN7cutlass13device_kernelIN5flash11enable_sm90INS1_16FlashAttnBwdSm90INS1_25CollectiveMainloopBwdSm90ILi2ELi1ELi1EN4cute5tupleIJNS5_1CILi1EEES8_S8_EEENS6_IJNS7_ILi64EEENS7_ILi80EEENS7_ILi256EEEEEENS_6half_tEfNS_4arch4Sm90ELb0ELb1ELb1ELb0ELb0ELb0ELb1ELb1ELi2ELi1ELi1ELi1ELb0EEENS1_24CollectiveEpilogueBwdGQAISD_fSG_Li256ELb0ELb0EEENS1_19SingleTileSchedulerILb0ELb0ELb0ELi80EEEEEEEEEvNT_6ParamsE:
[----:B------:R-:W-:Y:S01]  /*0000*/  LDC R1, c[0x0][0x37c] ;  /* 0x0000df00ff017b82 */ /* 0x000fe20000000800 */
[----:B------:R-:W-:Y:S05]  /*0010*/  EXIT ;  /* 0x000000000000794d */ /* 0x000fea0003800000 */
.L_x_5:
        /* <DEDUP_REMOVED lines=14> */
.L_x_125:


//--------------------- .text._ZN7cutlass13device_kernelIN5flash11enable_sm90INS1_16FlashAttnBwdSm90INS1_25CollectiveMainloopBwdSm90ILi2ELi1ELi1EN4cute5tupleIJNS5_1CILi1EEES8_S8_EEENS6_IJNS7_ILi64EEENS7_ILi80EEENS7_ILi256EEEEEENS_6half_tEfNS_4arch4Sm90ELb0ELb1ELb1ELb1ELb0ELb0ELb1ELb1ELi2ELi1ELi1ELi1ELb0EEENS1_21CollectiveEpilogueBwdISD_SE_SG_Li256ELb1ELb1ELi2EEENS1_19SingleTileSchedulerILb1ELb0ELb0ELi80EEEEEEEEEvNT_6ParamsE --------------------------
	.section	.text._ZN7cutlass13device_kernelIN5flash11enable_sm90INS1_16FlashAttnBwdSm90INS1_25CollectiveMainloopBwdSm90ILi2ELi1ELi1EN4cute5tupleIJNS5_1CILi1EEES8_S8_EEENS6_IJNS7_ILi64EEENS7_ILi80EEENS7_ILi256EEEEEENS_6half_tEfNS_4arch4Sm90ELb0ELb1ELb1ELb1ELb0ELb0ELb1ELb1ELi2ELi1ELi1ELi1ELb0EEENS1_21CollectiveEpilogueBwdISD_SE_SG_Li256ELb1ELb1ELi2EEENS1_19SingleTileSchedulerILb1ELb0ELb0ELi80EEEEEEEEEvNT_6ParamsE,"ax",@progbits
	.align	128
.text._ZN7cutlass13device_kernelIN5flash11enable_sm90INS1_16FlashAttnBwdSm90INS1_25CollectiveMainloopBwdSm90ILi2ELi1ELi1EN4cute5tupleIJNS5_1CILi1EEES8_S8_EEENS6_IJNS7_ILi64EEENS7_ILi80EEENS7_ILi256EEEEEENS_6half_tEfNS_4arch4Sm90ELb0ELb1ELb1ELb1ELb0ELb0ELb1ELb1ELi2ELi1ELi1ELi1ELb0EEENS1_21CollectiveEpilogueBwdISD_SE_SG_Li256ELb1ELb1ELi2EEENS1_19SingleTileSchedulerILb1ELb0ELb0ELi80EEEEEEEEEvNT_6ParamsE:
        .type           _ZN7cutlass13device_kernelIN5flash11enable_sm90INS1_16FlashAttnBwdSm90INS1_25CollectiveMainloopBwdSm90ILi2ELi1ELi1EN4cute5tupleIJNS5_1CILi1EEES8_S8_EEENS6_IJNS7_ILi64EEENS7_ILi80EEENS7_ILi256EEEEEENS_6half_tEfNS_4arch4Sm90ELb0ELb1ELb1ELb1ELb0ELb0ELb1ELb1ELi2ELi1ELi1ELi1ELb0EEENS1_21CollectiveEpilogueBwdISD_SE_SG_Li256ELb1ELb1ELi2EEENS1_19SingleTileSchedulerILb1ELb0ELb0ELi80EEEEEEEEEvNT_6ParamsE,@function
        .size           _ZN7cutlass13device_kernelIN5flash11enable_sm90INS1_16FlashAttnBwdSm90INS1_25CollectiveMainloopBwdSm90ILi2ELi1ELi1EN4cute5tupleIJNS5_1CILi1EEES8_S8_EEENS6_IJNS7_ILi64EEENS7_ILi80EEENS7_ILi256EEEEEENS_6half_tEfNS_4arch4Sm90ELb0ELb1ELb1ELb1ELb0ELb0ELb1ELb1ELi2ELi1ELi1ELi1ELb0EEENS1_21CollectiveEpilogueBwdISD_SE_SG_Li256ELb1ELb1ELi2EEENS1_19SingleTileSchedulerILb1ELb0ELb0ELi80EEEEEEEEEvNT_6ParamsE,(.L_x_126 - _ZN7cutlass13device_kernelIN5flash11enable_sm90INS1_16FlashAttnBwdSm90INS1_25CollectiveMainloopBwdSm90ILi2ELi1ELi1EN4cute5tupleIJNS5_1CILi1EEES8_S8_EEENS6_IJNS7_ILi64EEENS7_ILi80EEENS7_ILi256EEEEEENS_6half_tEfNS_4arch4Sm90ELb0ELb1ELb1ELb1ELb0ELb0ELb1ELb1ELi2ELi1ELi1ELi1ELb0EEENS1_21CollectiveEpilogueBwdISD_SE_SG_Li256ELb1ELb1ELi2EEENS1_19SingleTileSchedulerILb1ELb0ELb0ELi80EEEEEEEEEvNT_6ParamsE)
        .other          _ZN7cutlass13device_kernelIN5flash11enable_sm90INS1_16FlashAttnBwdSm90INS1_25CollectiveMainloopBwdSm90ILi2ELi1ELi1EN4cute5tupleIJNS5_1CILi1EEES8_S8_EEENS6_IJNS7_ILi64EEENS7_ILi80EEENS7_ILi256EEEEEENS_6half_tEfNS_4arch4Sm90ELb0ELb1ELb1ELb1ELb0ELb0ELb1ELb1ELi2ELi1ELi1ELi1ELb0EEENS1_21CollectiveEpilogueBwdISD_SE_SG_Li256ELb1ELb1ELi2EEENS1_19SingleTileSchedulerILb1ELb0ELb0ELi80EEEEEEEEEvNT_6ParamsE,@"STO_CUDA_ENTRY STV_DEFAULT"
_ZN7cutlass13device_kernelIN5flash11enable_sm90INS1_16FlashAttnBwdSm90INS1_25CollectiveMainloopBwdSm90ILi2ELi1ELi1EN4cute5tupleIJNS5_1CILi1EEES8_S8_EEENS6_IJNS7_ILi64EEENS7_ILi80EEENS7_ILi256EEEEEENS_6half_tEfNS_4arch4Sm90ELb0ELb1ELb1ELb1ELb0ELb0ELb1ELb1ELi2ELi1ELi1ELi1ELb0EEENS1_21CollectiveEpilogueBwdISD_SE_SG_Li256ELb1ELb1ELi2EEENS1_19SingleTileSchedulerILb1ELb0ELb0ELi80EEEEEEEEEvNT_6ParamsE:
[----:B------:R-:W-:Y:S01]  /*0000*/  LDC R1, c[0x0][0x37c] ;  /* 0x0000df00ff017b82 */ /* 0x000fe20000000800 */
[----:B------:R-:W-:Y:S05]  /*0010*/  EXIT ;  /* 0x000000000000794d */ /* 0x000fea0003800000 */
.L_x_6:
        /* <DEDUP_REMOVED lines=14> */
.L_x_126:


//--------------------- .text._ZN7cutlass13device_kernelIN5flash11enable_sm90INS1_16FlashAttnBwdSm90INS1_25CollectiveMainloopBwdSm90ILi2ELi1ELi1EN4cute5tupleIJNS5_1CILi1EEES8_S8_EEENS6_IJNS7_ILi64EEENS7_ILi80EEENS7_ILi256EEEEEENS_6half_tEfNS_4arch4Sm90ELb0ELb1ELb1ELb1ELb0ELb0ELb1ELb1ELi2ELi1ELi1ELi1ELb0EEENS1_24CollectiveEpilogueBwdGQAISD_fSG_Li256ELb1ELb0EEENS1_19SingleTileSchedulerILb1ELb0ELb0ELi80EEEEEEEEEvNT_6ParamsE --------------------------
	.section	.text._ZN7cutlass13device_kernelIN5flash11enable_sm90INS1_16FlashAttnBwdSm90INS1_25CollectiveMainloopBwdSm90ILi2ELi1ELi1EN4cute5tupleIJNS5_1CILi1EEES8_S8_EEENS6_IJNS7_ILi64EEENS7_ILi80EEENS7_ILi256EEEEEENS_6half_tEfNS_4arch4Sm90ELb0ELb1ELb1ELb1ELb0ELb0ELb1ELb1ELi2ELi1ELi1ELi1ELb0EEENS1_24CollectiveEpilogueBwdGQAISD_fSG_Li256ELb1ELb0EEENS1_19SingleTileSchedulerILb1ELb0ELb0ELi80EEEEEEEEEvNT_6ParamsE,"ax",@progbits
	.align	128
.text._ZN7cutlass13device_kernelIN5flash11enable_sm90INS1_16FlashAttnBwdSm90INS1_25CollectiveMainloopBwdSm90ILi2ELi1ELi1EN4cute5tupleIJNS5_1CILi1EEES8_S8_EEENS6_IJNS7_ILi64EEENS7_ILi80EEENS7_ILi256EEEEEENS_6half_tEfNS_4arch4Sm90ELb0ELb1ELb1ELb1ELb0ELb0ELb1ELb1ELi2ELi1ELi1ELi1ELb0EEENS1_24CollectiveEpilogueBwdGQAISD_fSG_Li256ELb1ELb0EEENS1_19SingleTileSchedulerILb1ELb0ELb0ELi80EEEEEEEEEvNT_6ParamsE:
        .type           _ZN7cutlass13device_kernelIN5flash11enable_sm90INS1_16FlashAttnBwdSm90INS1_25CollectiveMainloopBwdSm90ILi2ELi1ELi1EN4cute5tupleIJNS5_1CILi1EEES8_S8_EEENS6_IJNS7_ILi64EEENS7_ILi80EEENS7_ILi256EEEEEENS_6half_tEfNS_4arch4Sm90ELb0ELb1ELb1ELb1ELb0ELb0ELb1ELb1ELi2ELi1ELi1ELi1ELb0EEENS1_24CollectiveEpilogueBwdGQAISD_fSG_Li256ELb1ELb0EEENS1_19SingleTileSchedulerILb1ELb0ELb0ELi80EEEEEEEEEvNT_6ParamsE,@function
        .size           _ZN7cutlass13device_kernelIN5flash11enable_sm90INS1_16FlashAttnBwdSm90INS1_25CollectiveMainloopBwdSm90ILi2ELi1ELi1EN4cute5tupleIJNS5_1CILi1EEES8_S8_EEENS6_IJNS7_ILi64EEENS7_ILi80EEENS7_ILi256EEEEEENS_6half_tEfNS_4arch4Sm90ELb0ELb1ELb1ELb1ELb0ELb0ELb1ELb1ELi2ELi1ELi1ELi1ELb0EEENS1_24CollectiveEpilogueBwdGQAISD_fSG_Li256ELb1ELb0EEENS1_19SingleTileSchedulerILb1ELb0ELb0ELi80EEEEEEEEEvNT_6ParamsE,(.L_x_127 - _ZN7cutlass13device_kernelIN5flash11enable_sm90INS1_16FlashAttnBwdSm90INS1_25CollectiveMainloopBwdSm90ILi2ELi1ELi1EN4cute5tupleIJNS5_1CILi1EEES8_S8_EEENS6_IJNS7_ILi64EEENS7_ILi80EEENS7_ILi256EEEEEENS_6half_tEfNS_4arch4Sm90ELb0ELb1ELb1ELb1ELb0ELb0ELb1ELb1ELi2ELi1ELi1ELi1ELb0EEENS1_24CollectiveEpilogueBwdGQAISD_fSG_Li256ELb1ELb0EEENS1_19SingleTileSchedulerILb1ELb0ELb0ELi80EEEEEEEEEvNT_6ParamsE)
        .other          _ZN7cutlass13device_kernelIN5flash11enable_sm90INS1_16FlashAttnBwdSm90INS1_25CollectiveMainloopBwdSm90ILi2ELi1ELi1EN4cute5tupleIJNS5_1CILi1EEES8_S8_EEENS6_IJNS7_ILi64EEENS7_ILi80EEENS7_ILi256EEEEEENS_6half_tEfNS_4arch4Sm90ELb0ELb1ELb1ELb1ELb0ELb0ELb1ELb1ELi2ELi1ELi1ELi1ELb0EEENS1_24CollectiveEpilogueBwdGQAISD_fSG_Li256ELb1ELb0EEENS1_19SingleTileSchedulerILb1ELb0ELb0ELi80EEEEEEEEEvNT_6ParamsE,@"STO_CUDA_ENTRY STV_DEFAULT"
_ZN7cutlass13device_kernelIN5flash11enable_sm90INS1_16FlashAttnBwdSm90INS1_25CollectiveMainloopBwdSm90ILi2ELi1ELi1EN4cute5tupleIJNS5_1CILi1EEES8_S8_EEENS6_IJNS7_ILi64EEENS7_ILi80EEENS7_ILi256EEEEEENS_6half_tEfNS_4arch4Sm90ELb0ELb1ELb1ELb1ELb0ELb0ELb1ELb1ELi2ELi1ELi1ELi1ELb0EEENS1_24CollectiveEpilogueBwdGQAISD_fSG_Li256ELb1ELb0EEENS1_19SingleTileSchedulerILb1ELb0ELb0ELi80EEEEEEEEEvNT_6ParamsE:
[----:B------:R-:W-:Y:S01]  /*0000*/  LDC R1, c[0x0][0x37c] ;  /* 0x0000df00ff017b82 */ /* 0x000fe20000000800 */
[----:B------:R-:W-:Y:S05]  /*0010*/  EXIT ;  /* 0x000000000000794d */ /* 0x000fea0003800000 */
.L_x_7:
        /* <DEDUP_REMOVED lines=14> */
.L_x_127:


//--------------------- .text._ZN7cutlass13device_kernelIN5flash11enable_sm90INS1_16FlashAttnBwdSm90INS1_25CollectiveMainloopBwdSm90ILi2ELi1ELi1EN4cute5tupleIJNS5_1CILi1EEES8_S8_EEENS6_IJNS7_ILi64EEENS7_ILi80EEENS7_ILi256EEEEEENS_6half_tEfNS_4arch4Sm90ELb1ELb0ELb1ELb0ELb0ELb0ELb1ELb1ELi2ELi1ELi1ELi1ELb0EEENS1_21CollectiveEpilogueBwdISD_SE_SG_Li256ELb0ELb1ELi2EEENS1_25SingleTileBwdLPTSchedulerILb0ELi80ELb0EEEEEEEEEvNT_6ParamsE --------------------------
	.section	.text._ZN7cutlass13device_kernelIN5flash11enable_sm90INS1_16FlashAttnBwdSm90INS1_25CollectiveMainloopBwdSm90ILi2ELi1ELi1EN4cute5tupleIJNS5_1CILi1EEES8_S8_EEENS6_IJNS7_ILi64EEENS7_ILi80EEENS7_ILi256EEEEEENS_6half_tEfNS_4arch4Sm90ELb1ELb0ELb1ELb0ELb0ELb0ELb1ELb1ELi2ELi1ELi1ELi1ELb0EEENS1_21CollectiveEpilogueBwdISD_SE_SG_Li256ELb0ELb1ELi2EEENS1_25SingleTileBwdLPTSchedulerILb0ELi80ELb0EEEEEEEEEvNT_6ParamsE,"ax",@progbits
	.align	128
.text._ZN7cutlass13device_kernelIN5flash11enable_sm90INS1_16FlashAttnBwdSm90INS1_25CollectiveMainloopBwdSm90ILi2ELi1ELi1EN4cute5tupleIJNS5_1CILi1EEES8_S8_EEENS6_IJNS7_ILi64EEENS7_ILi80EEENS7_ILi256EEEEEENS_6half_tEfNS_4arch4Sm90ELb1ELb0ELb1ELb0ELb0ELb0ELb1ELb1ELi2ELi1ELi1ELi1ELb0EEENS1_21CollectiveEpilogueBwdISD_SE_SG_Li256ELb0ELb1ELi2EEENS1_25SingleTileBwdLPTSchedulerILb0ELi80ELb0EEEEEEEEEvNT_6ParamsE:
        .type           _ZN7cutlass13device_kernelIN5flash11enable_sm90INS1_16FlashAttnBwdSm90INS1_25CollectiveMainloopBwdSm90ILi2ELi1ELi1EN4cute5tupleIJNS5_1CILi1EEES8_S8_EEENS6_IJNS7_ILi64EEENS7_ILi80EEENS7_ILi256EEEEEENS_6half_tEfNS_4arch4Sm90ELb1ELb0ELb1ELb0ELb0ELb0ELb1ELb1ELi2ELi1ELi1ELi1ELb0EEENS1_21CollectiveEpilogueBwdISD_SE_SG_Li256ELb0ELb1ELi2EEENS1_25SingleTileBwdLPTSchedulerILb0ELi80ELb0EEEEEEEEEvNT_6ParamsE,@function
        .size           _ZN7cutlass13device_kernelIN5flash11enable_sm90INS1_16FlashAttnBwdSm90INS1_25CollectiveMainloopBwdSm90ILi2ELi1ELi1EN4cute5tupleIJNS5_1CILi1EEES8_S8_EEENS6_IJNS7_ILi64EEENS7_ILi80EEENS7_ILi256EEEEEENS_6half_tEfNS_4arch4Sm90ELb1ELb0ELb1ELb0ELb0ELb0ELb1ELb1ELi2ELi1ELi1ELi1ELb0EEENS1_21CollectiveEpilogueBwdISD_SE_SG_Li256ELb0ELb1ELi2EEENS1_25SingleTileBwdLPTSchedulerILb0ELi80ELb0EEEEEEEEEvNT_6ParamsE,(.L_x_128 - _ZN7cutlass13device_kernelIN5flash11enable_sm90INS1_16FlashAttnBwdSm90INS1_25CollectiveMainloopBwdSm90ILi2ELi1ELi1EN4cute5tupleIJNS5_1CILi1EEES8_S8_EEENS6_IJNS7_ILi64EEENS7_ILi80EEENS7_ILi256EEEEEENS_6half_tEfNS_4arch4Sm90ELb1ELb0ELb1ELb0ELb0ELb0ELb1ELb1ELi2ELi1ELi1ELi1ELb0EEENS1_21CollectiveEpilogueBwdISD_SE_SG_Li256ELb0ELb1ELi2EEENS1_25SingleTileBwdLPTSchedulerILb0ELi80ELb0EEEEEEEEEvNT_6ParamsE)
        .other          _ZN7cutlass13device_kernelIN5flash11enable_sm90INS1_16FlashAttnBwdSm90INS1_25CollectiveMainloopBwdSm90ILi2ELi1ELi1EN4cute5tupleIJNS5_1CILi1EEES8_S8_EEENS6_IJNS7_ILi64EEENS7_ILi80EEENS7_ILi256EEEEEENS_6half_tEfNS_4arch4Sm90ELb1ELb0ELb1ELb0ELb0ELb0ELb1ELb1ELi2ELi1ELi1ELi1ELb0EEENS1_21CollectiveEpilogueBwdISD_SE_SG_Li256ELb0ELb1ELi2EEENS1_25SingleTileBwdLPTSchedulerILb0ELi80ELb0EEEEEEEEEvNT_6ParamsE,@"STO_CUDA_ENTRY STV_DEFAULT"
_ZN7cutlass13device_kernelIN5flash11enable_sm90INS1_16FlashAttnBwdSm90INS1_25CollectiveMainloopBwdSm90ILi2ELi1ELi1EN4cute5tupleIJNS5_1CILi1EEES8_S8_EEENS6_IJNS7_ILi64EEENS7_ILi80EEENS7_ILi256EEEEEENS_6half_tEfNS_4arch4Sm90ELb1ELb0ELb1ELb0ELb0ELb0ELb1ELb1ELi2ELi1ELi1ELi1ELb0EEENS1_21CollectiveEpilogueBwdISD_SE_SG_Li256ELb0ELb1ELi2EEENS1_25SingleTileBwdLPTSchedulerILb0ELi80ELb0EEEEEEEEEvNT_6ParamsE:
[----:B------:R-:W-:Y:S01]  /*0000*/  LDC R1, c[0x0][0x37c] ;  /* 0x0000df00ff017b82 */ /* 0x000fe20000000800 */
[----:B------:R-:W-:Y:S05]  /*0010*/  EXIT ;  /* 0x000000000000794d */ /* 0x000fea0003800000 */
.L_x_8:
        /* <DEDUP_REMOVED lines=14> */
.L_x_128:


//--------------------- .text._ZN7cutlass13device_kernelIN5flash11enable_sm90INS1_16FlashAttnBwdSm90INS1_25CollectiveMainloopBwdSm90ILi2ELi1ELi1EN4cute5tupleIJNS5_1CILi1EEES8_S8_EEENS6_IJNS7_ILi64EEENS7_ILi80EEENS7_ILi256EEEEEENS_6half_tEfNS_4arch4Sm90ELb1ELb0ELb1ELb0ELb0ELb0ELb1ELb1ELi2ELi1ELi1ELi1ELb0EEENS1_24CollectiveEpilogueBwdGQAISD_fSG_Li256ELb0ELb0EEENS1_25SingleTileBwdLPTSchedulerILb0ELi80ELb0EEEEEEEEEvNT_6ParamsE --------------------------
	.section	.text._ZN7cutlass13device_kernelIN5flash11enable_sm90INS1_16FlashAttnBwdSm90INS1_25CollectiveMainloopBwdSm90ILi2ELi1ELi1EN4cute5tupleIJNS5_1CILi1EEES8_S8_EEENS6_IJNS7_ILi64EEENS7_ILi80EEENS7_ILi256EEEEEENS_6half_tEfNS_4arch4Sm90ELb1ELb0ELb1ELb0ELb0ELb0ELb1ELb1ELi2ELi1ELi1ELi1ELb0EEENS1_24CollectiveEpilogueBwdGQAISD_fSG_Li256ELb0ELb0EEENS1_25SingleTileBwdLPTSchedulerILb0ELi80ELb0EEEEEEEEEvNT_6ParamsE,"ax",@progbits
	.align	128
.text._ZN7cutlass13device_kernelIN5flash11enable_sm90INS1_16FlashAttnBwdSm90INS1_25CollectiveMainloopBwdSm90ILi2ELi1ELi1EN4cute5tupleIJNS5_1CILi1EEES8_S8_EEENS6_IJNS7_ILi64EEENS7_ILi80EEENS7_ILi256EEEEEENS_6half_tEfNS_4arch4Sm90ELb1ELb0ELb1ELb0ELb0ELb0ELb1ELb1ELi2ELi1ELi1ELi1ELb0EEENS1_24CollectiveEpilogueBwdGQAISD_fSG_Li256ELb0ELb0EEENS1_25SingleTileBwdLPTSchedulerILb0ELi80ELb0EEEEEEEEEvNT_6ParamsE:
        .type           _ZN7cutlass13device_kernelIN5flash11enable_sm90INS1_16FlashAttnBwdSm90INS1_25CollectiveMainloopBwdSm90ILi2ELi1ELi1EN4cute5tupleIJNS5_1CILi1EEES8_S8_EEENS6_IJNS7_ILi64EEENS7_ILi80EEENS7_ILi256EEEEEENS_6half_tEfNS_4arch4Sm90ELb1ELb0ELb1ELb0ELb0ELb0ELb1ELb1ELi2ELi1ELi1ELi1ELb0EEENS1_24CollectiveEpilogueBwdGQAISD_fSG_Li256ELb0ELb0EEENS1_25SingleTileBwdLPTSchedulerILb0ELi80ELb0EEEEEEEEEvNT_6ParamsE,@function
        .size           _ZN7cutlass13device_kernelIN5flash11enable_sm90INS1_16FlashAttnBwdSm90INS1_25CollectiveMainloopBwdSm90ILi2ELi1ELi1EN4cute5tupleIJNS5_1CILi1EEES8_S8_EEENS6_IJNS7_ILi64EEENS7_ILi80EEENS7_ILi256EEEEEENS_6half_tEfNS_4arch4Sm90ELb1ELb0ELb1ELb0ELb0ELb0ELb1ELb1ELi2ELi1ELi1ELi1ELb0EEENS1_24CollectiveEpilogueBwdGQAISD_fSG_Li256ELb0ELb0EEENS1_25SingleTileBwdLPTSchedulerILb0ELi80ELb0EEEEEEEEEvNT_6ParamsE,(.L_x_129 - _ZN7cutlass13device_kernelIN5flash11enable_sm90INS1_16FlashAttnBwdSm90INS1_25CollectiveMainloopBwdSm90ILi2ELi1ELi1EN4cute5tupleIJNS5_1CILi1EEES8_S8_EEENS6_IJNS7_ILi64EEENS7_ILi80EEENS7_ILi256EEEEEENS_6half_tEfNS_4arch4Sm90ELb1ELb0ELb1ELb0ELb0ELb0ELb1ELb1ELi2ELi1ELi1ELi1ELb0EEENS1_24CollectiveEpilogueBwdGQAISD_fSG_Li256ELb0ELb0EEENS1_25SingleTileBwdLPTSchedulerILb0ELi80ELb0EEEEEEEEEvNT_6ParamsE)
        .other          _ZN7cutlass13device_kernelIN5flash11enable_sm90INS1_16FlashAttnBwdSm90INS1_25CollectiveMainloopBwdSm90ILi2ELi1ELi1EN4cute5tupleIJNS5_1CILi1EEES8_S8_EEENS6_IJNS7_ILi64EEENS7_ILi80EEENS7_ILi256EEEEEENS_6half_tEfNS_4arch4Sm90ELb1ELb0ELb1ELb0ELb0ELb0ELb1ELb1ELi2ELi1ELi1ELi1ELb0EEENS1_24CollectiveEpilogueBwdGQAISD_fSG_Li256ELb0ELb0EEENS1_25SingleTileBwdLPTSchedulerILb0ELi80ELb0EEEEEEEEEvNT_6ParamsE,@"STO_CUDA_ENTRY STV_DEFAULT"
_ZN7cutlass13device_kernelIN5flash11enable_sm90INS1_16FlashAttnBwdSm90INS1_25CollectiveMainloopBwdSm90ILi2ELi1ELi1EN4cute5tupleIJNS5_1CILi1EEES8_S8_EEENS6_IJNS7_ILi64EEENS7_ILi80EEENS7_ILi256EEEEEENS_6half_tEfNS_4arch4Sm90ELb1ELb0ELb1ELb0ELb0ELb0ELb1ELb1ELi2ELi1ELi1ELi1ELb0EEENS1_24CollectiveEpilogueBwdGQAISD_fSG_Li256ELb0ELb0EEENS1_25SingleTileBwdLPTSchedulerILb0ELi80ELb0EEEEEEEEEvNT_6ParamsE:
[----:B------:R-:W-:Y:S01]  /*0000*/  LDC R1, c[0x0][0x37c] ;  /* 0x0000df00ff017b82 */ /* 0x000fe20000000800 */
[----:B------:R-:W-:Y:S05]  /*0010*/  EXIT ;  /* 0x000000000000794d */ /* 0x000fea0003800000 */
.L_x_9:
        /* <DEDUP_REMOVED lines=14> */
.L_x_129:


//--------------------- .text._ZN7cutlass13device_kernelIN5flash11enable_sm90INS1_16FlashAttnBwdSm90INS1_25CollectiveMainloopBwdSm90ILi2ELi1ELi1EN4cute5tupleIJNS5_1CILi1EEES8_S8_EEENS6_IJNS7_ILi64EEENS7_ILi80EEENS7_ILi256EEEEEENS_6half_tEfNS_4arch4Sm90ELb1ELb0ELb1ELb1ELb0ELb0ELb1ELb1ELi2ELi1ELi1ELi1ELb0EEENS1_21CollectiveEpilogueBwdISD_SE_SG_Li256ELb1ELb1ELi2EEENS1_25SingleTileBwdLPTSchedulerILb1ELi80ELb0EEEEEEEEEvNT_6ParamsE --------------------------
	.section	.text._ZN7cutlass13device_kernelIN5flash11enable_sm90INS1_16FlashAttnBwdSm90INS1_25CollectiveMainloopBwdSm90ILi2ELi1ELi1EN4cute5tupleIJNS5_1CILi1EEES8_S8_EEENS6_IJNS7_ILi64EEENS7_ILi80EEENS7_ILi256EEEEEENS_6half_tEfNS_4arch4Sm90ELb1ELb0ELb1ELb1ELb0ELb0ELb1ELb1ELi2ELi1ELi1ELi1ELb0EEENS1_21CollectiveEpilogueBwdISD_SE_SG_Li256ELb1ELb1ELi2EEENS1_25SingleTileBwdLPTSchedulerILb1ELi80ELb0EEEEEEEEEvNT_6ParamsE,"ax",@progbits
	.align	128
.text._ZN7cutlass13device_kernelIN5flash11enable_sm90INS1_16FlashAttnBwdSm90INS1_25CollectiveMainloopBwdSm90ILi2ELi1ELi1EN4cute5tupleIJNS5_1CILi1EEES8_S8_EEENS6_IJNS7_ILi64EEENS7_ILi80EEENS7_ILi256EEEEEENS_6half_tEfNS_4arch4Sm90ELb1ELb0ELb1ELb1ELb0ELb0ELb1ELb1ELi2ELi1ELi1ELi1ELb0EEENS1_21CollectiveEpilogueBwdISD_SE_SG_Li256ELb1ELb1ELi2EEENS1_25SingleTileBwdLPTSchedulerILb1ELi80ELb0EEEEEEEEEvNT_6ParamsE:
        .type           _ZN7cutlass13device_kernelIN5flash11enable_sm90INS1_16FlashAttnBwdSm90INS1_25CollectiveMainloopBwdSm90ILi2ELi1ELi1EN4cute5tupleIJNS5_1CILi1EEES8_S8_EEENS6_IJNS7_ILi64EEENS7_ILi80EEENS7_ILi256EEEEEENS_6half_tEfNS_4arch4Sm90ELb1ELb0ELb1ELb1ELb0ELb0ELb1ELb1ELi2ELi1ELi1ELi1ELb0EEENS1_21CollectiveEpilogueBwdISD_SE_SG_Li256ELb1ELb1ELi2EEENS1_25SingleTileBwdLPTSchedulerILb1ELi80ELb0EEEEEEEEEvNT_6ParamsE,@function
        .size           _ZN7cutlass13device_kernelIN5flash11enable_sm90INS1_16FlashAttnBwdSm90INS1_25CollectiveMainloopBwdSm90ILi2ELi1ELi1EN4cute5tupleIJNS5_1CILi1EEES8_S8_EEENS6_IJNS7_ILi64EEENS7_ILi80EEENS7_ILi256EEEEEENS_6half_tEfNS_4arch4Sm90ELb1ELb0ELb1ELb1ELb0ELb0ELb1ELb1ELi2ELi1ELi1ELi1ELb0EEENS1_21CollectiveEpilogueBwdISD_SE_SG_Li256ELb1ELb1ELi2EEENS1_25SingleTileBwdLPTSchedulerILb1ELi80ELb0EEEEEEEEEvNT_6ParamsE,(.L_x_130 - _ZN7cutlass13device_kernelIN5flash11enable_sm90INS1_16FlashAttnBwdSm90INS1_25CollectiveMainloopBwdSm90ILi2ELi1ELi1EN4cute5tupleIJNS5_1CILi1EEES8_S8_EEENS6_IJNS7_ILi64EEENS7_ILi80EEENS7_ILi256EEEEEENS_6half_tEfNS_4arch4Sm90ELb1ELb0ELb1ELb1ELb0ELb0ELb1ELb1ELi2ELi1ELi1ELi1ELb0EEENS1_21CollectiveEpilogueBwdISD_SE_SG_Li256ELb1ELb1ELi2EEENS1_25SingleTileBwdLPTSchedulerILb1ELi80ELb0EEEEEEEEEvNT_6ParamsE)
        .other          _ZN7cutlass13device_kernelIN5flash11enable_sm90INS1_16FlashAttnBwdSm90INS1_25CollectiveMainloopBwdSm90ILi2ELi1ELi1EN4cute5tupleIJNS5_1CILi1EEES8_S8_EEENS6_IJNS7_ILi64EEENS7_ILi80EEENS7_ILi256EEEEEENS_6half_tEfNS_4arch4Sm90ELb1ELb0ELb1ELb1ELb0ELb0ELb1ELb1ELi2ELi1ELi1ELi1ELb0EEENS1_21CollectiveEpilogueBwdISD_SE_SG_Li256ELb1ELb1ELi2EEENS1_25SingleTileBwdLPTSchedulerILb1ELi80ELb0EEEEEEEEEvNT_6ParamsE,@"STO_CUDA_ENTRY STV_DEFAULT"
_ZN7cutlass13device_kernelIN5flash11enable_sm90INS1_16FlashAttnBwdSm90INS1_25CollectiveMainloopBwdSm90ILi2ELi1ELi1EN4cute5tupleIJNS5_1CILi1EEES8_S8_EEENS6_IJNS7_ILi64EEENS7_ILi80EEENS7_ILi256EEEEEENS_6half_tEfNS_4arch4Sm90ELb1ELb0ELb1ELb1ELb0ELb0ELb1ELb1ELi2ELi1ELi1ELi1ELb0EEENS1_21CollectiveEpilogueBwdISD_SE_SG_Li256ELb1ELb1ELi2EEENS1_25SingleTileBwdLPTSchedulerILb1ELi80ELb0EEEEEEEEEvNT_6ParamsE:
[----:B------:R-:W-:Y:S01]  /*0000*/  LDC R1, c[0x0][0x37c] ;  /* 0x0000df00ff017b82 */ /* 0x000fe20000000800 */
[----:B------:R-:W-:Y:S05]  /*0010*/  EXIT ;  /* 0x000000000000794d */ /* 0x000fea0003800000 */
.L_x_10:
        /* <DEDUP_REMOVED lines=14> */
.L_x_130:


//--------------------- .text._ZN7cutlass13device_kernelIN5flash11enable_sm90INS1_16FlashAttnBwdSm90INS1_25CollectiveMainloopBwdSm90ILi2ELi1ELi1EN4cute5tupleIJNS5_1CILi1EEES8_S8_EEENS6_IJNS7_ILi64EEENS7_ILi80EEENS7_ILi256EEEEEENS_6half_tEfNS_4arch4Sm90ELb1ELb0ELb1ELb1ELb0ELb0ELb1ELb1ELi2ELi1ELi1ELi1ELb0EEENS1_24CollectiveEpilogueBwdGQAISD_fSG_Li256ELb1ELb0EEENS1_25SingleTileBwdLPTSchedulerILb1ELi80ELb0EEEEEEEEEvNT_6ParamsE --------------------------
	.section	.text._ZN7cutlass13device_kernelIN5flash11enable_sm90INS1_16FlashAttnBwdSm90INS1_25CollectiveMainloopBwdSm90ILi2ELi1ELi1EN4cute5tupleIJNS5_1CILi1EEES8_S8_EEENS6_IJNS7_ILi64EEENS7_ILi80EEENS7_ILi256EEEEEENS_6half_tEfNS_4arch4Sm90ELb1ELb0ELb1ELb1ELb0ELb0ELb1ELb1ELi2ELi1ELi1ELi1ELb0EEENS1_24CollectiveEpilogueBwdGQAISD_fSG_Li256ELb1ELb0EEENS1_25SingleTileBwdLPTSchedulerILb1ELi80ELb0EEEEEEEEEvNT_6ParamsE,"ax",@progbits
	.align	128
.text._ZN7cutlass13device_kernelIN5flash11enable_sm90INS1_16FlashAttnBwdSm90INS1_25CollectiveMainloopBwdSm90ILi2ELi1ELi1EN4cute5tupleIJNS5_1CILi1EEES8_S8_EEENS6_IJNS7_ILi64EEENS7_ILi80EEENS7_ILi256EEEEEENS_6half_tEfNS_4arch4Sm90ELb1ELb0ELb1ELb1ELb0ELb0ELb1ELb1ELi2ELi1ELi1ELi1ELb0EEENS1_24CollectiveEpilogueBwdGQAISD_fSG_Li256ELb1ELb0EEENS1_25SingleTileBwdLPTSchedulerILb1ELi80ELb0EEEEEEEEEvNT_6ParamsE:
        .type           _ZN7cutlass13device_kernelIN5flash11enable_sm90INS1_16FlashAttnBwdSm90INS1_25CollectiveMainloopBwdSm90ILi2ELi1ELi1EN4cute5tupleIJNS5_1CILi1EEES8_S8_EEENS6_IJNS7_ILi64EEENS7_ILi80EEENS7_ILi256EEEEEENS_6half_tEfNS_4arch4Sm90ELb1ELb0ELb1ELb1ELb0ELb0ELb1ELb1ELi2ELi1ELi1ELi1ELb0EEENS1_24CollectiveEpilogueBwdGQAISD_fSG_Li256ELb1ELb0EEENS1_25SingleTileBwdLPTSchedulerILb1ELi80ELb0EEEEEEEEEvNT_6ParamsE,@function
        .size           _ZN7cutlass13device_kernelIN5flash11enable_sm90INS1_16FlashAttnBwdSm90INS1_25CollectiveMainloopBwdSm90ILi2ELi1ELi1EN4cute5tupleIJNS5_1CILi1EEES8_S8_EEENS6_IJNS7_ILi64EEENS7_ILi80EEENS7_ILi256EEEEEENS_6half_tEfNS_4arch4Sm90ELb1ELb0ELb1ELb1ELb0ELb0ELb1ELb1ELi2ELi1ELi1ELi1ELb0EEENS1_24CollectiveEpilogueBwdGQAISD_fSG_Li256ELb1ELb0EEENS1_25SingleTileBwdLPTSchedulerILb1ELi80ELb0EEEEEEEEEvNT_6ParamsE,(.L_x_131 - _ZN7cutlass13device_kernelIN5flash11enable_sm90INS1_16FlashAttnBwdSm90INS1_25CollectiveMainloopBwdSm90ILi2ELi1ELi1EN4cute5tupleIJNS5_1CILi1EEES8_S8_EEENS6_IJNS7_ILi64EEENS7_ILi80EEENS7_ILi256EEEEEENS_6half_tEfNS_4arch4Sm90ELb1ELb0ELb1ELb1ELb0ELb0ELb1ELb1ELi2ELi1ELi1ELi1ELb0EEENS1_24CollectiveEpilogueBwdGQAISD_fSG_Li256ELb1ELb0EEENS1_25SingleTileBwdLPTSchedulerILb1ELi80ELb0EEEEEEEEEvNT_6ParamsE)
        .other          _ZN7cutlass13device_kernelIN5flash11enable_sm90INS1_16FlashAttnBwdSm90INS1_25CollectiveMainloopBwdSm90ILi2ELi1ELi1EN4cute5tupleIJNS5_1CILi1EEES8_S8_EEENS6_IJNS7_ILi64EEENS7_ILi80EEENS7_ILi256EEEEEENS_6half_tEfNS_4arch4Sm90ELb1ELb0ELb1ELb1ELb0ELb0ELb1ELb1ELi2ELi1ELi1ELi1ELb0EEENS1_24CollectiveEpilogueBwdGQAISD_fSG_Li256ELb1ELb0EEENS1_25SingleTileBwdLPTSchedulerILb1ELi80ELb0EEEEEEEEEvNT_6ParamsE,@"STO_CUDA_ENTRY STV_DEFAULT"
_ZN7cutlass13device_kernelIN5flash11enable_sm90INS1_16FlashAttnBwdSm90INS1_25CollectiveMainloopBwdSm90ILi2ELi1ELi1EN4cute5tupleIJNS5_1CILi1EEES8_S8_EEENS6_IJNS7_ILi64EEENS7_ILi80EEENS7_ILi256EEEEEENS_6half_tEfNS_4arch4Sm90ELb1ELb0ELb1ELb1ELb0ELb0ELb1ELb1ELi2ELi1ELi1ELi1ELb0EEENS1_24CollectiveEpilogueBwdGQAISD_fSG_Li256ELb1ELb0EEENS1_25SingleTileBwdLPTSchedulerILb1ELi80ELb0EEEEEEEEEvNT_6ParamsE:
[----:B------:R-:W-:Y:S01]  /*0000*/  LDC R1, c[0x0][0x37c] ;  /* 0x0000df00ff017b82 */ /* 0x000fe20000000800 */
[----:B------:R-:W-:Y:S05]  /*0010*/  EXIT ;  /* 0x000000000000794d */ /* 0x000fea0003800000 */
.L_x_11:
        /* <DEDUP_REMOVED lines=14> */
.L_x_131:


//--------------------- .text._ZN7cutlass13device_kernelIN5flash11enable_sm90INS1_16FlashAttnBwdSm90INS1_25CollectiveMainloopBwdSm90ILi2ELi1ELi1EN4cute5tupleIJNS5_1CILi1EEES8_S8_EEENS6_IJNS7_ILi64EEENS7_ILi80EEENS7_ILi256EEEEEENS_6half_tEfNS_4arch4Sm90ELb0ELb0ELb0ELb0ELb0ELb0ELb1ELb1ELi2ELi1ELi1ELi1ELb0EEENS1_21CollectiveEpilogueBwdISD_SE_SG_Li256ELb0ELb1ELi2EEENS1_19SingleTileSchedulerILb0ELb0ELb0ELi80EEEEEEEEEvNT_6ParamsE --------------------------
	.section	.text._ZN7cutlass13device_kernelIN5flash11enable_sm90INS1_16FlashAttnBwdSm90INS1_25CollectiveMainloopBwdSm90ILi2ELi1ELi1EN4cute5tupleIJNS5_1CILi1EEES8_S8_EEENS6_IJNS7_ILi64EEENS7_ILi80EEENS7_ILi256EEEEEENS_6half_tEfNS_4arch4Sm90ELb0ELb0ELb0ELb0ELb0ELb0ELb1ELb1ELi2ELi1ELi1ELi1ELb0EEENS1_21CollectiveEpilogueBwdISD_SE_SG_Li256ELb0ELb1ELi2EEENS1_19SingleTileSchedulerILb0ELb0ELb0ELi80EEEEEEEEEvNT_6ParamsE,"ax",@progbits
	.align	128
.text._ZN7cutlass13device_kernelIN5flash11enable_sm90INS1_16FlashAttnBwdSm90INS1_25CollectiveMainloopBwdSm90ILi2ELi1ELi1EN4cute5tupleIJNS5_1CILi1EEES8_S8_EEENS6_IJNS7_ILi64EEENS7_ILi80EEENS7_ILi256EEEEEENS_6half_tEfNS_4arch4Sm90ELb0ELb0ELb0ELb0ELb0ELb0ELb1ELb1ELi2ELi1ELi1ELi1ELb0EEENS1_21CollectiveEpilogueBwdISD_SE_SG_Li256ELb0ELb1ELi2EEENS1_19SingleTileSchedulerILb0ELb0ELb0ELi80EEEEEEEEEvNT_6ParamsE:
        .type           _ZN7cutlass13device_kernelIN5flash11enable_sm90INS1_16FlashAttnBwdSm90INS1_25CollectiveMainloopBwdSm90ILi2ELi1ELi1EN4cute5tupleIJNS5_1CILi1EEES8_S8_EEENS6_IJNS7_ILi64EEENS7_ILi80EEENS7_ILi256EEEEEENS_6half_tEfNS_4arch4Sm90ELb0ELb0ELb0ELb0ELb0ELb0ELb1ELb1ELi2ELi1ELi1ELi1ELb0EEENS1_21CollectiveEpilogueBwdISD_SE_SG_Li256ELb0ELb1ELi2EEENS1_19SingleTileSchedulerILb0ELb0ELb0ELi80EEEEEEEEEvNT_6ParamsE,@function
        .size           _ZN7cutlass13device_kernelIN5flash11enable_sm90INS1_16FlashAttnBwdSm90INS1_25CollectiveMainloopBwdSm90ILi2ELi1ELi1EN4cute5tupleIJNS5_1CILi1EEES8_S8_EEENS6_IJNS7_ILi64EEENS7_ILi80EEENS7_ILi256EEEEEENS_6half_tEfNS_4arch4Sm90ELb0ELb0ELb0ELb0ELb0ELb0ELb1ELb1ELi2ELi1ELi1ELi1ELb0EEENS1_21CollectiveEpilogueBwdISD_SE_SG_Li256ELb0ELb1ELi2EEENS1_19SingleTileSchedulerILb0ELb0ELb0ELi80EEEEEEEEEvNT_6ParamsE,(.L_x_132 - _ZN7cutlass13device_kernelIN5flash11enable_sm90INS1_16FlashAttnBwdSm90INS1_25CollectiveMainloopBwdSm90ILi2ELi1ELi1EN4cute5tupleIJNS5_1CILi1EEES8_S8_EEENS6_IJNS7_ILi64EEENS7_ILi80EEENS7_ILi256EEEEEENS_6half_tEfNS_4arch4Sm90ELb0ELb0ELb0ELb0ELb0ELb0ELb1ELb1ELi2ELi1ELi1ELi1ELb0EEENS1_21CollectiveEpilogueBwdISD_SE_SG_Li256ELb0ELb1ELi2EEENS1_19SingleTileSchedulerILb0ELb0ELb0ELi80EEEEEEEEEvNT_6ParamsE)
        .other          _ZN7cutlass13device_kernelIN5flash11enable_sm90INS1_16FlashAttnBwdSm90INS1_25CollectiveMainloopBwdSm90ILi2ELi1ELi1EN4cute5tupleIJNS5_1CILi1EEES8_S8_EEENS6_IJNS7_ILi64EEENS7_ILi80EEENS7_ILi256EEEEEENS_6half_tEfNS_4arch4Sm90ELb0ELb0ELb0ELb0ELb0ELb0ELb1ELb1ELi2ELi1ELi1ELi1ELb0EEENS1_21CollectiveEpilogueBwdISD_SE_SG_Li256ELb0ELb1ELi2EEENS1_19SingleTileSchedulerILb0ELb0ELb0ELi80EEEEEEEEEvNT_6ParamsE,@"STO_CUDA_ENTRY STV_DEFAULT"
_ZN7cutlass13device_kernelIN5flash11enable_sm90INS1_16FlashAttnBwdSm90INS1_25CollectiveMainloopBwdSm90ILi2ELi1ELi1EN4cute5tupleIJNS5_1CILi1EEES8_S8_EEENS6_IJNS7_ILi64EEENS7_ILi80EEENS7_ILi256EEEEEENS_6half_tEfNS_4arch4Sm90ELb0ELb0ELb0ELb0ELb0ELb0ELb1ELb1ELi2ELi1ELi1ELi1ELb0EEENS1_21CollectiveEpilogueBwdISD_SE_SG_Li256ELb0ELb1ELi2EEENS1_19SingleTileSchedulerILb0ELb0ELb0ELi80EEEEEEEEEvNT_6ParamsE:
[----:B------:R-:W-:Y:S01]  /*0000*/  LDC R1, c[0x0][0x37c] ;  /* 0x0000df00ff017b82 */ /* 0x000fe20000000800 */
[----:B------:R-:W-:Y:S05]  /*0010*/  EXIT ;  /* 0x000000000000794d */ /* 0x000fea0003800000 */
.L_x_12:
        /* <DEDUP_REMOVED lines=14> */
.L_x_132:


//--------------------- .text._ZN7cutlass13device_kernelIN5flash11enable_sm90INS1_16FlashAttnBwdSm90INS1_25CollectiveMainloopBwdSm90ILi2ELi1ELi1EN4cute5tupleIJNS5_1CILi1EEES8_S8_EEENS6_IJNS7_ILi64EEENS7_ILi80EEENS7_ILi256EEEEEENS_6half_tEfNS_4arch4Sm90ELb0ELb0ELb0ELb0ELb0ELb0ELb1ELb1ELi2ELi1ELi1ELi1ELb0EEENS1_24CollectiveEpilogueBwdGQAISD_fSG_Li256ELb0ELb0EEENS1_19SingleTileSchedulerILb0ELb0ELb0ELi80EEEEEEEEEvNT_6ParamsE --------------------------
	.section	.text._ZN7cutlass13device_kernelIN5flash11enable_sm90INS1_16FlashAttnBwdSm90INS1_25CollectiveMainloopBwdSm90ILi2ELi1ELi1EN4cute5tupleIJNS5_1CILi1EEES8_S8_EEENS6_IJNS7_ILi64EEENS7_ILi80EEENS7_ILi256EEEEEENS_6half_tEfNS_4arch4Sm90ELb0ELb0ELb0ELb0ELb0ELb0ELb1ELb1ELi2ELi1ELi1ELi1ELb0EEENS1_24CollectiveEpilogueBwdGQAISD_fSG_Li256ELb0ELb0EEENS1_19SingleTileSchedulerILb0ELb0ELb0ELi80EEEEEEEEEvNT_6ParamsE,"ax",@progbits
	.align	128
.text._ZN7cutlass13device_kernelIN5flash11enable_sm90INS1_16FlashAttnBwdSm90INS1_25CollectiveMainloopBwdSm90ILi2ELi1ELi1EN4cute5tupleIJNS5_1CILi1EEES8_S8_EEENS6_IJNS7_ILi64EEENS7_ILi80EEENS7_ILi256EEEEEENS_6half_tEfNS_4arch4Sm90ELb0ELb0ELb0ELb0ELb0ELb0ELb1ELb1ELi2ELi1ELi1ELi1ELb0EEENS1_24CollectiveEpilogueBwdGQAISD_fSG_Li256ELb0ELb0EEENS1_19SingleTileSchedulerILb0ELb0ELb0ELi80EEEEEEEEEvNT_6ParamsE:
        .type           _ZN7cutlass13device_kernelIN5flash11enable_sm90INS1_16FlashAttnBwdSm90INS1_25CollectiveMainloopBwdSm90ILi2ELi1ELi1EN4cute5tupleIJNS5_1CILi1EEES8_S8_EEENS6_IJNS7_ILi64EEENS7_ILi80EEENS7_ILi256EEEEEENS_6half_tEfNS_4arch4Sm90ELb0ELb0ELb0ELb0ELb0ELb0ELb1ELb1ELi2ELi1ELi1ELi1ELb0EEENS1_24CollectiveEpilogueBwdGQAISD_fSG_Li256ELb0ELb0EEENS1_19SingleTileSchedulerILb0ELb0ELb0ELi80EEEEEEEEEvNT_6ParamsE,@function
        .size           _ZN7cutlass13device_kernelIN5flash11enable_sm90INS1_16FlashAttnBwdSm90INS1_25CollectiveMainloopBwdSm90ILi2ELi1ELi1EN4cute5tupleIJNS5_1CILi1EEES8_S8_EEENS6_IJNS7_ILi64EEENS7_ILi80EEENS7_ILi256EEEEEENS_6half_tEfNS_4arch4Sm90ELb0ELb0ELb0ELb0ELb0ELb0ELb1ELb1ELi2ELi1ELi1ELi1ELb0EEENS1_24CollectiveEpilogueBwdGQAISD_fSG_Li256ELb0ELb0EEENS1_19SingleTileSchedulerILb0ELb0ELb0ELi80EEEEEEEEEvNT_6ParamsE,(.L_x_133 - _ZN7cutlass13device_kernelIN5flash11enable_sm90INS1_16FlashAttnBwdSm90INS1_25CollectiveMainloopBwdSm90ILi2ELi1ELi1EN4cute5tupleIJNS5_1CILi1EEES8_S8_EEENS6_IJNS7_ILi64EEENS7_ILi80EEENS7_ILi256EEEEEENS_6half_tEfNS_4arch4Sm90ELb0ELb0ELb0ELb0ELb0ELb0ELb1ELb1ELi2ELi1ELi1ELi1ELb0EEENS1_24CollectiveEpilogueBwdGQAISD_fSG_Li256ELb0ELb0EEENS1_19SingleTileSchedulerILb0ELb0ELb0ELi80EEEEEEEEEvNT_6ParamsE)
        .other          _ZN7cutlass13device_kernelIN5flash11enable_sm90INS1_16FlashAttnBwdSm90INS1_25CollectiveMainloopBwdSm90ILi2ELi1ELi1EN4cute5tupleIJNS5_1CILi1EEES8_S8_EEENS6_IJNS7_ILi64EEENS7_ILi80EEENS7_ILi256EEEEEENS_6half_tEfNS_4arch4Sm90ELb0ELb0ELb0ELb0ELb0ELb0ELb1ELb1ELi2ELi1ELi1ELi1ELb0EEENS1_24CollectiveEpilogueBwdGQAISD_fSG_Li256ELb0ELb0EEENS1_19SingleTileSchedulerILb0ELb0ELb0ELi80EEEEEEEEEvNT_6ParamsE,@"STO_CUDA_ENTRY STV_DEFAULT"
_ZN7cutlass13device_kernelIN5flash11enable_sm90INS1_16FlashAttnBwdSm90INS1_25CollectiveMainloopBwdSm90ILi2ELi1ELi1EN4cute5tupleIJNS5_1CILi1EEES8_S8_EEENS6_IJNS7_ILi64EEENS7_ILi80EEENS7_ILi256EEEEEENS_6half_tEfNS_4arch4Sm90ELb0ELb0ELb0ELb0ELb0ELb0ELb1ELb1ELi2ELi1ELi1ELi1ELb0EEENS1_24CollectiveEpilogueBwdGQAISD_fSG_Li256ELb0ELb0EEENS1_19SingleTileSchedulerILb0ELb0ELb0ELi80EEEEEEEEEvNT_6ParamsE:
[----:B------:R-:W-:Y:S01]  /*0000*/  LDC R1, c[0x0][0x37c] ;  /* 0x0000df00ff017b82 */ /* 0x000fe20000000800 */
[----:B------:R-:W-:Y:S05]  /*0010*/  EXIT ;  /* 0x000000000000794d */ /* 0x000fea0003800000 */
.L_x_13:
        /* <DEDUP_REMOVED lines=14> */
.L_x_133:


//--------------------- .text._ZN7cutlass13device_kernelIN5flash11enable_sm90INS1_16FlashAttnBwdSm90INS1_25CollectiveMainloopBwdSm90ILi2ELi1ELi1EN4cute5tupleIJNS5_1CILi1EEES8_S8_EEENS6_IJNS7_ILi64EEENS7_ILi80EEENS7_ILi256EEEEEENS_6half_tEfNS_4arch4Sm90ELb0ELb0ELb0ELb1ELb0ELb0ELb1ELb1ELi2ELi1ELi1ELi1ELb0EEENS1_21CollectiveEpilogueBwdISD_SE_SG_Li256ELb1ELb1ELi2EEENS1_19SingleTileSchedulerILb1ELb0ELb0ELi80EEEEEEEEEvNT_6ParamsE --------------------------
	.section	.text._ZN7cutlass13device_kernelIN5flash11enable_sm90INS1_16FlashAttnBwdSm90INS1_25CollectiveMainloopBwdSm90ILi2ELi1ELi1EN4cute5tupleIJNS5_1CILi1EEES8_S8_EEENS6_IJNS7_ILi64EEENS7_ILi80EEENS7_ILi256EEEEEENS_6half_tEfNS_4arch4Sm90ELb0ELb0ELb0ELb1ELb0ELb0ELb1ELb1ELi2ELi1ELi1ELi1ELb0EEENS1_21CollectiveEpilogueBwdISD_SE_SG_Li256ELb1ELb1ELi2EEENS1_19SingleTileSchedulerILb1ELb0ELb0ELi80EEEEEEEEEvNT_6ParamsE,"ax",@progbits
	.align	128
.text._ZN7cutlass13device_kernelIN5flash11enable_sm90INS1_16FlashAttnBwdSm90INS1_25CollectiveMainloopBwdSm90ILi2ELi1ELi1EN4cute5tupleIJNS5_1CILi1EEES8_S8_EEENS6_IJNS7_ILi64EEENS7_ILi80EEENS7_ILi256EEEEEENS_6half_tEfNS_4arch4Sm90ELb0ELb0ELb0ELb1ELb0ELb0ELb1ELb1ELi2ELi1ELi1ELi1ELb0EEENS1_21CollectiveEpilogueBwdISD_SE_SG_Li256ELb1ELb1ELi2EEENS1_19SingleTileSchedulerILb1ELb0ELb0ELi80EEEEEEEEEvNT_6ParamsE:
        .type           _ZN7cutlass13device_kernelIN5flash11enable_sm90INS1_16FlashAttnBwdSm90INS1_25CollectiveMainloopBwdSm90ILi2ELi1ELi1EN4cute5tupleIJNS5_1CILi1EEES8_S8_EEENS6_IJNS7_ILi64EEENS7_ILi80EEENS7_ILi256EEEEEENS_6half_tEfNS_4arch4Sm90ELb0ELb0ELb0ELb1ELb0ELb0ELb1ELb1ELi2ELi1ELi1ELi1ELb0EEENS1_21CollectiveEpilogueBwdISD_SE_SG_Li256ELb1ELb1ELi2EEENS1_19SingleTileSchedulerILb1ELb0ELb0ELi80EEEEEEEEEvNT_6ParamsE,@function
        .size           _ZN7cutlass13device_kernelIN5flash11enable_sm90INS1_16FlashAttnBwdSm90INS1_25CollectiveMainloopBwdSm90ILi2ELi1ELi1EN4cute5tupleIJNS5_1CILi1EEES8_S8_EEENS6_IJNS7_ILi64EEENS7_ILi80EEENS7_ILi256EEEEEENS_6half_tEfNS_4arch4Sm90ELb0ELb0ELb0ELb1ELb0ELb0ELb1ELb1ELi2ELi1ELi1ELi1ELb0EEENS1_21CollectiveEpilogueBwdISD_SE_SG_Li256ELb1ELb1ELi2EEENS1_19SingleTileSchedulerILb1ELb0ELb0ELi80EEEEEEEEEvNT_6ParamsE,(.L_x_134 - _ZN7cutlass13device_kernelIN5flash11enable_sm90INS1_16FlashAttnBwdSm90INS1_25CollectiveMainloopBwdSm90ILi2ELi1ELi1EN4cute5tupleIJNS5_1CILi1EEES8_S8_EEENS6_IJNS7_ILi64EEENS7_ILi80EEENS7_ILi256EEEEEENS_6half_tEfNS_4arch4Sm90ELb0ELb0ELb0ELb1ELb0ELb0ELb1ELb1ELi2ELi1ELi1ELi1ELb0EEENS1_21CollectiveEpilogueBwdISD_SE_SG_Li256ELb1ELb1ELi2EEENS1_19SingleTileSchedulerILb1ELb0ELb0ELi80EEEEEEEEEvNT_6ParamsE)
        .other          _ZN7cutlass13device_kernelIN5flash11enable_sm90INS1_16FlashAttnBwdSm90INS1_25CollectiveMainloopBwdSm90ILi2ELi1ELi1EN4cute5tupleIJNS5_1CILi1EEES8_S8_EEENS6_IJNS7_ILi64EEENS7_ILi80EEENS7_ILi256EEEEEENS_6half_tEfNS_4arch4Sm90ELb0ELb0ELb0ELb1ELb0ELb0ELb1ELb1ELi2ELi1ELi1ELi1ELb0EEENS1_21CollectiveEpilogueBwdISD_SE_SG_Li256ELb1ELb1ELi2EEENS1_19SingleTileSchedulerILb1ELb0ELb0ELi80EEEEEEEEEvNT_6ParamsE,@"STO_CUDA_ENTRY STV_DEFAULT"
_ZN7cutlass13device_kernelIN5flash11enable_sm90INS1_16FlashAttnBwdSm90INS1_25CollectiveMainloopBwdSm90ILi2ELi1ELi1EN4cute5tupleIJNS5_1CILi1EEES8_S8_EEENS6_IJNS7_ILi64EEENS7_ILi80EEENS7_ILi256EEEEEENS_6half_tEfNS_4arch4Sm90ELb0ELb0ELb0ELb1ELb0ELb0ELb1ELb1ELi2ELi1ELi1ELi1ELb0EEENS1_21CollectiveEpilogueBwdISD_SE_SG_Li256ELb1ELb1ELi2EEENS1_19SingleTileSchedulerILb1ELb0ELb0ELi80EEEEEEEEEvNT_6ParamsE:
[----:B------:R-:W-:Y:S01]  /*0000*/  LDC R1, c[0x0][0x37c] ;  /* 0x0000df00ff017b82 */ /* 0x000fe20000000800 */
[----:B------:R-:W-:Y:S05]  /*0010*/  EXIT ;  /* 0x000000000000794d */ /* 0x000fea0003800000 */
.L_x_14:
        /* <DEDUP_REMOVED lines=14> */
.L_x_134:


//--------------------- .text._ZN7cutlass13device_kernelIN5flash11enable_sm90INS1_16FlashAttnBwdSm90INS1_25CollectiveMainloopBwdSm90ILi2ELi1ELi1EN4cute5tupleIJNS5_1CILi1EEES8_S8_EEENS6_IJNS7_ILi64EEENS7_ILi80EEENS7_ILi256EEEEEENS_6half_tEfNS_4arch4Sm90ELb0ELb0ELb0ELb1ELb0ELb0ELb1ELb1ELi2ELi1ELi1ELi1ELb0EEENS1_24CollectiveEpilogueBwdGQAISD_fSG_Li256ELb1ELb0EEENS1_19SingleTileSchedulerILb1ELb0ELb0ELi80EEEEEEEEEvNT_6ParamsE --------------------------
	.section	.text._ZN7cutlass13device_kernelIN5flash11enable_sm90INS1_16FlashAttnBwdSm90INS1_25CollectiveMainloopBwdSm90ILi2ELi1ELi1EN4cute5tupleIJNS5_1CILi1EEES8_S8_EEENS6_IJNS7_ILi64EEENS7_ILi80EEENS7_ILi256EEEEEENS_6half_tEfNS_4arch4Sm90ELb0ELb0ELb0ELb1ELb0ELb0ELb1ELb1ELi2ELi1ELi1ELi1ELb0EEENS1_24CollectiveEpilogueBwdGQAISD_fSG_Li256ELb1ELb0EEENS1_19SingleTileSchedulerILb1ELb0ELb0ELi80EEEEEEEEEvNT_6ParamsE,"ax",@progbits
	.align	128
.text._ZN7cutlass13device_kernelIN5flash11enable_sm90INS1_16FlashAttnBwdSm90INS1_25CollectiveMainloopBwdSm90ILi2ELi1ELi1EN4cute5tupleIJNS5_1CILi1EEES8_S8_EEENS6_IJNS7_ILi64EEENS7_ILi80EEENS7_ILi256EEEEEENS_6half_tEfNS_4arch4Sm90ELb0ELb0ELb0ELb1ELb0ELb0ELb1ELb1ELi2ELi1ELi1ELi1ELb0EEENS1_24CollectiveEpilogueBwdGQAISD_fSG_Li256ELb1ELb0EEENS1_19SingleTileSchedulerILb1ELb0ELb0ELi80EEEEEEEEEvNT_6ParamsE:
        .type           _ZN7cutlass13device_kernelIN5flash11enable_sm90INS1_16FlashAttnBwdSm90INS1_25CollectiveMainloopBwdSm90ILi2ELi1ELi1EN4cute5tupleIJNS5_1CILi1EEES8_S8_EEENS6_IJNS7_ILi64EEENS7_ILi80EEENS7_ILi256EEEEEENS_6half_tEfNS_4arch4Sm90ELb0ELb0ELb0ELb1ELb0ELb0ELb1ELb1ELi2ELi1ELi1ELi1ELb0EEENS1_24CollectiveEpilogueBwdGQAISD_fSG_Li256ELb1ELb0EEENS1_19SingleTileSchedulerILb1ELb0ELb0ELi80EEEEEEEEEvNT_6ParamsE,@function
        .size           _ZN7cutlass13device_kernelIN5flash11enable_sm90INS1_16FlashAttnBwdSm90INS1_25CollectiveMainloopBwdSm90ILi2ELi1ELi1EN4cute5tupleIJNS5_1CILi1EEES8_S8_EEENS6_IJNS7_ILi64EEENS7_ILi80EEENS7_ILi256EEEEEENS_6half_tEfNS_4arch4Sm90ELb0ELb0ELb0ELb1ELb0ELb0ELb1ELb1ELi2ELi1ELi1ELi1ELb0EEENS1_24CollectiveEpilogueBwdGQAISD_fSG_Li256ELb1ELb0EEENS1_19SingleTileSchedulerILb1ELb0ELb0ELi80EEEEEEEEEvNT_6ParamsE,(.L_x_135 - _ZN7cutlass13device_kernelIN5flash11enable_sm90INS1_16FlashAttnBwdSm90INS1_25CollectiveMainloopBwdSm90ILi2ELi1ELi1EN4cute5tupleIJNS5_1CILi1EEES8_S8_EEENS6_IJNS7_ILi64EEENS7_ILi80EEENS7_ILi256EEEEEENS_6half_tEfNS_4arch4Sm90ELb0ELb0ELb0ELb1ELb0ELb0ELb1ELb1ELi2ELi1ELi1ELi1ELb0EEENS1_24CollectiveEpilogueBwdGQAISD_fSG_Li256ELb1ELb0EEENS1_19SingleTileSchedulerILb1ELb0ELb0ELi80EEEEEEEEEvNT_6ParamsE)
        .other          _ZN7cutlass13device_kernelIN5flash11enable_sm90INS1_16FlashAttnBwdSm90INS1_25CollectiveMainloopBwdSm90ILi2ELi1ELi1EN4cute5tupleIJNS5_1CILi1EEES8_S8_EEENS6_IJNS7_ILi64EEENS7_ILi80EEENS7_ILi256EEEEEENS_6half_tEfNS_4arch4Sm90ELb0ELb0ELb0ELb1ELb0ELb0ELb1ELb1ELi2ELi1ELi1ELi1ELb0EEENS1_24CollectiveEpilogueBwdGQAISD_fSG_Li256ELb1ELb0EEENS1_19SingleTileSchedulerILb1ELb0ELb0ELi80EEEEEEEEEvNT_6ParamsE,@"STO_CUDA_ENTRY STV_DEFAULT"
_ZN7cutlass13device_kernelIN5flash11enable_sm90INS1_16FlashAttnBwdSm90INS1_25CollectiveMainloopBwdSm90ILi2ELi1ELi1EN4cute5tupleIJNS5_1CILi1EEES8_S8_EEENS6_IJNS7_ILi64EEENS7_ILi80EEENS7_ILi256EEEEEENS_6half_tEfNS_4arch4Sm90ELb0ELb0ELb0ELb1ELb0ELb0ELb1ELb1ELi2ELi1ELi1ELi1ELb0EEENS1_24CollectiveEpilogueBwdGQAISD_fSG_Li256ELb1ELb0EEENS1_19SingleTileSchedulerILb1ELb0ELb0ELi80EEEEEEEEEvNT_6ParamsE:
[----:B------:R-:W-:Y:S01]  /*0000*/  LDC R1, c[0x0][0x37c] ;  /* 0x0000df00ff017b82 */ /* 0x000fe20000000800 */
[----:B------:R-:W-:Y:S05]  /*0010*/  EXIT ;  /* 0x000000000000794d */ /* 0x000fea0003800000 */
.L_x_15:
        /* <DEDUP_REMOVED lines=14> */
.L_x_135:


//--------------------- .text._ZN7cutlass13device_kernelIN5flash11enable_sm90INS1_16FlashAttnBwdSm90INS1_25CollectiveMainloopBwdSm90ILi2ELi1ELi1EN4cute5tupleIJNS5_1CILi1EEES8_S8_EEENS6_IJNS7_ILi64EEENS7_ILi80EEENS7_ILi256EEEEEENS_6half_tEfNS_4arch4Sm90ELb0ELb1ELb0ELb0ELb0ELb0ELb1ELb1ELi2ELi1ELi1ELi1ELb0EEENS1_21CollectiveEpilogueBwdISD_SE_SG_Li256ELb0ELb1ELi2EEENS1_19SingleTileSchedulerILb0ELb0ELb0ELi80EEEEEEEEEvNT_6ParamsE --------------------------
	.section	.text._ZN7cutlass13device_kernelIN5flash11enable_sm90INS1_16FlashAttnBwdSm90INS1_25CollectiveMainloopBwdSm90ILi2ELi1ELi1EN4cute5tupleIJNS5_1CILi1EEES8_S8_EEENS6_IJNS7_ILi64EEENS7_ILi80EEENS7_ILi256EEEEEENS_6half_tEfNS_4arch4Sm90ELb0ELb1ELb0ELb0ELb0ELb0ELb1ELb1ELi2ELi1ELi1ELi1ELb0EEENS1_21CollectiveEpilogueBwdISD_SE_SG_Li256ELb0ELb1ELi2EEENS1_19SingleTileSchedulerILb0ELb0ELb0ELi80EEEEEEEEEvNT_6ParamsE,"ax",@progbits
	.align	128
.text._ZN7cutlass13device_kernelIN5flash11enable_sm90INS1_16FlashAttnBwdSm90INS1_25CollectiveMainloopBwdSm90ILi2ELi1ELi1EN4cute5tupleIJNS5_1CILi1EEES8_S8_EEENS6_IJNS7_ILi64EEENS7_ILi80EEENS7_ILi256EEEEEENS_6half_tEfNS_4arch4Sm90ELb0ELb1ELb0ELb0ELb0ELb0ELb1ELb1ELi2ELi1ELi1ELi1ELb0EEENS1_21CollectiveEpilogueBwdISD_SE_SG_Li256ELb0ELb1ELi2EEENS1_19SingleTileSchedulerILb0ELb0ELb0ELi80EEEEEEEEEvNT_6ParamsE:
        .type           _ZN7cutlass13device_kernelIN5flash11enable_sm90INS1_16FlashAttnBwdSm90INS1_25CollectiveMainloopBwdSm90ILi2ELi1ELi1EN4cute5tupleIJNS5_1CILi1EEES8_S8_EEENS6_IJNS7_ILi64EEENS7_ILi80EEENS7_ILi256EEEEEENS_6half_tEfNS_4arch4Sm90ELb0ELb1ELb0ELb0ELb0ELb0ELb1ELb1ELi2ELi1ELi1ELi1ELb0EEENS1_21CollectiveEpilogueBwdISD_SE_SG_Li256ELb0ELb1ELi2EEENS1_19SingleTileSchedulerILb0ELb0ELb0ELi80EEEEEEEEEvNT_6ParamsE,@function
        .size           _ZN7cutlass13device_kernelIN5flash11enable_sm90INS1_16FlashAttnBwdSm90INS1_25CollectiveMainloopBwdSm90ILi2ELi1ELi1EN4cute5tupleIJNS5_1CILi1EEES8_S8_EEENS6_IJNS7_ILi64EEENS7_ILi80EEENS7_ILi256EEEEEENS_6half_tEfNS_4arch4Sm90ELb0ELb1ELb0ELb0ELb0ELb0ELb1ELb1ELi2ELi1ELi1ELi1ELb0EEENS1_21CollectiveEpilogueBwdISD_SE_SG_Li256ELb0ELb1ELi2EEENS1_19SingleTileSchedulerILb0ELb0ELb0ELi80EEEEEEEEEvNT_6ParamsE,(.L_x_136 - _ZN7cutlass13device_kernelIN5flash11enable_sm90INS1_16FlashAttnBwdSm90INS1_25CollectiveMainloopBwdSm90ILi2ELi1ELi1EN4cute5tupleIJNS5_1CILi1EEES8_S8_EEENS6_IJNS7_ILi64EEENS7_ILi80EEENS7_ILi256EEEEEENS_6half_tEfNS_4arch4Sm90ELb0ELb1ELb0ELb0ELb0ELb0ELb1ELb1ELi2ELi1ELi1ELi1ELb0EEENS1_21CollectiveEpilogueBwdISD_SE_SG_Li256ELb0ELb1ELi2EEENS1_19SingleTileSchedulerILb0ELb0ELb0ELi80EEEEEEEEEvNT_6ParamsE)
        .other          _ZN7cutlass13device_kernelIN5flash11enable_sm90INS1_16FlashAttnBwdSm90INS1_25CollectiveMainloopBwdSm90ILi2ELi1ELi1EN4cute5tupleIJNS5_1CILi1EEES8_S8_EEENS6_IJNS7_ILi64EEENS7_ILi80EEENS7_ILi256EEEEEENS_6half_tEfNS_4arch4Sm90ELb0ELb1ELb0ELb0ELb0ELb0ELb1ELb1ELi2ELi1ELi1ELi1ELb0EEENS1_21CollectiveEpilogueBwdISD_SE_SG_Li256ELb0ELb1ELi2EEENS1_19SingleTileSchedulerILb0ELb0ELb0ELi80EEEEEEEEEvNT_6ParamsE,@"STO_CUDA_ENTRY STV_DEFAULT"
_ZN7cutlass13device_kernelIN5flash11enable_sm90INS1_16FlashAttnBwdSm90INS1_25CollectiveMainloopBwdSm90ILi2ELi1ELi1EN4cute5tupleIJNS5_1CILi1EEES8_S8_EEENS6_IJNS7_ILi64EEENS7_ILi80EEENS7_ILi256EEEEEENS_6half_tEfNS_4arch4Sm90ELb0ELb1ELb0ELb0ELb0ELb0ELb1ELb1ELi2ELi1ELi1ELi1ELb0EEENS1_21CollectiveEpilogueBwdISD_SE_SG_Li256ELb0ELb1ELi2EEENS1_19SingleTileSchedulerILb0ELb0ELb0ELi80EEEEEEEEEvNT_6ParamsE:
[----:B------:R-:W-:Y:S01]  /*0000*/  LDC R1, c[0x0][0x37c] ;  /* 0x0000df00ff017b82 */ /* 0x000fe20000000800 */
[----:B------:R-:W-:Y:S05]  /*0010*/  EXIT ;  /* 0x000000000000794d */ /* 0x000fea0003800000 */
.L_x_16:
        /* <DEDUP_REMOVED lines=14> */
.L_x_136:


//--------------------- .text._ZN7cutlass13device_kernelIN5flash11enable_sm90INS1_16FlashAttnBwdSm90INS1_25CollectiveMainloopBwdSm90ILi2ELi1ELi1EN4cute5tupleIJNS5_1CILi1EEES8_S8_EEENS6_IJNS7_ILi64EEENS7_ILi80EEENS7_ILi256EEEEEENS_6half_tEfNS_4arch4Sm90ELb0ELb1ELb0ELb0ELb0ELb0ELb1ELb1ELi2ELi1ELi1ELi1ELb0EEENS1_24CollectiveEpilogueBwdGQAISD_fSG_Li256ELb0ELb0EEENS1_19SingleTileSchedulerILb0ELb0ELb0ELi80EEEEEEEEEvNT_6ParamsE --------------------------
	.section	.text._ZN7cutlass13device_kernelIN5flash11enable_sm90INS1_16FlashAttnBwdSm90INS1_25CollectiveMainloopBwdSm90ILi2ELi1ELi1EN4cute5tupleIJNS5_1CILi1EEES8_S8_EEENS6_IJNS7_ILi64EEENS7_ILi80EEENS7_ILi256EEEEEENS_6half_tEfNS_4arch4Sm90ELb0ELb1ELb0ELb0ELb0ELb0ELb1ELb1ELi2ELi1ELi1ELi1ELb0EEENS1_24CollectiveEpilogueBwdGQAISD_fSG_Li256ELb0ELb0EEENS1_19SingleTileSchedulerILb0ELb0ELb0ELi80EEEEEEEEEvNT_6ParamsE,"ax",@progbits
	.align	128
.text._ZN7cutlass13device_kernelIN5flash11enable_sm90INS1_16FlashAttnBwdSm90INS1_25CollectiveMainloopBwdSm90ILi2ELi1ELi1EN4cute5tupleIJNS5_1CILi1EEES8_S8_EEENS6_IJNS7_ILi64EEENS7_ILi80EEENS7_ILi256EEEEEENS_6half_tEfNS_4arch4Sm90ELb0ELb1ELb0ELb0ELb0ELb0ELb1ELb1ELi2ELi1ELi1ELi1ELb0EEENS1_24CollectiveEpilogueBwdGQAISD_fSG_Li256ELb0ELb0EEENS1_19SingleTileSchedulerILb0ELb0ELb0ELi80EEEEEEEEEvNT_6ParamsE:
        .type           _ZN7cutlass13device_kernelIN5flash11enable_sm90INS1_16FlashAttnBwdSm90INS1_25CollectiveMainloopBwdSm90ILi2ELi1ELi1EN4cute5tupleIJNS5_1CILi1EEES8_S8_EEENS6_IJNS7_ILi64EEENS7_ILi80EEENS7_ILi256EEEEEENS_6half_tEfNS_4arch4Sm90ELb0ELb1ELb0ELb0ELb0ELb0ELb1ELb1ELi2ELi1ELi1ELi1ELb0EEENS1_24CollectiveEpilogueBwdGQAISD_fSG_Li256ELb0ELb0EEENS1_19SingleTileSchedulerILb0ELb0ELb0ELi80EEEEEEEEEvNT_6ParamsE,@function
        .size           _ZN7cutlass13device_kernelIN5flash11enable_sm90INS1_16FlashAttnBwdSm90INS1_25CollectiveMainloopBwdSm90ILi2ELi1ELi1EN4cute5tupleIJNS5_1CILi1EEES8_S8_EEENS6_IJNS7_ILi64EEENS7_ILi80EEENS7_ILi256EEEEEENS_6half_tEfNS_4arch4Sm90ELb0ELb1ELb0ELb0ELb0ELb0ELb1ELb1ELi2ELi1ELi1ELi1ELb0EEENS1_24CollectiveEpilogueBwdGQAISD_fSG_Li256ELb0ELb0EEENS1_19SingleTileSchedulerILb0ELb0ELb0ELi80EEEEEEEEEvNT_6ParamsE,(.L_x_137 - _ZN7cutlass13device_kernelIN5flash11enable_sm90INS1_16FlashAttnBwdSm90INS1_25CollectiveMainloopBwdSm90ILi2ELi1ELi1EN4cute5tupleIJNS5_1CILi1EEES8_S8_EEENS6_IJNS7_ILi64EEENS7_ILi80EEENS7_ILi256EEEEEENS_6half_tEfNS_4arch4Sm90ELb0ELb1ELb0ELb0ELb0ELb0ELb1ELb1ELi2ELi1ELi1ELi1ELb0EEENS1_24CollectiveEpilogueBwdGQAISD_fSG_Li256ELb0ELb0EEENS1_19SingleTileSchedulerILb0ELb0ELb0ELi80EEEEEEEEEvNT_6ParamsE)
        .other          _ZN7cutlass13device_kernelIN5flash11enable_sm90INS1_16FlashAttnBwdSm90INS1_25CollectiveMainloopBwdSm90ILi2ELi1ELi1EN4cute5tupleIJNS5_1CILi1EEES8_S8_EEENS6_IJNS7_ILi64EEENS7_ILi80EEENS7_ILi256EEEEEENS_6half_tEfNS_4arch4Sm90ELb0ELb1ELb0ELb0ELb0ELb0ELb1ELb1ELi2ELi1ELi1ELi1ELb0EEENS1_24CollectiveEpilogueBwdGQAISD_fSG_Li256ELb0ELb0EEENS1_19SingleTileSchedulerILb0ELb0ELb0ELi80EEEEEEEEEvNT_6ParamsE,@"STO_CUDA_ENTRY STV_DEFAULT"
_ZN7cutlass13device_kernelIN5flash11enable_sm90INS1_16FlashAttnBwdSm90INS1_25CollectiveMainloopBwdSm90ILi2ELi1ELi1EN4cute5tupleIJNS5_1CILi1EEES8_S8_EEENS6_IJNS7_ILi64EEENS7_ILi80EEENS7_ILi256EEEEEENS_6half_tEfNS_4arch4Sm90ELb0ELb1ELb0ELb0ELb0ELb0ELb1ELb1ELi2ELi1ELi1ELi1ELb0EEENS1_24CollectiveEpilogueBwdGQAISD_fSG_Li256ELb0ELb0EEENS1_19SingleTileSchedulerILb0ELb0ELb0ELi80EEEEEEEEEvNT_6ParamsE:
[----:B------:R-:W-:Y:S01]  /*0000*/  LDC R1, c[0x0][0x37c] ;  /* 0x0000df00ff017b82 */ /* 0x000fe20000000800 */
[----:B------:R-:W-:Y:S05]  /*0010*/  EXIT ;  /* 0x000000000000794d */ /* 0x000fea0003800000 */
.L_x_17:
        /* <DEDUP_REMOVED lines=14> */
.L_x_137:


//--------------------- .text._ZN7cutlass13device_kernelIN5flash11enable_sm90INS1_16FlashAttnBwdSm90INS1_25CollectiveMainloopBwdSm90ILi2ELi1ELi1EN4cute5tupleIJNS5_1CILi1EEES8_S8_EEENS6_IJNS7_ILi64EEENS7_ILi80EEENS7_ILi256EEEEEENS_6half_tEfNS_4arch4Sm90ELb0ELb1ELb0ELb1ELb0ELb0ELb1ELb1ELi2ELi1ELi1ELi1ELb0EEENS1_21CollectiveEpilogueBwdISD_SE_SG_Li256ELb1ELb1ELi2EEENS1_19SingleTileSchedulerILb1ELb0ELb0ELi80EEEEEEEEEvNT_6ParamsE --------------------------
	.section	.text._ZN7cutlass13device_kernelIN5flash11enable_sm90INS1_16FlashAttnBwdSm90INS1_25CollectiveMainloopBwdSm90ILi2ELi1ELi1EN4cute5tupleIJNS5_1CILi1EEES8_S8_EEENS6_IJNS7_ILi64EEENS7_ILi80EEENS7_ILi256EEEEEENS_6half_tEfNS_4arch4Sm90ELb0ELb1ELb0ELb1ELb0ELb0ELb1ELb1ELi2ELi1ELi1ELi1ELb0EEENS1_21CollectiveEpilogueBwdISD_SE_SG_Li256ELb1ELb1ELi2EEENS1_19SingleTileSchedulerILb1ELb0ELb0ELi80EEEEEEEEEvNT_6ParamsE,"ax",@progbits
	.align	128
.text._ZN7cutlass13device_kernelIN5flash11enable_sm90INS1_16FlashAttnBwdSm90INS1_25CollectiveMainloopBwdSm90ILi2ELi1ELi1EN4cute5tupleIJNS5_1CILi1EEES8_S8_EEENS6_IJNS7_ILi64EEENS7_ILi80EEENS7_ILi256EEEEEENS_6half_tEfNS_4arch4Sm90ELb0ELb1ELb0ELb1ELb0ELb0ELb1ELb1ELi2ELi1ELi1ELi1ELb0EEENS1_21CollectiveEpilogueBwdISD_SE_SG_Li256ELb1ELb1ELi2EEENS1_19SingleTileSchedulerILb1ELb0ELb0ELi80EEEEEEEEEvNT_6ParamsE:
        .type           _ZN7cutlass13device_kernelIN5flash11enable_sm90INS1_16FlashAttnBwdSm90INS1_25CollectiveMainloopBwdSm90ILi2ELi1ELi1EN4cute5tupleIJNS5_1CILi1EEES8_S8_EEENS6_IJNS7_ILi64EEENS7_ILi80EEENS7_ILi256EEEEEENS_6half_tEfNS_4arch4Sm90ELb0ELb1ELb0ELb1ELb0ELb0ELb1ELb1ELi2ELi1ELi1ELi1ELb0EEENS1_21CollectiveEpilogueBwdISD_SE_SG_Li256ELb1ELb1ELi2EEENS1_19SingleTileSchedulerILb1ELb0ELb0ELi80EEEEEEEEEvNT_6ParamsE,@function
        .size           _ZN7cutlass13device_kernelIN5flash11enable_sm90INS1_16FlashAttnBwdSm90INS1_25CollectiveMainloopBwdSm90ILi2ELi1ELi1EN4cute5tupleIJNS5_1CILi1EEES8_S8_EEENS6_IJNS7_ILi64EEENS7_ILi80EEENS7_ILi256EEEEEENS_6half_tEfNS_4arch4Sm90ELb0ELb1ELb0ELb1ELb0ELb0ELb1ELb1ELi2ELi1ELi1ELi1ELb0EEENS1_21CollectiveEpilogueBwdISD_SE_SG_Li256ELb1ELb1ELi2EEENS1_19SingleTileSchedulerILb1ELb0ELb0ELi80EEEEEEEEEvNT_6ParamsE,(.L_x_138 - _ZN7cutlass13device_kernelIN5flash11enable_sm90INS1_16FlashAttnBwdSm90INS1_25CollectiveMainloopBwdSm90ILi2ELi1ELi1EN4cute5tupleIJNS5_1CILi1EEES8_S8_EEENS6_IJNS7_ILi64EEENS7_ILi80EEENS7_ILi256EEEEEENS_6half_tEfNS_4arch4Sm90ELb0ELb1ELb0ELb1ELb0ELb0ELb1ELb1ELi2ELi1ELi1ELi1ELb0EEENS1_21CollectiveEpilogueBwdISD_SE_SG_Li256ELb1ELb1ELi2EEENS1_19SingleTileSchedulerILb1ELb0ELb0ELi80EEEEEEEEEvNT_6ParamsE)
        .other          _ZN7cutlass13device_kernelIN5flash11enable_sm90INS1_16FlashAttnBwdSm90INS1_25CollectiveMainloopBwdSm90ILi2ELi1ELi1EN4cute5tupleIJNS5_1CILi1EEES8_S8_EEENS6_IJNS7_ILi64EEENS7_ILi80EEENS7_ILi256EEEEEENS_6half_tEfNS_4arch4Sm90ELb0ELb1ELb0ELb1ELb0ELb0ELb1ELb1ELi2ELi1ELi1ELi1ELb0EEENS1_21CollectiveEpilogueBwdISD_SE_SG_Li256ELb1ELb1ELi2EEENS1_19SingleTileSchedulerILb1ELb0ELb0ELi80EEEEEEEEEvNT_6ParamsE,@"STO_CUDA_ENTRY STV_DEFAULT"
_ZN7cutlass13device_kernelIN5flash11enable_sm90INS1_16FlashAttnBwdSm90INS1_25CollectiveMainloopBwdSm90ILi2ELi1ELi1EN4cute5tupleIJNS5_1CILi1EEES8_S8_EEENS6_IJNS7_ILi64EEENS7_ILi80EEENS7_ILi256EEEEEENS_6half_tEfNS_4arch4Sm90ELb0ELb1ELb0ELb1ELb0ELb0ELb1ELb1ELi2ELi1ELi1ELi1ELb0EEENS1_21CollectiveEpilogueBwdISD_SE_SG_Li256ELb1ELb1ELi2EEENS1_19SingleTileSchedulerILb1ELb0ELb0ELi80EEEEEEEEEvNT_6ParamsE:
[----:B------:R-:W-:Y:S01]  /*0000*/  LDC R1, c[0x0][0x37c] ;  /* 0x0000df00ff017b82 */ /* 0x000fe20000000800 */
[----:B------:R-:W-:Y:S05]  /*0010*/  EXIT ;  /* 0x000000000000794d */ /* 0x000fea0003800000 */
.L_x_18:
        /* <DEDUP_REMOVED lines=14> */
.L_x_138:


//--------------------- .text._ZN7cutlass13device_kernelIN5flash11enable_sm90INS1_16FlashAttnBwdSm90INS1_25CollectiveMainloopBwdSm90ILi2ELi1ELi1EN4cute5tupleIJNS5_1CILi1EEES8_S8_EEENS6_IJNS7_ILi64EEENS7_ILi80EEENS7_ILi256EEEEEENS_6half_tEfNS_4arch4Sm90ELb0ELb1ELb0ELb1ELb0ELb0ELb1ELb1ELi2ELi1ELi1ELi1ELb0EEENS1_24CollectiveEpilogueBwdGQAISD_fSG_Li256ELb1ELb0EEENS1_19SingleTileSchedulerILb1ELb0ELb0ELi80EEEEEEEEEvNT_6ParamsE --------------------------
	.section	.text._ZN7cutlass13device_kernelIN5flash11enable_sm90INS1_16FlashAttnBwdSm90INS1_25CollectiveMainloopBwdSm90ILi2ELi1ELi1EN4cute5tupleIJNS5_1CILi1EEES8_S8_EEENS6_IJNS7_ILi64EEENS7_ILi80EEENS7_ILi256EEEEEENS_6half_tEfNS_4arch4Sm90ELb0ELb1ELb0ELb1ELb0ELb0ELb1ELb1ELi2ELi1ELi1ELi1ELb0EEENS1_24CollectiveEpilogueBwdGQAISD_fSG_Li256ELb1ELb0EEENS1_19SingleTileSchedulerILb1ELb0ELb0ELi80EEEEEEEEEvNT_6ParamsE,"ax",@progbits
	.align	128
.text._ZN7cutlass13device_kernelIN5flash11enable_sm90INS1_16FlashAttnBwdSm90INS1_25CollectiveMainloopBwdSm90ILi2ELi1ELi1EN4cute5tupleIJNS5_1CILi1EEES8_S8_EEENS6_IJNS7_ILi64EEENS7_ILi80EEENS7_ILi256EEEEEENS_6half_tEfNS_4arch4Sm90ELb0ELb1ELb0ELb1ELb0ELb0ELb1ELb1ELi2ELi1ELi1ELi1ELb0EEENS1_24CollectiveEpilogueBwdGQAISD_fSG_Li256ELb1ELb0EEENS1_19SingleTileSchedulerILb1ELb0ELb0ELi80EEEEEEEEEvNT_6ParamsE:
        .type           _ZN7cutlass13device_kernelIN5flash11enable_sm90INS1_16FlashAttnBwdSm90INS1_25CollectiveMainloopBwdSm90ILi2ELi1ELi1EN4cute5tupleIJNS5_1CILi1EEES8_S8_EEENS6_IJNS7_ILi64EEENS7_ILi80EEENS7_ILi256EEEEEENS_6half_tEfNS_4arch4Sm90ELb0ELb1ELb0ELb1ELb0ELb0ELb1ELb1ELi2ELi1ELi1ELi1ELb0EEENS1_24CollectiveEpilogueBwdGQAISD_fSG_Li256ELb1ELb0EEENS1_19SingleTileSchedulerILb1ELb0ELb0ELi80EEEEEEEEEvNT_6ParamsE,@function
        .size           _ZN7cutlass13device_kernelIN5flash11enable_sm90INS1_16FlashAttnBwdSm90INS1_25CollectiveMainloopBwdSm90ILi2ELi1ELi1EN4cute5tupleIJNS5_1CILi1EEES8_S8_EEENS6_IJNS7_ILi64EEENS7_ILi80EEENS7_ILi256EEEEEENS_6half_tEfNS_4arch4Sm90ELb0ELb1ELb0ELb1ELb0ELb0ELb1ELb1ELi2ELi1ELi1ELi1ELb0EEENS1_24CollectiveEpilogueBwdGQAISD_fSG_Li256ELb1ELb0EEENS1_19SingleTileSchedulerILb1ELb0ELb0ELi80EEEEEEEEEvNT_6ParamsE,(.L_x_139 - _ZN7cutlass13device_kernelIN5flash11enable_sm90INS1_16FlashAttnBwdSm90INS1_25CollectiveMainloopBwdSm90ILi2ELi1ELi1EN4cute5tupleIJNS5_1CILi1EEES8_S8_EEENS6_IJNS7_ILi64EEENS7_ILi80EEENS7_ILi256EEEEEENS_6half_tEfNS_4arch4Sm90ELb0ELb1ELb0ELb1ELb0ELb0ELb1ELb1ELi2ELi1ELi1ELi1ELb0EEENS1_24CollectiveEpilogueBwdGQAISD_fSG_Li256ELb1ELb0EEENS1_19SingleTileSchedulerILb1ELb0ELb0ELi80EEEEEEEEEvNT_6ParamsE)
        .other          _ZN7cutlass13device_kernelIN5flash11enable_sm90INS1_16FlashAttnBwdSm90INS1_25CollectiveMainloopBwdSm90ILi2ELi1ELi1EN4cute5tupleIJNS5_1CILi1EEES8_S8_EEENS6_IJNS7_ILi64EEENS7_ILi80EEENS7_ILi256EEEEEENS_6half_tEfNS_4arch4Sm90ELb0ELb1ELb0ELb1ELb0ELb0ELb1ELb1ELi2ELi1ELi1ELi1ELb0EEENS1_24CollectiveEpilogueBwdGQAISD_fSG_Li256ELb1ELb0EEENS1_19SingleTileSchedulerILb1ELb0ELb0ELi80EEEEEEEEEvNT_6ParamsE,@"STO_CUDA_ENTRY STV_DEFAULT"
_ZN7cutlass13device_kernelIN5flash11enable_sm90INS1_16FlashAttnBwdSm90INS1_25CollectiveMainloopBwdSm90ILi2ELi1ELi1EN4cute5tupleIJNS5_1CILi1EEES8_S8_EEENS6_IJNS7_ILi64EEENS7_ILi80EEENS7_ILi256EEEEEENS_6half_tEfNS_4arch4Sm90ELb0ELb1ELb0ELb1ELb0ELb0ELb1ELb1ELi2ELi1ELi1ELi1ELb0EEENS1_24CollectiveEpilogueBwdGQAISD_fSG_Li256ELb1ELb0EEENS1_19SingleTileSchedulerILb1ELb0ELb0ELi80EEEEEEEEEvNT_6ParamsE:
[----:B------:R-:W-:Y:S01]  /*0000*/  LDC R1, c[0x0][0x37c] ;  /* 0x0000df00ff017b82 */ /* 0x000fe20000000800 */
[----:B------:R-:W-:Y:S05]  /*0010*/  EXIT ;  /* 0x000000000000794d */ /* 0x000fea0003800000 */
.L_x_19:
        /* <DEDUP_REMOVED lines=14> */
.L_x_139:


//--------------------- .text._ZN7cutlass13device_kernelIN5flash11enable_sm90INS1_16FlashAttnBwdSm90INS1_25CollectiveMainloopBwdSm90ILi2ELi1ELi1EN4cute5tupleIJNS5_1CILi1EEES8_S8_EEENS6_IJNS7_ILi64EEENS7_ILi80EEENS7_ILi256EEEEEENS_6half_tEfNS_4arch4Sm90ELb1ELb0ELb0ELb0ELb0ELb0ELb1ELb1ELi2ELi1ELi1ELi1ELb0EEENS1_21CollectiveEpilogueBwdISD_SE_SG_Li256ELb0ELb1ELi2EEENS1_25SingleTileBwdLPTSchedulerILb0ELi80ELb0EEEEEEEEEvNT_6ParamsE --------------------------
	.section	.text._ZN7cutlass13device_kernelIN5flash11enable_sm90INS1_16FlashAttnBwdSm90INS1_25CollectiveMainloopBwdSm90ILi2ELi1ELi1EN4cute5tupleIJNS5_1CILi1EEES8_S8_EEENS6_IJNS7_ILi64EEENS7_ILi80EEENS7_ILi256EEEEEENS_6half_tEfNS_4arch4Sm90ELb1ELb0ELb0ELb0ELb0ELb0ELb1ELb1ELi2ELi1ELi1ELi1ELb0EEENS1_21CollectiveEpilogueBwdISD_SE_SG_Li256ELb0ELb1ELi2EEENS1_25SingleTileBwdLPTSchedulerILb0ELi80ELb0EEEEEEEEEvNT_6ParamsE,"ax",@progbits
	.align	128
.text._ZN7cutlass13device_kernelIN5flash11enable_sm90INS1_16FlashAttnBwdSm90INS1_25CollectiveMainloopBwdSm90ILi2ELi1ELi1EN4cute5tupleIJNS5_1CILi1EEES8_S8_EEENS6_IJNS7_ILi64EEENS7_ILi80EEENS7_ILi256EEEEEENS_6half_tEfNS_4arch4Sm90ELb1ELb0ELb0ELb0ELb0ELb0ELb1ELb1ELi2ELi1ELi1ELi1ELb0EEENS1_21CollectiveEpilogueBwdISD_SE_SG_Li256ELb0ELb1ELi2EEENS1_25SingleTileBwdLPTSchedulerILb0ELi80ELb0EEEEEEEEEvNT_6ParamsE:
        .type           _ZN7cutlass13device_kernelIN5flash11enable_sm90INS1_16FlashAttnBwdSm90INS1_25CollectiveMainloopBwdSm90ILi2ELi1ELi1EN4cute5tupleIJNS5_1CILi1EEES8_S8_EEENS6_IJNS7_ILi64EEENS7_ILi80EEENS7_ILi256EEEEEENS_6half_tEfNS_4arch4Sm90ELb1ELb0ELb0ELb0ELb0ELb0ELb1ELb1ELi2ELi1ELi1ELi1ELb0EEENS1_21CollectiveEpilogueBwdISD_SE_SG_Li256ELb0ELb1ELi2EEENS1_25SingleTileBwdLPTSchedulerILb0ELi80ELb0EEEEEEEEEvNT_6ParamsE,@function
        .size           _ZN7cutlass13device_kernelIN5flash11enable_sm90INS1_16FlashAttnBwdSm90INS1_25CollectiveMainloopBwdSm90ILi2ELi1ELi1EN4cute5tupleIJNS5_1CILi1EEES8_S8_EEENS6_IJNS7_ILi64EEENS7_ILi80EEENS7_ILi256EEEEEENS_6half_tEfNS_4arch4Sm90ELb1ELb0ELb0ELb0ELb0ELb0ELb1ELb1ELi2ELi1ELi1ELi1ELb0EEENS1_21CollectiveEpilogueBwdISD_SE_SG_Li256ELb0ELb1ELi2EEENS1_25SingleTileBwdLPTSchedulerILb0ELi80ELb0EEEEEEEEEvNT_6ParamsE,(.L_x_140 - _ZN7cutlass13device_kernelIN5flash11enable_sm90INS1_16FlashAttnBwdSm90INS1_25CollectiveMainloopBwdSm90ILi2ELi1ELi1EN4cute5tupleIJNS5_1CILi1EEES8_S8_EEENS6_IJNS7_ILi64EEENS7_ILi80EEENS7_ILi256EEEEEENS_6half_tEfNS_4arch4Sm90ELb1ELb0ELb0ELb0ELb0ELb0ELb1ELb1ELi2ELi1ELi1ELi1ELb0EEENS1_21CollectiveEpilogueBwdISD_SE_SG_Li256ELb0ELb1ELi2EEENS1_25SingleTileBwdLPTSchedulerILb0ELi80ELb0EEEEEEEEEvNT_6ParamsE)
        .other          _ZN7cutlass13device_kernelIN5flash11enable_sm90INS1_16FlashAttnBwdSm90INS1_25CollectiveMainloopBwdSm90ILi2ELi1ELi1EN4cute5tupleIJNS5_1CILi1EEES8_S8_EEENS6_IJNS7_ILi64EEENS7_ILi80EEENS7_ILi256EEEEEENS_6half_tEfNS_4arch4Sm90ELb1ELb0ELb0ELb0ELb0ELb0ELb1ELb1ELi2ELi1ELi1ELi1ELb0EEENS1_21CollectiveEpilogueBwdISD_SE_SG_Li256ELb0ELb1ELi2EEENS1_25SingleTileBwdLPTSchedulerILb0ELi80ELb0EEEEEEEEEvNT_6ParamsE,@"STO_CUDA_ENTRY STV_DEFAULT"
_ZN7cutlass13device_kernelIN5flash11enable_sm90INS1_16FlashAttnBwdSm90INS1_25CollectiveMainloopBwdSm90ILi2ELi1ELi1EN4cute5tupleIJNS5_1CILi1EEES8_S8_EEENS6_IJNS7_ILi64EEENS7_ILi80EEENS7_ILi256EEEEEENS_6half_tEfNS_4arch4Sm90ELb1ELb0ELb0ELb0ELb0ELb0ELb1ELb1ELi2ELi1ELi1ELi1ELb0EEENS1_21CollectiveEpilogueBwdISD_SE_SG_Li256ELb0ELb1ELi2EEENS1_25SingleTileBwdLPTSchedulerILb0ELi80ELb0EEEEEEEEEvNT_6ParamsE:
[----:B------:R-:W-:Y:S01]  /*0000*/  LDC R1, c[0x0][0x37c] ;  /* 0x0000df00ff017b82 */ /* 0x000fe20000000800 */
[----:B------:R-:W-:Y:S05]  /*0010*/  EXIT ;  /* 0x000000000000794d */ /* 0x000fea0003800000 */
.L_x_20:
        /* <DEDUP_REMOVED lines=14> */
.L_x_140:


//--------------------- .text._ZN7cutlass13device_kernelIN5flash11enable_sm90INS1_16FlashAttnBwdSm90INS1_25CollectiveMainloopBwdSm90ILi2ELi1ELi1EN4cute5tupleIJNS5_1CILi1EEES8_S8_EEENS6_IJNS7_ILi64EEENS7_ILi80EEENS7_ILi256EEEEEENS_6half_tEfNS_4arch4Sm90ELb1ELb0ELb0ELb0ELb0ELb0ELb1ELb1ELi2ELi1ELi1ELi1ELb0EEENS1_24CollectiveEpilogueBwdGQAISD_fSG_Li256ELb0ELb0EEENS1_25SingleTileBwdLPTSchedulerILb0ELi80ELb0EEEEEEEEEvNT_6ParamsE --------------------------
	.section	.text._ZN7cutlass13device_kernelIN5flash11enable_sm90INS1_16FlashAttnBwdSm90INS1_25CollectiveMainloopBwdSm90ILi2ELi1ELi1EN4cute5tupleIJNS5_1CILi1EEES8_S8_EEENS6_IJNS7_ILi64EEENS7_ILi80EEENS7_ILi256EEEEEENS_6half_tEfNS_4arch4Sm90ELb1ELb0ELb0ELb0ELb0ELb0ELb1ELb1ELi2ELi1ELi1ELi1ELb0EEENS1_24CollectiveEpilogueBwdGQAISD_fSG_Li256ELb0ELb0EEENS1_25SingleTileBwdLPTSchedulerILb0ELi80ELb0EEEEEEEEEvNT_6ParamsE,"ax",@progbits
	.align	128
.text._ZN7cutlass13device_kernelIN5flash11enable_sm90INS1_16FlashAttnBwdSm90INS1_25CollectiveMainloopBwdSm90ILi2ELi1ELi1EN4cute5tupleIJNS5_1CILi1EEES8_S8_EEENS6_IJNS7_ILi64EEENS7_ILi80EEENS7_ILi256EEEEEENS_6half_tEfNS_4arch4Sm90ELb1ELb0ELb0ELb0ELb0ELb0ELb1ELb1ELi2ELi1ELi1ELi1ELb0EEENS1_24CollectiveEpilogueBwdGQAISD_fSG_Li256ELb0ELb0EEENS1_25SingleTileBwdLPTSchedulerILb0ELi80ELb0EEEEEEEEEvNT_6ParamsE:
        .type           _ZN7cutlass13device_kernelIN5flash11enable_sm90INS1_16FlashAttnBwdSm90INS1_25CollectiveMainloopBwdSm90ILi2ELi1ELi1EN4cute5tupleIJNS5_1CILi1EEES8_S8_EEENS6_IJNS7_ILi64EEENS7_ILi80EEENS7_ILi256EEEEEENS_6half_tEfNS_4arch4Sm90ELb1ELb0ELb0ELb0ELb0ELb0ELb1ELb1ELi2ELi1ELi1ELi1ELb0EEENS1_24CollectiveEpilogueBwdGQAISD_fSG_Li256ELb0ELb0EEENS1_25SingleTileBwdLPTSchedulerILb0ELi80ELb0EEEEEEEEEvNT_6ParamsE,@function
        .size           _ZN7cutlass13device_kernelIN5flash11enable_sm90INS1_16FlashAttnBwdSm90INS1_25CollectiveMainloopBwdSm90ILi2ELi1ELi1EN4cute5tupleIJNS5_1CILi1EEES8_S8_EEENS6_IJNS7_ILi64EEENS7_ILi80EEENS7_ILi256EEEEEENS_6half_tEfNS_4arch4Sm90ELb1ELb0ELb0ELb0ELb0ELb0ELb1ELb1ELi2ELi1ELi1ELi1ELb0EEENS1_24CollectiveEpilogueBwdGQAISD_fSG_Li256ELb0ELb0EEENS1_25SingleTileBwdLPTSchedulerILb0ELi80ELb0EEEEEEEEEvNT_6ParamsE,(.L_x_141 - _ZN7cutlass13device_kernelIN5flash11enable_sm90INS1_16FlashAttnBwdSm90INS1_25CollectiveMainloopBwdSm90ILi2ELi1ELi1EN4cute5tupleIJNS5_1CILi1EEES8_S8_EEENS6_IJNS7_ILi64EEENS7_ILi80EEENS7_ILi256EEEEEENS_6half_tEfNS_4arch4Sm90ELb1ELb0ELb0ELb0ELb0ELb0ELb1ELb1ELi2ELi1ELi1ELi1ELb0EEENS1_24CollectiveEpilogueBwdGQAISD_fSG_Li256ELb0ELb0EEENS1_25SingleTileBwdLPTSchedulerILb0ELi80ELb0EEEEEEEEEvNT_6ParamsE)
        .other          _ZN7cutlass13device_kernelIN5flash11enable_sm90INS1_16FlashAttnBwdSm90INS1_25CollectiveMainloopBwdSm90ILi2ELi1ELi1EN4cute5tupleIJNS5_1CILi1EEES8_S8_EEENS6_IJNS7_ILi64EEENS7_ILi80EEENS7_ILi256EEEEEENS_6half_tEfNS_4arch4Sm90ELb1ELb0ELb0ELb0ELb0ELb0ELb1ELb1ELi2ELi1ELi1ELi1ELb0EEENS1_24CollectiveEpilogueBwdGQAISD_fSG_Li256ELb0ELb0EEENS1_25SingleTileBwdLPTSchedulerILb0ELi80ELb0EEEEEEEEEvNT_6ParamsE,@"STO_CUDA_ENTRY STV_DEFAULT"
_ZN7cutlass13device_kernelIN5flash11enable_sm90INS1_16FlashAttnBwdSm90INS1_25CollectiveMainloopBwdSm90ILi2ELi1ELi1EN4cute5tupleIJNS5_1CILi1EEES8_S8_EEENS6_IJNS7_ILi64EEENS7_ILi80EEENS7_ILi256EEEEEENS_6half_tEfNS_4arch4Sm90ELb1ELb0ELb0ELb0ELb0ELb0ELb1ELb1ELi2ELi1ELi1ELi1ELb0EEENS1_24CollectiveEpilogueBwdGQAISD_fSG_Li256ELb0ELb0EEENS1_25SingleTileBwdLPTSchedulerILb0ELi80ELb0EEEEEEEEEvNT_6ParamsE:
[----:B------:R-:W-:Y:S01]  /*0000*/  LDC R1, c[0x0][0x37c] ;  /* 0x0000df00ff017b82 */ /* 0x000fe20000000800 */
[----:B------:R-:W-:Y:S05]  /*0010*/  EXIT ;  /* 0x000000000000794d */ /* 0x000fea0003800000 */
.L_x_21:
        /* <DEDUP_REMOVED lines=14> */
.L_x_141:


//--------------------- .text._ZN7cutlass13device_kernelIN5flash22FlashAttnBwdPreprocessIN4cute5tupleIJNS3_1CILi64EEENS5_ILi256EEEEEENS_6half_tEfNS_4arch4Sm90ELb1ELb0EEEEEvNT_6ParamsE --------------------------
	.section	.text._ZN7cutlass13device_kernelIN5flash22FlashAttnBwdPreprocessIN4cute5tupleIJNS3_1CILi64EEENS5_ILi256EEEEEENS_6half_tEfNS_4arch4Sm90ELb1ELb0EEEEEvNT_6ParamsE,"ax",@progbits
	.align	128
.text._ZN7cutlass13device_kernelIN5flash22FlashAttnBwdPreprocessIN4cute5tupleIJNS3_1CILi64EEENS5_ILi256EEEEEENS_6half_tEfNS_4arch4Sm90ELb1ELb0EEEEEvNT_6ParamsE:
        .type           _ZN7cutlass13device_kernelIN5flash22FlashAttnBwdPreprocessIN4cute5tupleIJNS3_1CILi64EEENS5_ILi256EEEEEENS_6half_tEfNS_4arch4Sm90ELb1ELb0EEEEEvNT_6ParamsE,@function
        .size           _ZN7cutlass13device_kernelIN5flash22FlashAttnBwdPreprocessIN4cute5tupleIJNS3_1CILi64EEENS5_ILi256EEEEEENS_6half_tEfNS_4arch4Sm90ELb1ELb0EEEEEvNT_6ParamsE,(.L_x_142 - _ZN7cutlass13device_kernelIN5flash22FlashAttnBwdPreprocessIN4cute5tupleIJNS3_1CILi64EEENS5_ILi256EEEEEENS_6half_tEfNS_4arch4Sm90ELb1ELb0EEEEEvNT_6ParamsE)
        .other          _ZN7cutlass13device_kernelIN5flash22FlashAttnBwdPreprocessIN4cute5tupleIJNS3_1CILi64EEENS5_ILi256EEEEEENS_6half_tEfNS_4arch4Sm90ELb1ELb0EEEEEvNT_6ParamsE,@"STO_CUDA_ENTRY STV_DEFAULT"
_ZN7cutlass13device_kernelIN5flash22FlashAttnBwdPreprocessIN4cute5tupleIJNS3_1CILi64EEENS5_ILi256EEEEEENS_6half_tEfNS_4arch4Sm90ELb1ELb0EEEEEvNT_6ParamsE:
[----:B------:R-:W-:Y:S08]  /*0000*/  LDC R1, c[0x0][0x37c] ;  /* 0x0000df00ff017b82 */ /* 0x000ff00000000800 */
[----:B------:R-:W0:Y:S01]  /*0010*/  S2UR UR12, SR_CTAID.X ;  /* 0x00000000000c79c3 */ /* 0x000e220000002500 */
[----:B------:R-:W1:Y:S01]  /*0020*/  S2R R73, SR_TID.X ;  /* 0x0000000000497919 */ /* 0x000e620000002100 */
[----:B------:R-:W2:Y:S01]  /*0030*/  LDCU UR6, c[0x0][0x388] ;  /* 0x00007100ff0677ac */ /* 0x000ea20008000800 */
[----:B------:R-:W-:Y:S01]  /*0040*/  MOV R96, 0x7f800000 ;  /* 0x7f80000000607802 */ /* 0x000fe20000000f00 */
[----:B------:R-:W3:Y:S01]  /*0050*/  S2R R0, SR_CTAID.Z ;  /* 0x0000000000007919 */ /* 0x000ee20000002700 */
[----:B------:R-:W4:Y:S03]  /*0060*/  LDCU.64 UR10, c[0x0][0x358] ;  /* 0x00006b00ff0a77ac */ /* 0x000f260008000a00 */
[----:B------:R-:W4:Y:S08]  /*0070*/  S2UR UR13, SR_CTAID.Y ;  /* 0x00000000000d79c3 */ /* 0x000f300000002600 */
[----:B------:R-:W4:Y:S01]  /*0080*/  LDC.64 R4, c[0x0][0x400] ;  /* 0x00010000ff047b82 */ /* 0x000f220000000a00 */
[----:B0-----:R-:W-:-:S07]  /*0090*/  USHF.L.U32 UR4, UR12, 0x6, URZ ;  /* 0x000000060c047899 */ /* 0x001fce00080006ff */
[----:B------:R-:W3:Y:S01]  /*00a0*/  LDC.64 R6, c[0x0][0x408] ;  /* 0x00010200ff067b82 */ /* 0x000ee20000000a00 */
[----:B--2---:R-:W-:-:S07]  /*00b0*/  UIADD3 UR5, UPT, UPT, -UR4, UR6, URZ ;  /* 0x0000000604057290 */ /* 0x004fce000fffe1ff */
[----:B------:R-:W0:Y:S01]  /*00c0*/  LDC.64 R10, c[0x0][0x3a0] ;  /* 0x0000e800ff0a7b82 */ /* 0x000e220000000a00 */
[----:B-1----:R-:W-:-:S04]  /*00d0*/  ISETP.GE.AND P0, PT, R73, UR5, PT ;  /* 0x0000000549007c0c */ /* 0x002fc8000bf06270 */
[----:B------:R-:W-:-:S03]  /*00e0*/  ISETP.GT.U32.OR P0, PT, R73, 0x3f, P0 ;  /* 0x0000003f4900780c */ /* 0x000fc60000704470 */
[----:B------:R-:W1:Y:S08]  /*00f0*/  LDC.64 R12, c[0x0][0x3c0] ;  /* 0x0000f000ff0c7b82 */ /* 0x000e700000000a00 */
[----:B------:R-:W2:Y:S02]  /*0100*/  LDC.64 R18, c[0x0][0x3a8] ;  /* 0x0000ea00ff127b82 */ /* 0x000ea40000000a00 */
[----:B------:R-:W-:-:S02]  /*0110*/  @!P0 IADD3 R2, PT, PT, R73, UR4, RZ ;  /* 0x0000000449028c10 */ /* 0x000fc4000fffe0ff */
[----:B------:R-:W-:-:S04]  /*0120*/  @!P0 MOV R3, RZ ;  /* 0x000000ff00038202 */ /* 0x000fc80000000f00 */
[----:B------:R-:W0:Y:S01]  /*0130*/  @!P0 LDC.64 R8, c[0x0][0x3f8] ;  /* 0x0000fe00ff088b82 */ /* 0x000e220000000a00 */
[----:B----4-:R-:W-:-:S04]  /*0140*/  @!P0 IMAD.WIDE.U32 R2, R4, UR13, R2 ;  /* 0x0000000d04028c25 */ /* 0x010fc8000f8e0002 */
[----:B------:R-:W-:-:S03]  /*0150*/  @!P0 IMAD R3, R5, UR13, R3 ;  /* 0x0000000d05038c24 */ /* 0x000fc6000f8e0203 */
[----:B------:R-:W4:Y:S01]  /*0160*/  LDC.64 R66, c[0x0][0x3c8] ;  /* 0x0000f200ff427b82 */ /* 0x000f220000000a00 */
[----:B---3--:R-:W-:-:S04]  /*0170*/  @!P0 IMAD.WIDE.U32 R2, R0, R6, R2 ;  /* 0x0000000600028225 */ /* 0x008fc800078e0002 */
[----:B------:R-:W-:Y:S01]  /*0180*/  @!P0 IMAD R3, R0, R7, R3 ;  /* 0x0000000700038224 */ /* 0x000fe200078e0203 */
[----:B0-----:R-:W-:-:S04]  /*0190*/  @!P0 LEA R4, P1, R2, R8, 0x2 ;  /* 0x0000000802048211 */ /* 0x001fc800078210ff */
[----:B------:R-:W-:Y:S01]  /*01a0*/  @!P0 LEA.HI.X R5, R2, R9, R3, 0x2, P1 ;  /* 0x0000000902058211 */ /* 0x000fe200008f1403 */
[----:B------:R-:W-:Y:S01]  /*01b0*/  HFMA2 R3, -RZ, RZ, 0, 0 ;  /* 0x00000000ff037431 */ /* 0x000fe200000001ff */
[----:B------:R-:W-:Y:S02]  /*01c0*/  SHF.L.U32 R2, R73, 0x3, RZ ;  /* 0x0000000349027819 */ /* 0x000fe400000006ff */
[----:B------:R-:W-:Y:S01]  /*01d0*/  SHF.R.U32.HI R73, RZ, 0x4, R73 ;  /* 0x00000004ff497819 */ /* 0x000fe20000011649 */
[----:B------:R0:W5:Y:S01]  /*01e0*/  @!P0 LDG.E R96, desc[UR10][R4.64] ;  /* 0x0000000a04608981 */ /* 0x000162000c1e1900 */
[----:B------:R-:W-:Y:S01]  /*01f0*/  LOP3.LUT R2, R2, 0x78, RZ, 0xc0, !PT ;  /* 0x0000007802027812 */ /* 0x000fe200078ec0ff */
[----:B------:R-:W-:Y:S01]  /*0200*/  UIMAD.WIDE.U32 UR8, UR12, 0x40, URZ ;  /* 0x000000400c0878a5 */ /* 0x000fe2000f8e00ff */
[----:B------:R-:W-:Y:S01]  /*0210*/  ISETP.GE.AND P3, PT, R73, UR5, PT ;  /* 0x0000000549007c0c */ /* 0x000fe2000bf66270 */
[----:B------:R-:W-:Y:S01]  /*0220*/  BSSY.RECONVERGENT B0, `(.L_x_22) ;  /* 0x0000030000007945 */ /* 0x000fe20003800200 */
[----:B------:R-:W-:Y:S01]  /*0230*/  CS2R R68, SRZ ;  /* 0x0000000000447805 */ /* 0x000fe2000001ff00 */
[----:B------:R-:W-:Y:S01]  /*0240*/  IMAD.WIDE.U32 R6, R10, UR13, R2 ;  /* 0x0000000d0a067c25 */ /* 0x000fe2000f8e0002 */
[----:B------:R-:W-:-:S02]  /*0250*/  CS2R R70, SRZ ;  /* 0x0000000000467805 */ /* 0x000fc4000001ff00 */
[----:B------:R-:W-:Y:S02]  /*0260*/  CS2R R48, SRZ ;  /* 0x0000000000307805 */ /* 0x000fe4000001ff00 */
[----:B------:R-:W-:Y:S01]  /*0270*/  CS2R R50, SRZ ;  /* 0x0000000000327805 */ /* 0x000fe2000001ff00 */
[----:B-1----:R-:W-:Y:S01]  /*0280*/  IMAD.WIDE.U32 R8, R12, UR13, R2 ;  /* 0x0000000d0c087c25 */ /* 0x002fe2000f8e0002 */
[C---:B0-----:R-:W-:Y:S02]  /*0290*/  IADD3 R4, PT, PT, R73.reuse, 0x10, RZ ;  /* 0x0000001049047810 */ /* 0x041fe40007ffe0ff */
[----:B------:R-:W-:Y:S02]  /*02a0*/  CS2R R60, SRZ ;  /* 0x00000000003c7805 */ /* 0x000fe4000001ff00 */
[----:B------:R-:W-:Y:S01]  /*02b0*/  IADD3 R5, PT, PT, R73, 0x30, RZ ;  /* 0x0000003049057810 */ /* 0x000fe20007ffe0ff */
[----:B------:R-:W-:Y:S01]  /*02c0*/  IMAD R7, R11, UR13, R7 ;  /* 0x0000000d0b077c24 */ /* 0x000fe2000f8e0207 */
[----:B------:R-:W-:Y:S01]  /*02d0*/  ISETP.GE.AND P0, PT, R4, UR5, PT ;  /* 0x0000000504007c0c */ /* 0x000fe2000bf06270 */
[----:B------:R-:W-:Y:S01]  /*02e0*/  IMAD R9, R13, UR13, R9 ;  /* 0x0000000d0d097c24 */ /* 0x000fe2000f8e0209 */
[----:B------:R-:W-:Y:S01]  /*02f0*/  IADD3 R4, PT, PT, R73, 0x20, RZ ;  /* 0x0000002049047810 */ /* 0x000fe20007ffe0ff */
[----:B--2---:R-:W-:Y:S01]  /*0300*/  IMAD.WIDE.U32 R10, R0, R18, R6 ;  /* 0x00000012000a7225 */ /* 0x004fe200078e0006 */
[----:B------:R-:W-:-:S02]  /*0310*/  ISETP.GE.AND P2, PT, R5, UR5, PT ;  /* 0x0000000505007c0c */ /* 0x000fc4000bf46270 */
[----:B------:R-:W-:Y:S02]  /*0320*/  CS2R R62, SRZ ;  /* 0x00000000003e7805 */ /* 0x000fe4000001ff00 */
[----:B------:R-:W-:Y:S01]  /*0330*/  ISETP.GE.AND P1, PT, R4, UR5, PT ;  /* 0x0000000504007c0c */ /* 0x000fe2000bf26270 */
[C---:B----4-:R-:W-:Y:S01]  /*0340*/  IMAD.WIDE.U32 R64, R0.reuse, R66, R8 ;  /* 0x0000004200407225 */ /* 0x050fe200078e0008 */
[----:B------:R-:W-:Y:S02]  /*0350*/  CS2R R40, SRZ ;  /* 0x0000000000287805 */ /* 0x000fe4000001ff00 */
[----:B------:R-:W-:Y:S02]  /*0360*/  CS2R R42, SRZ ;  /* 0x00000000002a7805 */ /* 0x000fe4000001ff00 */
[----:B------:R-:W-:Y:S01]  /*0370*/  CS2R R12, SRZ ;  /* 0x00000000000c7805 */ /* 0x000fe2000001ff00 */
[C---:B------:R-:W-:Y:S01]  /*0380*/  IMAD R19, R0.reuse, R19, R11 ;  /* 0x0000001300137224 */ /* 0x040fe200078e020b */
[----:B------:R-:W-:Y:S01]  /*0390*/  CS2R R14, SRZ ;  /* 0x00000000000e7805 */ /* 0x000fe2000001ff00 */
[----:B------:R-:W-:Y:S01]  /*03a0*/  IMAD R67, R0, R67, R65 ;  /* 0x0000004300437224 */ /* 0x000fe200078e0241 */
[----:B------:R-:W-:-:S02]  /*03b0*/  CS2R R32, SRZ ;  /* 0x0000000000207805 */ /* 0x000fc4000001ff00 */
[----:B------:R-:W-:Y:S02]  /*03c0*/  CS2R R34, SRZ ;  /* 0x0000000000227805 */ /* 0x000fe4000001ff00 */
[----:B------:R-:W-:Y:S02]  /*03d0*/  CS2R R4, SRZ ;  /* 0x0000000000047805 */ /* 0x000fe4000001ff00 */
[----:B------:R-:W-:Y:S02]  /*03e0*/  CS2R R6, SRZ ;  /* 0x0000000000067805 */ /* 0x000fe4000001ff00 */
[----:B------:R-:W-:Y:S02]  /*03f0*/  CS2R R24, SRZ ;  /* 0x0000000000187805 */ /* 0x000fe4000001ff00 */
[----:B------:R-:W-:Y:S02]  /*0400*/  CS2R R26, SRZ ;  /* 0x00000000001a7805 */ /* 0x000fe4000001ff00 */
[----:B------:R-:W-:-:S02]  /*0410*/  LOP3.LUT R73, R73, UR8, RZ, 0xfc, !PT ;  /* 0x0000000849497c12 */ /* 0x000fc4000f8efcff */
[----:B------:R-:W-:Y:S01]  /*0420*/  LOP3.LUT R78, R2, 0x80, RZ, 0xfc, !PT ;  /* 0x00000080024e7812 */ /* 0x000fe200078efcff */
[----:B------:R-:W-:Y:S06]  /*0430*/  @P3 BRA `(.L_x_23) ;  /* 0x0000000000383947 */ /* 0x000fec0003800000 */
[----:B------:R-:W0:Y:S01]  /*0440*/  LDC.64 R20, c[0x0][0x398] ;  /* 0x0000e600ff147b82 */ /* 0x000e220000000a00 */
[----:B------:R-:W1:Y:S01]  /*0450*/  LDCU UR4, c[0x0][0x38c] ;  /* 0x00007180ff0477ac */ /* 0x000e620008000800 */
[----:B------:R-:W-:Y:S01]  /*0460*/  MOV R18, R10 ;  /* 0x0000000a00127202 */ /* 0x000fe20000000f00 */
[----:B------:R-:W2:Y:S01]  /*0470*/  LDCU.64 UR14, c[0x0][0x380] ;  /* 0x00007000ff0e77ac */ /* 0x000ea20008000a00 */
[----:B-1----:R-:W-:Y:S02]  /*0480*/  ISETP.GE.AND P4, PT, R2, UR4, PT ;  /* 0x0000000402007c0c */ /* 0x002fe4000bf86270 */
[----:B------:R-:W-:Y:S01]  /*0490*/  ISETP.GE.AND P5, PT, R78, UR4, PT ;  /* 0x000000044e007c0c */ /* 0x000fe2000bfa6270 */
[----:B0-----:R-:W-:Y:S02]  /*04a0*/  IMAD R8, R20, UR9, RZ ;  /* 0x0000000914087c24 */ /* 0x001fe4000f8e02ff */
[----:B------:R-:W-:-:S04]  /*04b0*/  IMAD.WIDE.U32 R16, R73, R20, R18 ;  /* 0x0000001449107225 */ /* 0x000fc800078e0012 */
[----:B------:R-:W-:Y:S01]  /*04c0*/  IMAD R9, R73, R21, R8 ;  /* 0x0000001549097224 */ /* 0x000fe200078e0208 */
[----:B--2---:R-:W-:-:S04]  /*04d0*/  LEA R8, P6, R16, UR14, 0x1 ;  /* 0x0000000e10087c11 */ /* 0x004fc8000f8c08ff */
[----:B------:R-:W-:-:S04]  /*04e0*/  IADD3 R9, PT, PT, R17, R9, RZ ;  /* 0x0000000911097210 */ /* 0x000fc80007ffe0ff */
[----:B------:R-:W-:-:S05]  /*04f0*/  LEA.HI.X R9, R16, UR15, R9, 0x1, P6 ;  /* 0x0000000f10097c11 */ /* 0x000fca000b0f0c09 */
[----:B------:R0:W5:Y:S04]  /*0500*/  @!P4 LDG.E.128 R68, desc[UR10][R8.64] ;  /* 0x0000000a0844c981 */ /* 0x000168000c1e1d00 */
[----:B------:R0:W5:Y:S02]  /*0510*/  @!P5 LDG.E.128 R48, desc[UR10][R8.64+0x100] ;  /* 0x0001000a0830d981 */ /* 0x000164000c1e1d00 */
.L_x_23:
[----:B------:R-:W-:Y:S05]  /*0520*/  BSYNC.RECONVERGENT B0 ;  /* 0x0000000000007941 */ /* 0x000fea0003800200 */
.L_x_22:
[----:B------:R-:W-:Y:S04]  /*0530*/  BSSY.RECONVERGENT B0, `(.L_x_24) ;  /* 0x0000013000007945 */ /* 0x000fe80003800200 */
[----:B------:R-:W-:Y:S05]  /*0540*/  @P0 BRA `(.L_x_25) ;  /* 0x0000000000440947 */ /* 0x000fea0003800000 */
[----:B------:R-:W1:Y:S01]  /*0550*/  LDCU.64 UR14, c[0x0][0x398] ;  /* 0x00007300ff0e77ac */ /* 0x000e620008000a00 */
[----:B0-----:R-:W-:Y:S02]  /*0560*/  IADD3 R9, P4, PT, R73, 0x10, RZ ;  /* 0x0000001049097810 */ /* 0x001fe40007f9e0ff */
[----:B------:R-:W-:Y:S01]  /*0570*/  MOV R16, R10 ;  /* 0x0000000a00107202 */ /* 0x000fe20000000f00 */
[----:B------:R-:W0:Y:S01]  /*0580*/  LDCU UR4, c[0x0][0x38c] ;  /* 0x00007180ff0477ac */ /* 0x000e220008000800 */
[----:B------:R-:W-:Y:S02]  /*0590*/  IADD3.X R8, PT, PT, RZ, UR9, RZ, P4, !PT ;  /* 0x00000009ff087c10 */ /* 0x000fe4000a7fe4ff */
[----:B------:R-:W-:Y:S01]  /*05a0*/  MOV R17, R19 ;  /* 0x0000001300117202 */ /* 0x000fe20000000f00 */
[----:B------:R-:W2:Y:S02]  /*05b0*/  LDCU.64 UR16, c[0x0][0x380] ;  /* 0x00007000ff1077ac */ /* 0x000ea40008000a00 */
[----:B-1----:R-:W-:-:S02]  /*05c0*/  IMAD R8, R8, UR14, RZ ;  /* 0x0000000e08087c24 */ /* 0x002fc4000f8e02ff */
[----:B------:R-:W-:Y:S01]  /*05d0*/  IMAD.WIDE.U32 R16, R9, UR14, R16 ;  /* 0x0000000e09107c25 */ /* 0x000fe2000f8e0010 */
[----:B0-----:R-:W-:-:S03]  /*05e0*/  ISETP.GE.AND P5, PT, R2, UR4, PT ;  /* 0x0000000402007c0c */ /* 0x001fc6000bfa6270 */
[----:B------:R-:W-:Y:S01]  /*05f0*/  IMAD R9, R9, UR15, R8 ;  /* 0x0000000f09097c24 */ /* 0x000fe2000f8e0208 */
[----:B------:R-:W-:Y:S02]  /*0600*/  ISETP.GE.AND P6, PT, R78, UR4, PT ;  /* 0x000000044e007c0c */ /* 0x000fe4000bfc6270 */
[----:B--2---:R-:W-:Y:S02]  /*0610*/  LEA R8, P4, R16, UR16, 0x1 ;  /* 0x0000001010087c11 */ /* 0x004fe4000f8808ff */
[----:B------:R-:W-:-:S04]  /*0620*/  IADD3 R9, PT, PT, R17, R9, RZ ;  /* 0x0000000911097210 */ /* 0x000fc80007ffe0ff */
[----:B------:R-:W-:-:S05]  /*0630*/  LEA.HI.X R9, R16, UR17, R9, 0x1, P4 ;  /* 0x0000001110097c11 */ /* 0x000fca000a0f0c09 */
[----:B------:R1:W5:Y:S04]  /*0640*/  @!P5 LDG.E.128 R60, desc[UR10][R8.64] ;  /* 0x0000000a083cd981 */ /* 0x000368000c1e1d00 */
[----:B------:R1:W5:Y:S02]  /*0650*/  @!P6 LDG.E.128 R40, desc[UR10][R8.64+0x100] ;  /* 0x0001000a0828e981 */ /* 0x000364000c1e1d00 */
.L_x_25:
[----:B------:R-:W-:Y:S05]  /*0660*/  BSYNC.RECONVERGENT B0 ;  /* 0x0000000000007941 */ /* 0x000fea0003800200 */
.L_x_24:
[----:B------:R-:W-:Y:S04]  /*0670*/  BSSY.RECONVERGENT B0, `(.L_x_26) ;  /* 0x0000013000007945 */ /* 0x000fe80003800200 */
[----:B------:R-:W-:Y:S05]  /*0680*/  @P1 BRA `(.L_x_27) ;  /* 0x0000000000441947 */ /* 0x000fea0003800000 */
[----:B------:R-:W2:Y:S01]  /*0690*/  LDCU.64 UR14, c[0x0][0x398] ;  /* 0x00007300ff0e77ac */ /* 0x000ea20008000a00 */
[----:B01----:R-:W-:Y:S02]  /*06a0*/  IADD3 R9, P4, PT, R73, 0x20, RZ ;  /* 0x0000002049097810 */ /* 0x003fe40007f9e0ff */
[----:B------:R-:W-:Y:S01]  /*06b0*/  MOV R16, R10 ;  /* 0x0000000a00107202 */ /* 0x000fe20000000f00 */
[----:B------:R-:W0:Y:S01]  /*06c0*/  LDCU UR4, c[0x0][0x38c] ;  /* 0x00007180ff0477ac */ /* 0x000e220008000800 */
[----:B------:R-:W-:Y:S02]  /*06d0*/  IADD3.X R8, PT, PT, RZ, UR9, RZ, P4, !PT ;  /* 0x00000009ff087c10 */ /* 0x000fe4000a7fe4ff */
[----:B------:R-:W-:Y:S01]  /*06e0*/  MOV R17, R19 ;  /* 0x0000001300117202 */ /* 0x000fe20000000f00 */
[----:B------:R-:W1:Y:S02]  /*06f0*/  LDCU.64 UR16, c[0x0][0x380] ;  /* 0x00007000ff1077ac */ /* 0x000e640008000a00 */
[----:B--2---:R-:W-:-:S02]  /*0700*/  IMAD R8, R8, UR14, RZ ;  /* 0x0000000e08087c24 */ /* 0x004fc4000f8e02ff */
[----:B------:R-:W-:Y:S01]  /*0710*/  IMAD.WIDE.U32 R16, R9, UR14, R16 ;  /* 0x0000000e09107c25 */ /* 0x000fe2000f8e0010 */
[----:B0-----:R-:W-:-:S03]  /*0720*/  ISETP.GE.AND P5, PT, R2, UR4, PT ;  /* 0x0000000402007c0c */ /* 0x001fc6000bfa6270 */
[----:B------:R-:W-:Y:S01]  /*0730*/  IMAD R9, R9, UR15, R8 ;  /* 0x0000000f09097c24 */ /* 0x000fe2000f8e0208 */
[----:B------:R-:W-:Y:S02]  /*0740*/  ISETP.GE.AND P6, PT, R78, UR4, PT ;  /* 0x000000044e007c0c */ /* 0x000fe4000bfc6270 */
[----:B-1----:R-:W-:Y:S02]  /*0750*/  LEA R8, P4, R16, UR16, 0x1 ;  /* 0x0000001010087c11 */ /* 0x002fe4000f8808ff */
[----:B------:R-:W-:-:S04]  /*0760*/  IADD3 R9, PT, PT, R17, R9, RZ ;  /* 0x0000000911097210 */ /* 0x000fc80007ffe0ff */
[----:B------:R-:W-:-:S05]  /*0770*/  LEA.HI.X R9, R16, UR17, R9, 0x1, P4 ;  /* 0x0000001110097c11 */ /* 0x000fca000a0f0c09 */
[----:B------:R2:W5:Y:S04]  /*0780*/  @!P5 LDG.E.128 R12, desc[UR10][R8.64] ;  /* 0x0000000a080cd981 */ /* 0x000568000c1e1d00 */
[----:B------:R2:W5:Y:S02]  /*0790*/  @!P6 LDG.E.128 R32, desc[UR10][R8.64+0x100] ;  /* 0x0001000a0820e981 */ /* 0x000564000c1e1d00 */
.L_x_27:
[----:B------:R-:W-:Y:S05]  /*07a0*/  BSYNC.RECONVERGENT B0 ;  /* 0x0000000000007941 */ /* 0x000fea0003800200 */
.L_x_26:
[----:B------:R-:W-:Y:S04]  /*07b0*/  BSSY.RECONVERGENT B0, `(.L_x_28) ;  /* 0x0000012000007945 */ /* 0x000fe80003800200 */
[----:B------:R-:W-:Y:S05]  /*07c0*/  @P2 BRA `(.L_x_29) ;  /* 0x0000000000402947 */ /* 0x000fea0003800000 */
[----:B------:R-:W3:Y:S01]  /*07d0*/  LDCU.64 UR14, c[0x0][0x398] ;  /* 0x00007300ff0e77ac */ /* 0x000ee20008000a00 */
[----:B012---:R-:W-:Y:S02]  /*07e0*/  IADD3 R9, P4, PT, R73, 0x30, RZ ;  /* 0x0000003049097810 */ /* 0x007fe40007f9e0ff */
[----:B------:R-:W-:Y:S01]  /*07f0*/  MOV R11, R19 ;  /* 0x00000013000b7202 */ /* 0x000fe20000000f00 */
[----:B------:R-:W0:Y:S01]  /*0800*/  LDCU UR4, c[0x0][0x38c] ;  /* 0x00007180ff0477ac */ /* 0x000e220008000800 */
[----:B------:R-:W-:Y:S01]  /*0810*/  IADD3.X R8, PT, PT, RZ, UR9, RZ, P4, !PT ;  /* 0x00000009ff087c10 */ /* 0x000fe2000a7fe4ff */
[----:B------:R-:W1:Y:S04]  /*0820*/  LDCU.64 UR16, c[0x0][0x380] ;  /* 0x00007000ff1077ac */ /* 0x000e680008000a00 */
[----:B---3--:R-:W-:-:S02]  /*0830*/  IMAD R8, R8, UR14, RZ ;  /* 0x0000000e08087c24 */ /* 0x008fc4000f8e02ff */
        /* <DEDUP_REMOVED lines=9> */
.L_x_29:
[----:B------:R-:W-:Y:S05]  /*08d0*/  BSYNC.RECONVERGENT B0 ;  /* 0x0000000000007941 */ /* 0x000fea0003800200 */
.L_x_28:
[----:B------:R-:W-:Y:S01]  /*08e0*/  BSSY.RECONVERGENT B0, `(.L_x_30) ;  /* 0x0000020000007945 */ /* 0x000fe20003800200 */
[----:B------:R-:W-:Y:S02]  /*08f0*/  CS2R R16, SRZ ;  /* 0x0000000000107805 */ /* 0x000fe4000001ff00 */
[----:B------:R-:W-:Y:S02]  /*0900*/  CS2R R18, SRZ ;  /* 0x0000000000127805 */ /* 0x000fe4000001ff00 */
[----:B------:R-:W-:Y:S02]  /*0910*/  CS2R R52, SRZ ;  /* 0x0000000000347805 */ /* 0x000fe4000001ff00 */
[----:B------:R-:W-:Y:S02]  /*0920*/  CS2R R54, SRZ ;  /* 0x0000000000367805 */ /* 0x000fe4000001ff00 */
[----:B------:R-:W-:Y:S02]  /*0930*/  CS2R R56, SRZ ;  /* 0x0000000000387805 */ /* 0x000fe4000001ff00 */
[----:B------:R-:W-:-:S02]  /*0940*/  CS2R R58, SRZ ;  /* 0x00000000003a7805 */ /* 0x000fc4000001ff00 */
[----:B------:R-:W-:Y:S02]  /*0950*/  CS2R R44, SRZ ;  /* 0x00000000002c7805 */ /* 0x000fe4000001ff00 */
[----:B------:R-:W-:Y:S02]  /*0960*/  CS2R R46, SRZ ;  /* 0x00000000002e7805 */ /* 0x000fe4000001ff00 */
[----:B0123--:R-:W-:Y:S02]  /*0970*/  CS2R R8, SRZ ;  /* 0x0000000000087805 */ /* 0x00ffe4000001ff00 */
[----:B------:R-:W-:Y:S02]  /*0980*/  CS2R R10, SRZ ;  /* 0x00000000000a7805 */ /* 0x000fe4000001ff00 */
[----:B------:R-:W-:Y:S02]  /*0990*/  CS2R R36, SRZ ;  /* 0x0000000000247805 */ /* 0x000fe4000001ff00 */
[----:B------:R-:W-:-:S02]  /*09a0*/  CS2R R38, SRZ ;  /* 0x0000000000267805 */ /* 0x000fc4000001ff00 */
[----:B------:R-:W-:Y:S02]  /*09b0*/  CS2R R20, SRZ ;  /* 0x0000000000147805 */ /* 0x000fe4000001ff00 */
[----:B------:R-:W-:Y:S02]  /*09c0*/  CS2R R22, SRZ ;  /* 0x0000000000167805 */ /* 0x000fe4000001ff00 */
[----:B------:R-:W-:Y:S02]  /*09d0*/  CS2R R28, SRZ ;  /* 0x00000000001c7805 */ /* 0x000fe4000001ff00 */
[----:B------:R-:W-:Y:S01]  /*09e0*/  CS2R R30, SRZ ;  /* 0x00000000001e7805 */ /* 0x000fe2000001ff00 */
[----:B------:R-:W-:Y:S06]  /*09f0*/  @P3 BRA `(.L_x_31) ;  /* 0x0000000000383947 */ /* 0x000fec0003800000 */
[----:B------:R-:W0:Y:S01]  /*0a00*/  LDC.64 R74, c[0x0][0x3b8] ;  /* 0x0000ee00ff4a7b82 */ /* 0x000e220000000a00 */
[----:B------:R-:W1:Y:S01]  /*0a10*/  LDCU UR4, c[0x0][0x38c] ;  /* 0x00007180ff0477ac */ /* 0x000e620008000800 */
[----:B------:R-:W-:-:S06]  /*0a20*/  MOV R66, R64 ;  /* 0x0000004000427202 */ /* 0x000fcc0000000f00 */
[----:B------:R-:W2:Y:S01]  /*0a30*/  LDC.64 R80, c[0x0][0x3b0] ;  /* 0x0000ec00ff507b82 */ /* 0x000ea20000000a00 */
[----:B-1----:R-:W-:Y:S02]  /*0a40*/  ISETP.GE.AND P4, PT, R2, UR4, PT ;  /* 0x0000000402007c0c */ /* 0x002fe4000bf86270 */
[----:B------:R-:W-:Y:S01]  /*0a50*/  ISETP.GE.AND P5, PT, R78, UR4, PT ;  /* 0x000000044e007c0c */ /* 0x000fe2000bfa6270 */
[----:B0-----:R-:W-:Y:S02]  /*0a60*/  IMAD R72, R74, UR9, RZ ;  /* 0x000000094a487c24 */ /* 0x001fe4000f8e02ff */
[----:B------:R-:W-:-:S04]  /*0a70*/  IMAD.WIDE.U32 R76, R73, R74, R66 ;  /* 0x0000004a494c7225 */ /* 0x000fc800078e0042 */
[----:B------:R-:W-:Y:S01]  /*0a80*/  IMAD R75, R73, R75, R72 ;  /* 0x0000004b494b7224 */ /* 0x000fe200078e0248 */
[----:B--2---:R-:W-:-:S04]  /*0a90*/  LEA R74, P3, R76, R80, 0x1 ;  /* 0x000000504c4a7211 */ /* 0x004fc800078608ff */
[----:B------:R-:W-:-:S04]  /*0aa0*/  IADD3 R72, PT, PT, R77, R75, RZ ;  /* 0x0000004b4d487210 */ /* 0x000fc80007ffe0ff */
[----:B------:R-:W-:-:S05]  /*0ab0*/  LEA.HI.X R75, R76, R81, R72, 0x1, P3 ;  /* 0x000000514c4b7211 */ /* 0x000fca00018f0c48 */
[----:B------:R0:W5:Y:S04]  /*0ac0*/  @!P4 LDG.E.128 R16, desc[UR10][R74.64] ;  /* 0x0000000a4a10c981 */ /* 0x000168000c1e1d00 */
[----:B------:R0:W5:Y:S02]  /*0ad0*/  @!P5 LDG.E.128 R52, desc[UR10][R74.64+0x100] ;  /* 0x0001000a4a34d981 */ /* 0x000164000c1e1d00 */
.L_x_31:
[----:B------:R-:W-:Y:S05]  /*0ae0*/  BSYNC.RECONVERGENT B0 ;  /* 0x0000000000007941 */ /* 0x000fea0003800200 */
.L_x_30:
[----:B------:R-:W-:Y:S04]  /*0af0*/  BSSY.RECONVERGENT B0, `(.L_x_32) ;  /* 0x0000012000007945 */ /* 0x000fe80003800200 */
[----:B------:R-:W-:Y:S05]  /*0b00*/  @P0 BRA `(.L_x_33) ;  /* 0x0000000000400947 */ /* 0x000fea0003800000 */
[----:B------:R-:W1:Y:S01]  /*0b10*/  LDCU.128 UR16, c[0x0][0x3b0] ;  /* 0x00007600ff1077ac */ /* 0x000e620008000c00 */
[----:B0-----:R-:W-:Y:S02]  /*0b20*/  IADD3 R75, P0, PT, R73, 0x10, RZ ;  /* 0x00000010494b7810 */ /* 0x001fe40007f1e0ff */
[----:B------:R-:W-:Y:S01]  /*0b30*/  MOV R76, R64 ;  /* 0x00000040004c7202 */ /* 0x000fe20000000f00 */
[----:B------:R-:W0:Y:S01]  /*0b40*/  LDCU UR4, c[0x0][0x38c] ;  /* 0x00007180ff0477ac */ /* 0x000e220008000800 */
[----:B------:R-:W-:Y:S02]  /*0b50*/  IADD3.X R72, PT, PT, RZ, UR9, RZ, P0, !PT ;  /* 0x00000009ff487c10 */ /* 0x000fe400087fe4ff */
[----:B------:R-:W-:-:S03]  /*0b60*/  MOV R77, R67 ;  /* 0x00000043004d7202 */ /* 0x000fc60000000f00 */
[----:B-1----:R-:W-:Y:S02]  /*0b70*/  IMAD R72, R72, UR18, RZ ;  /* 0x0000001248487c24 */ /* 0x002fe4000f8e02ff */
[----:B------:R-:W-:Y:S01]  /*0b80*/  IMAD.WIDE.U32 R76, R75, UR18, R76 ;  /* 0x000000124b4c7c25 */ /* 0x000fe2000f8e004c */
[----:B0-----:R-:W-:-:S03]  /*0b90*/  ISETP.GE.AND P3, PT, R2, UR4, PT ;  /* 0x0000000402007c0c */ /* 0x001fc6000bf66270 */
[----:B------:R-:W-:Y:S01]  /*0ba0*/  IMAD R75, R75, UR19, R72 ;  /* 0x000000134b4b7c24 */ /* 0x000fe2000f8e0248 */
[----:B------:R-:W-:Y:S02]  /*0bb0*/  ISETP.GE.AND P4, PT, R78, UR4, PT ;  /* 0x000000044e007c0c */ /* 0x000fe4000bf86270 */
[----:B------:R-:W-:Y:S02]  /*0bc0*/  LEA R74, P0, R76, UR16, 0x1 ;  /* 0x000000104c4a7c11 */ /* 0x000fe4000f8008ff */
[----:B------:R-:W-:-:S04]  /*0bd0*/  IADD3 R75, PT, PT, R77, R75, RZ ;  /* 0x0000004b4d4b7210 */ /* 0x000fc80007ffe0ff */
[----:B------:R-:W-:-:S05]  /*0be0*/  LEA.HI.X R75, R76, UR17, R75, 0x1, P0 ;  /* 0x000000114c4b7c11 */ /* 0x000fca00080f0c4b */
[----:B------:R1:W5:Y:S04]  /*0bf0*/  @!P3 LDG.E.128 R56, desc[UR10][R74.64] ;  /* 0x0000000a4a38b981 */ /* 0x000368000c1e1d00 */
[----:B------:R1:W5:Y:S02]  /*0c00*/  @!P4 LDG.E.128 R44, desc[UR10][R74.64+0x100] ;  /* 0x0001000a4a2cc981 */ /* 0x000364000c1e1d00 */
.L_x_33:
[----:B------:R-:W-:Y:S05]  /*0c10*/  BSYNC.RECONVERGENT B0 ;  /* 0x0000000000007941 */ /* 0x000fea0003800200 */
.L_x_32:
[----:B------:R-:W-:Y:S04]  /*0c20*/  BSSY.RECONVERGENT B0, `(.L_x_34) ;  /* 0x0000012000007945 */ /* 0x000fe80003800200 */
[----:B------:R-:W-:Y:S05]  /*0c30*/  @P1 BRA `(.L_x_35) ;  /* 0x0000000000401947 */ /* 0x000fea0003800000 */
[----:B------:R-:W2:Y:S01]  /*0c40*/  LDCU.128 UR16, c[0x0][0x3b0] ;  /* 0x00007600ff1077ac */ /* 0x000ea20008000c00 */
[----:B01----:R-:W-:Y:S02]  /*0c50*/  IADD3 R75, P0, PT, R73, 0x20, RZ ;  /* 0x00000020494b7810 */ /* 0x003fe40007f1e0ff */
[----:B------:R-:W-:Y:S01]  /*0c60*/  MOV R76, R64 ;  /* 0x00000040004c7202 */ /* 0x000fe20000000f00 */
[----:B------:R-:W0:Y:S01]  /*0c70*/  LDCU UR4, c[0x0][0x38c] ;  /* 0x00007180ff0477ac */ /* 0x000e220008000800 */
[----:B------:R-:W-:Y:S02]  /*0c80*/  IADD3.X R72, PT, PT, RZ, UR9, RZ, P0, !PT ;  /* 0x00000009ff487c10 */ /* 0x000fe400087fe4ff */
[----:B------:R-:W-:-:S03]  /*0c90*/  MOV R77, R67 ;  /* 0x00000043004d7202 */ /* 0x000fc60000000f00 */
[----:B--2---:R-:W-:Y:S02]  /*0ca0*/  IMAD R72, R72, UR18, RZ ;  /* 0x0000001248487c24 */ /* 0x004fe4000f8e02ff */
        /* <DEDUP_REMOVED lines=9> */
.L_x_35:
[----:B------:R-:W-:Y:S05]  /*0d40*/  BSYNC.RECONVERGENT B0 ;  /* 0x0000000000007941 */ /* 0x000fea0003800200 */
.L_x_34:
[----:B------:R-:W-:Y:S04]  /*0d50*/  BSSY.RECONVERGENT B0, `(.L_x_36) ;  /* 0x0000011000007945 */ /* 0x000fe80003800200 */
[----:B------:R-:W-:Y:S05]  /*0d60*/  @P2 BRA `(.L_x_37) ;  /* 0x00000000003c2947 */ /* 0x000fea0003800000 */
[----:B------:R-:W3:Y:S01]  /*0d70*/  LDCU.128 UR16, c[0x0][0x3b0] ;  /* 0x00007600ff1077ac */ /* 0x000ee20008000c00 */
[----:B------:R-:W-:Y:S02]  /*0d80*/  IADD3 R73, P0, PT, R73, 0x30, RZ ;  /* 0x0000003049497810 */ /* 0x000fe40007f1e0ff */
[----:B------:R-:W-:Y:S01]  /*0d90*/  MOV R65, R67 ;  /* 0x0000004300417202 */ /* 0x000fe20000000f00 */
[----:B------:R-:W4:Y:S01]  /*0da0*/  LDCU UR4, c[0x0][0x38c] ;  /* 0x00007180ff0477ac */ /* 0x000f220008000800 */
[----:B------:R-:W-:-:S05]  /*0db0*/  IADD3.X R3, PT, PT, RZ, UR9, RZ, P0, !PT ;  /* 0x00000009ff037c10 */ /* 0x000fca00087fe4ff */
[----:B---3--:R-:W-:Y:S02]  /*0dc0*/  IMAD R3, R3, UR18, RZ ;  /* 0x0000001203037c24 */ /* 0x008fe4000f8e02ff */
[----:B------:R-:W-:Y:S01]  /*0dd0*/  IMAD.WIDE.U32 R64, R73, UR18, R64 ;  /* 0x0000001249407c25 */ /* 0x000fe2000f8e0040 */
[----:B----4-:R-:W-:-:S03]  /*0de0*/  ISETP.GE.AND P1, PT, R2, UR4, PT ;  /* 0x0000000402007c0c */ /* 0x010fc6000bf26270 */
[----:B------:R-:W-:Y:S01]  /*0df0*/  IMAD R3, R73, UR19, R3 ;  /* 0x0000001349037c24 */ /* 0x000fe2000f8e0203 */
[----:B------:R-:W-:Y:S02]  /*0e00*/  ISETP.GE.AND P2, PT, R78, UR4, PT ;  /* 0x000000044e007c0c */ /* 0x000fe4000bf46270 */
[----:B------:R-:W-:Y:S02]  /*0e10*/  LEA R2, P0, R64, UR16, 0x1 ;  /* 0x0000001040027c11 */ /* 0x000fe4000f8008ff */
[----:B------:R-:W-:-:S04]  /*0e20*/  IADD3 R3, PT, PT, R65, R3, RZ ;  /* 0x0000000341037210 */ /* 0x000fc80007ffe0ff */
[----:B------:R-:W-:-:S05]  /*0e30*/  LEA.HI.X R3, R64, UR17, R3, 0x1, P0 ;  /* 0x0000001140037c11 */ /* 0x000fca00080f0c03 */
[----:B------:R3:W5:Y:S04]  /*0e40*/  @!P1 LDG.E.128 R20, desc[UR10][R2.64] ;  /* 0x0000000a02149981 */ /* 0x000768000c1e1d00 */
[----:B------:R3:W5:Y:S02]  /*0e50*/  @!P2 LDG.E.128 R28, desc[UR10][R2.64+0x100] ;  /* 0x0001000a021ca981 */ /* 0x000764000c1e1d00 */
.L_x_37:
[----:B------:R-:W-:Y:S05]  /*0e60*/  BSYNC.RECONVERGENT B0 ;  /* 0x0000000000007941 */ /* 0x000fea0003800200 */
.L_x_36:
[----:B-----5:R-:W-:Y:S01]  /*0e70*/  HADD2.F32 R82, -RZ, R60.H1_H1 ;  /* 0x3000003cff527230 */ /* 0x020fe20000004100 */
[----:B------:R-:W-:Y:S01]  /*0e80*/  USHF.L.U32 UR7, UR12, 0x6, URZ ;  /* 0x000000060c077899 */ /* 0x000fe200080006ff */
[----:B------:R-:W-:Y:S01]  /*0e90*/  HADD2.F32 R87, -RZ, R56.H1_H1 ;  /* 0x30000038ff577230 */ /* 0x000fe20000004100 */
[----:B------:R-:W-:Y:S01]  /*0ea0*/  BSSY.RECONVERGENT B0, `(.L_x_38) ;  /* 0x0000101000007945 */ /* 0x000fe20003800200 */
[--C-:B------:R-:W-:Y:S02]  /*0eb0*/  HADD2.F32 R66, -RZ, R68.reuse.H0_H0 ;  /* 0x20000044ff427230 */ /* 0x100fe40000004100 */
[----:B---3--:R-:W-:Y:S02]  /*0ec0*/  HADD2.F32 R2, -RZ, R68.H1_H1 ;  /* 0x30000044ff027230 */ /* 0x008fe40000004100 */
[----:B------:R-:W-:Y:S01]  /*0ed0*/  FMUL.FTZ R114, R82, R87 ;  /* 0x0000005752727220 */ /* 0x000fe20000410000 */
[--C-:B------:R-:W-:Y:S02]  /*0ee0*/  HADD2.F32 R83, -RZ, R55.reuse.H0_H0 ;  /* 0x20000037ff537230 */ /* 0x100fe40000004100 */
[----:B------:R-:W-:-:S02]  /*0ef0*/  HADD2.F32 R80, -RZ, R55.H1_H1 ;  /* 0x30000037ff507230 */ /* 0x000fc40000004100 */
[--C-:B------:R-:W-:Y:S02]  /*0f00*/  HADD2.F32 R68, -RZ, R71.reuse.H0_H0 ;  /* 0x20000047ff447230 */ /* 0x100fe40000004100 */
[----:B------:R-:W-:Y:S02]  /*0f10*/  HADD2.F32 R67, -RZ, R71.H1_H1 ;  /* 0x30000047ff437230 */ /* 0x000fe40000004100 */
[----:B------:R-:W-:Y:S02]  /*0f20*/  HADD2.F32 R55, -RZ, R60.H0_H0 ;  /* 0x2000003cff377230 */ /* 0x000fe40000004100 */
[----:B------:R-:W-:Y:S02]  /*0f30*/  HADD2.F32 R86, -RZ, R56.H0_H0 ;  /* 0x20000038ff567230 */ /* 0x000fe40000004100 */
[----:B------:R-:W-:Y:S02]  /*0f40*/  HADD2.F32 R100, -RZ, R12.H1_H1 ;  /* 0x3000000cff647230 */ /* 0x000fe40000004100 */
[----:B------:R-:W-:-:S02]  /*0f50*/  HADD2.F32 R113, -RZ, R8.H1_H1 ;  /* 0x30000008ff717230 */ /* 0x000fc40000004100 */
[----:B------:R-:W-:Y:S01]  /*0f60*/  FFMA.FTZ R55, R55, R86, R114 ;  /* 0x0000005637377223 */ /* 0x000fe20000010072 */
[----:B------:R-:W-:Y:S02]  /*0f70*/  HADD2.F32 R71, -RZ, R16.H1_H1 ;  /* 0x30000010ff477230 */ /* 0x000fe40000004100 */
[----:B------:R-:W-:Y:S02]  /*0f80*/  HADD2.F32 R82, -RZ, R4.H1_H1 ;  /* 0x30000004ff527230 */ /* 0x000fe40000004100 */
[----:B------:R-:W-:Y:S01]  /*0f90*/  FMUL.FTZ R100, R100, R113 ;  /* 0x0000007164647220 */ /* 0x000fe20000410000 */
[----:B------:R-:W-:Y:S02]  /*0fa0*/  HADD2.F32 R87, -RZ, R20.H1_H1 ;  /* 0x30000014ff577230 */ /* 0x000fe40000004100 */
[----:B------:R-:W-:Y:S01]  /*0fb0*/  FMUL.FTZ R115, R2, R71 ;  /* 0x0000004702737220 */ /* 0x000fe20000410000 */
[----:B------:R-:W-:Y:S02]  /*0fc0*/  HADD2.F32 R65, -RZ, R16.H0_H0 ;  /* 0x20000010ff417230 */ /* 0x000fe40000004100 */
[----:B------:R-:W-:-:S02]  /*0fd0*/  HADD2.F32 R99, -RZ, R47.H0_H0 ;  /* 0x2000002fff637230 */ /* 0x000fc40000004100 */
[----:B------:R-:W-:Y:S01]  /*0fe0*/  FMUL.FTZ R116, R82, R87 ;  /* 0x0000005752747220 */ /* 0x000fe20000410000 */
[----:B------:R-:W-:Y:S02]  /*0ff0*/  HADD2.F32 R98, -RZ, R47.H1_H1 ;  /* 0x3000002fff627230 */ /* 0x000fe40000004100 */
[----:B------:R-:W-:Y:S01]  /*1000*/  FFMA.FTZ R66, R66, R65, R115 ;  /* 0x0000004142427223 */ /* 0x000fe20000010073 */
[----:B------:R-:W-:Y:S02]  /*1010*/  HADD2.F32 R47, -RZ, R12.H0_H0 ;  /* 0x2000000cff2f7230 */ /* 0x000fe40000004100 */
[----:B------:R-:W-:Y:S02]  /*1020*/  HADD2.F32 R104, -RZ, R8.H0_H0 ;  /* 0x20000008ff687230 */ /* 0x000fe40000004100 */
[----:B------:R-:W-:Y:S02]  /*1030*/  HADD2.F32 R113, -RZ, R4.H0_H0 ;  /* 0x20000004ff717230 */ /* 0x000fe40000004100 */
[----:B------:R-:W-:-:S02]  /*1040*/  HADD2.F32 R114, -RZ, R20.H0_H0 ;  /* 0x20000014ff727230 */ /* 0x000fc40000004100 */
[----:B------:R-:W-:Y:S01]  /*1050*/  FFMA.FTZ R47, R47, R104, R100 ;  /* 0x000000682f2f7223 */ /* 0x000fe20000010064 */
[----:B------:R-:W-:Y:S02]  /*1060*/  HADD2.F32 R3, -RZ, R69.H0_H0 ;  /* 0x20000045ff037230 */ /* 0x000fe40000004100 */
[----:B------:R-:W-:Y:S02]  /*1070*/  HADD2.F32 R16, -RZ, R17.H0_H0 ;  /* 0x20000011ff107230 */ /* 0x000fe40000004100 */
[--C-:B------:R-:W-:Y:S02]  /*1080*/  HADD2.F32 R87, -RZ, R21.reuse.H0_H0 ;  /* 0x20000015ff577230 */ /* 0x100fe40000004100 */
[----:B------:R-:W-:Y:S02]  /*1090*/  HADD2.F32 R82, -RZ, R21.H1_H1 ;  /* 0x30000015ff527230 */ /* 0x000fe40000004100 */
[----:B------:R-:W-:Y:S01]  /*10a0*/  FFMA.FTZ R117, R3, R16, R66 ;  /* 0x0000001003757223 */ /* 0x000fe20000010042 */
[----:B------:R-:W-:-:S02]  /*10b0*/  HADD2.F32 R60, -RZ, R61.H0_H0 ;  /* 0x2000003dff3c7230 */ /* 0x000fc40000004100 */
[----:B------:R-:W-:Y:S02]  /*10c0*/  HADD2.F32 R89, -RZ, R57.H0_H0 ;  /* 0x20000039ff597230 */ /* 0x000fe40000004100 */
[----:B------:R-:W-:Y:S02]  /*10d0*/  HADD2.F32 R12, -RZ, R13.H0_H0 ;  /* 0x2000000dff0c7230 */ /* 0x000fe40000004100 */
[----:B------:R-:W-:Y:S02]  /*10e0*/  HADD2.F32 R103, -RZ, R9.H0_H0 ;  /* 0x20000009ff677230 */ /* 0x000fe40000004100 */
[----:B------:R-:W-:Y:S01]  /*10f0*/  FFMA.FTZ R66, R60, R89, R55 ;  /* 0x000000593c427223 */ /* 0x000fe20000010037 */
[----:B------:R-:W-:Y:S02]  /*1100*/  HADD2.F32 R4, -RZ, R5.H0_H0 ;  /* 0x20000005ff047230 */ /* 0x000fe40000004100 */
[--C-:B------:R-:W-:Y:S02]  /*1110*/  HADD2.F32 R21, -RZ, R23.reuse.H0_H0 ;  /* 0x20000017ff157230 */ /* 0x100fe40000004100 */
[----:B------:R-:W-:Y:S01]  /*1120*/  FFMA.FTZ R12, R12, R103, R47 ;  /* 0x000000670c0c7223 */ /* 0x000fe2000001002f */
[----:B------:R-:W-:-:S02]  /*1130*/  HADD2.F32 R86, -RZ, R23.H1_H1 ;  /* 0x30000017ff567230 */ /* 0x000fc40000004100 */
[----:B------:R-:W-:Y:S01]  /*1140*/  FFMA.FTZ R23, R113, R114, R116 ;  /* 0x0000007271177223 */ /* 0x000fe20000010074 */
[--C-:B------:R-:W-:Y:S02]  /*1150*/  HADD2.F32 R2, -RZ, R37.reuse.H0_H0 ;  /* 0x20000025ff027230 */ /* 0x100fe40000004100 */
[----:B------:R-:W-:Y:S02]  /*1160*/  HADD2.F32 R110, -RZ, R37.H1_H1 ;  /* 0x30000025ff6e7230 */ /* 0x000fe40000004100 */
[----:B------:R-:W-:Y:S01]  /*1170*/  FFMA.FTZ R4, R4, R87, R23 ;  /* 0x0000005704047223 */ /* 0x000fe20000010017 */
[--C-:B------:R-:W-:Y:S02]  /*1180*/  HADD2.F32 R37, -RZ, R39.reuse.H0_H0 ;  /* 0x20000027ff257230 */ /* 0x100fe40000004100 */
[----:B------:R-:W-:Y:S02]  /*1190*/  HADD2.F32 R112, -RZ, R39.H1_H1 ;  /* 0x30000027ff707230 */ /* 0x000fe40000004100 */
[----:B------:R-:W-:-:S02]  /*11a0*/  HADD2.F32 R64, -RZ, R69.H1_H1 ;  /* 0x30000045ff407230 */ /* 0x000fc40000004100 */
[----:B------:R-:W-:Y:S02]  /*11b0*/  HADD2.F32 R17, -RZ, R17.H1_H1 ;  /* 0x30000011ff117230 */ /* 0x000fe40000004100 */
[----:B------:R-:W-:Y:S02]  /*11c0*/  HADD2.F32 R61, -RZ, R61.H1_H1 ;  /* 0x3000003dff3d7230 */ /* 0x000fe40000004100 */
[----:B------:R-:W-:Y:S02]  /*11d0*/  HADD2.F32 R56, -RZ, R57.H1_H1 ;  /* 0x30000039ff387230 */ /* 0x000fe40000004100 */
[----:B------:R-:W-:Y:S01]  /*11e0*/  FFMA.FTZ R64, R64, R17, R117 ;  /* 0x0000001140407223 */ /* 0x000fe20000010075 */
[----:B------:R-:W-:Y:S02]  /*11f0*/  HADD2.F32 R101, -RZ, R13.H1_H1 ;  /* 0x3000000dff657230 */ /* 0x000fe40000004100 */
[----:B------:R-:W-:Y:S02]  /*1200*/  HADD2.F32 R106, -RZ, R9.H1_H1 ;  /* 0x30000009ff6a7230 */ /* 0x000fe40000004100 */
[----:B------:R-:W-:Y:S01]  /*1210*/  FFMA.FTZ R61, R61, R56, R66 ;  /* 0x000000383d3d7223 */ /* 0x000fe20000010042 */
[----:B------:R-:W-:-:S02]  /*1220*/  HADD2.F32 R39, -RZ, R5.H1_H1 ;  /* 0x30000005ff277230 */ /* 0x000fc40000004100 */
[----:B------:R-:W-:Y:S02]  /*1230*/  HADD2.F32 R69, -RZ, R70.H0_H0 ;  /* 0x20000046ff457230 */ /* 0x000fe40000004100 */
[----:B------:R-:W-:Y:S01]  /*1240*/  FFMA.FTZ R12, R101, R106, R12 ;  /* 0x0000006a650c7223 */ /* 0x000fe2000001000c */
[----:B------:R-:W-:Y:S02]  /*1250*/  HADD2.F32 R72, -RZ, R18.H0_H0 ;  /* 0x20000012ff487230 */ /* 0x000fe40000004100 */
[----:B------:R-:W-:Y:S01]  /*1260*/  FFMA.FTZ R4, R39, R82, R4 ;  /* 0x0000005227047223 */ /* 0x000fe20000010004 */
[----:B------:R-:W-:Y:S02]  /*1270*/  HADD2.F32 R84, -RZ, R62.H0_H0 ;  /* 0x2000003eff547230 */ /* 0x000fe40000004100 */
[----:B------:R-:W-:Y:S02]  /*1280*/  HADD2.F32 R57, -RZ, R58.H0_H0 ;  /* 0x2000003aff397230 */ /* 0x000fe40000004100 */
[----:B------:R-:W-:Y:S01]  /*1290*/  FFMA.FTZ R69, R69, R72, R64 ;  /* 0x0000004845457223 */ /* 0x000fe20000010040 */
[----:B------:R-:W-:-:S02]  /*12a0*/  HADD2.F32 R13, -RZ, R14.H0_H0 ;  /* 0x2000000eff0d7230 */ /* 0x000fc40000004100 */
[----:B------:R-:W-:Y:S02]  /*12b0*/  HADD2.F32 R8, -RZ, R10.H0_H0 ;  /* 0x2000000aff087230 */ /* 0x000fe40000004100 */
[----:B------:R-:W-:Y:S01]  /*12c0*/  FFMA.FTZ R84, R84, R57, R61 ;  /* 0x0000003954547223 */ /* 0x000fe2000001003d */
[----:B------:R-:W-:Y:S02]  /*12d0*/  HADD2.F32 R5, -RZ, R6.H0_H0 ;  /* 0x20000006ff057230 */ /* 0x000fe40000004100 */
[----:B------:R-:W-:Y:S02]  /*12e0*/  HADD2.F32 R20, -RZ, R22.H0_H0 ;  /* 0x20000016ff147230 */ /* 0x000fe40000004100 */
[----:B------:R-:W-:Y:S01]  /*12f0*/  FFMA.FTZ R13, R13, R8, R12 ;  /* 0x000000080d0d7223 */ /* 0x000fe2000001000c */
[----:B------:R-:W-:Y:S02]  /*1300*/  HADD2.F32 R70, -RZ, R70.H1_H1 ;  /* 0x30000046ff467230 */ /* 0x000fe40000004100 */
[----:B012---:R-:W-:-:S02]  /*1310*/  HADD2.F32 R75, -RZ, R18.H1_H1 ;  /* 0x30000012ff4b7230 */ /* 0x007fc40000004100 */
[----:B------:R-:W-:Y:S01]  /*1320*/  FFMA.FTZ R4, R5, R20, R4 ;  /* 0x0000001405047223 */ /* 0x000fe20000010004 */
[----:B------:R-:W-:Y:S02]  /*1330*/  HADD2.F32 R85, -RZ, R62.H1_H1 ;  /* 0x3000003eff557230 */ /* 0x000fe40000004100 */
[----:B------:R-:W-:Y:S02]  /*1340*/  HADD2.F32 R58, -RZ, R58.H1_H1 ;  /* 0x3000003aff3a7230 */ /* 0x000fe40000004100 */
[----:B------:R-:W-:Y:S01]  /*1350*/  FFMA.FTZ R69, R70, R75, R69 ;  /* 0x0000004b46457223 */ /* 0x000fe20000010045 */
[----:B------:R-:W-:Y:S02]  /*1360*/  HADD2.F32 R102, -RZ, R14.H1_H1 ;  /* 0x3000000eff667230 */ /* 0x000fe40000004100 */
[----:B------:R-:W-:Y:S02]  /*1370*/  HADD2.F32 R105, -RZ, R10.H1_H1 ;  /* 0x3000000aff697230 */ /* 0x000fe40000004100 */
[----:B------:R-:W-:Y:S01]  /*1380*/  FFMA.FTZ R85, R85, R58, R84 ;  /* 0x0000003a55557223 */ /* 0x000fe20000010054 */
[----:B------:R-:W-:-:S02]  /*1390*/  HADD2.F32 R65, -RZ, R6.H1_H1 ;  /* 0x30000006ff417230 */ /* 0x000fc40000004100 */
[----:B------:R-:W-:Y:S02]  /*13a0*/  HADD2.F32 R22, -RZ, R22.H1_H1 ;  /* 0x30000016ff167230 */ /* 0x000fe40000004100 */
[----:B------:R-:W-:Y:S01]  /*13b0*/  FFMA.FTZ R13, R102, R105, R13 ;  /* 0x00000069660d7223 */ /* 0x000fe2000001000d */
[----:B------:R-:W-:Y:S02]  /*13c0*/  HADD2.F32 R73, -RZ, R19.H0_H0 ;  /* 0x20000013ff497230 */ /* 0x000fe40000004100 */
[----:B------:R-:W-:Y:S02]  /*13d0*/  HADD2.F32 R62, -RZ, R63.H0_H0 ;  /* 0x2000003fff3e7230 */ /* 0x000fe40000004100 */
[----:B------:R-:W-:Y:S01]  /*13e0*/  FFMA.FTZ R65, R65, R22, R4 ;  /* 0x0000001641417223 */ /* 0x000fe20000010004 */
[----:B------:R-:W-:Y:S02]  /*13f0*/  HADD2.F32 R91, -RZ, R59.H0_H0 ;  /* 0x2000003bff5b7230 */ /* 0x000fe40000004100 */
[----:B------:R-:W-:Y:S01]  /*1400*/  FFMA.FTZ R68, R68, R73, R69 ;  /* 0x0000004944447223 */ /* 0x000fe20000010045 */
[----:B------:R-:W-:-:S02]  /*1410*/  HADD2.F32 R14, -RZ, R15.H0_H0 ;  /* 0x2000000fff0e7230 */ /* 0x000fc40000004100 */
[----:B------:R-:W-:Y:S02]  /*1420*/  HADD2.F32 R9, -RZ, R11.H0_H0 ;  /* 0x2000000bff097230 */ /* 0x000fe40000004100 */
[----:B------:R-:W-:Y:S01]  /*1430*/  FFMA.FTZ R62, R62, R91, R85 ;  /* 0x0000005b3e3e7223 */ /* 0x000fe20000010055 */
[----:B------:R-:W-:Y:S02]  /*1440*/  HADD2.F32 R6, -RZ, R7.H0_H0 ;  /* 0x20000007ff067230 */ /* 0x000fe40000004100 */
[----:B------:R-:W-:Y:S02]  /*1450*/  HADD2.F32 R74, -RZ, R19.H1_H1 ;  /* 0x30000013ff4a7230 */ /* 0x000fe40000004100 */
[----:B------:R-:W-:Y:S01]  /*1460*/  FFMA.FTZ R14, R14, R9, R13 ;  /* 0x000000090e0e7223 */ /* 0x000fe2000001000d */
[----:B------:R-:W-:Y:S02]  /*1470*/  HADD2.F32 R63, -RZ, R63.H1_H1 ;  /* 0x3000003fff3f7230 */ /* 0x000fe40000004100 */
[----:B------:R-:W-:Y:S01]  /*1480*/  FFMA.FTZ R6, R6, R21, R65 ;  /* 0x0000001506067223 */ /* 0x000fe20000010041 */
[----:B------:R-:W-:-:S02]  /*1490*/  HADD2.F32 R88, -RZ, R59.H1_H1 ;  /* 0x3000003bff587230 */ /* 0x000fc40000004100 */
[----:B------:R-:W-:Y:S01]  /*14a0*/  FFMA.FTZ R67, R67, R74, R68 ;  /* 0x0000004a43437223 */ /* 0x000fe20000010044 */
[----:B------:R-:W-:Y:S02]  /*14b0*/  HADD2.F32 R15, -RZ, R15.H1_H1 ;  /* 0x3000000fff0f7230 */ /* 0x000fe40000004100 */
[----:B------:R-:W-:Y:S02]  /*14c0*/  HADD2.F32 R108, -RZ, R11.H1_H1 ;  /* 0x3000000bff6c7230 */ /* 0x000fe40000004100 */
[----:B------:R-:W-:Y:S01]  /*14d0*/  FFMA.FTZ R62, R63, R88, R62 ;  /* 0x000000583f3e7223 */ /* 0x000fe2000001003e */
[----:B------:R-:W-:Y:S02]  /*14e0*/  HADD2.F32 R7, -RZ, R7.H1_H1 ;  /* 0x30000007ff077230 */ /* 0x000fe40000004100 */
[----:B------:R-:W-:Y:S02]  /*14f0*/  HADD2.F32 R18, -RZ, R48.H0_H0 ;  /* 0x20000030ff127230 */ /* 0x000fe40000004100 */
[----:B------:R-:W-:Y:S01]  /*1500*/  FFMA.FTZ R15, R15, R108, R14 ;  /* 0x0000006c0f0f7223 */ /* 0x000fe2000001000e */
[----:B------:R-:W-:-:S02]  /*1510*/  HADD2.F32 R79, -RZ, R52.H0_H0 ;  /* 0x20000034ff4f7230 */ /* 0x000fc40000004100 */
[----:B------:R-:W-:Y:S01]  /*1520*/  FFMA.FTZ R7, R7, R86, R6 ;  /* 0x0000005607077223 */ /* 0x000fe20000010006 */
[----:B------:R-:W-:Y:S01]  /*1530*/  HADD2.F32 R59, -RZ, R40.H0_H0 ;  /* 0x20000028ff3b7230 */ /* 0x000fe20000004100 */
[----:B------:R-:W0:Y:S01]  /*1540*/  S2R R14, SR_TID.X ;  /* 0x00000000000e7919 */ /* 0x000e220000002100 */
        /* <DEDUP_REMOVED lines=8> */
[----:B------:R-:W-:Y:S02]  /*15d0*/  HADD2.F32 R48, -RZ, R48.H1_H1 ;  /* 0x30000030ff307230 */ /* 0x000fe40000004100 */
[----:B------:R-:W-:Y:S02]  /*15e0*/  HADD2.F32 R81, -RZ, R52.H1_H1 ;  /* 0x30000034ff517230 */ /* 0x000fe40000004100 */
[----:B------:R-:W-:Y:S01]  /*15f0*/  FFMA.FTZ R7, R100, R115, R7 ;  /* 0x0000007364077223 */ /* 0x000fe20000010007 */
[----:B------:R-:W-:Y:S02]  /*1600*/  HADD2.F32 R90, -RZ, R40.H1_H1 ;  /* 0x30000028ff5a7230 */ /* 0x000fe40000004100 */
[----:B------:R-:W-:-:S02]  /*1610*/  HADD2.F32 R97, -RZ, R44.H1_H1 ;  /* 0x3000002cff617230 */ /* 0x000fc40000004100 */
[----:B------:R-:W-:Y:S01]  /*1620*/  FFMA.FTZ R48, R48, R81, R67 ;  /* 0x0000005130307223 */ /* 0x000fe20000010043 */
[----:B------:R-:W-:Y:S02]  /*1630*/  HADD2.F32 R32, -RZ, R32.H1_H1 ;  /* 0x30000020ff207230 */ /* 0x000fe40000004100 */
[----:B------:R-:W-:Y:S02]  /*1640*/  HADD2.F32 R111, -RZ, R36.H1_H1 ;  /* 0x30000024ff6f7230 */ /* 0x000fe40000004100 */
[----:B------:R-:W-:Y:S01]  /*1650*/  FFMA.FTZ R59, R90, R97, R59 ;  /* 0x000000615a3b7223 */ /* 0x000fe2000001003b */
[----:B------:R-:W-:Y:S02]  /*1660*/  HADD2.F32 R104, -RZ, R24.H1_H1 ;  /* 0x30000018ff687230 */ /* 0x000fe40000004100 */
[----:B------:R-:W-:Y:S02]  /*1670*/  HADD2.F32 R89, -RZ, R28.H1_H1 ;  /* 0x3000001cff597230 */ /* 0x000fe40000004100 */
[----:B------:R-:W-:Y:S01]  /*1680*/  FFMA.FTZ R32, R32, R111, R15 ;  /* 0x0000006f20207223 */ /* 0x000fe2000001000f */
[----:B------:R-:W-:-:S02]  /*1690*/  HADD2.F32 R19, -RZ, R49.H0_H0 ;  /* 0x20000031ff137230 */ /* 0x000fc40000004100 */
[----:B------:R-:W-:Y:S02]  /*16a0*/  HADD2.F32 R52, -RZ, R53.H0_H0 ;  /* 0x20000035ff347230 */ /* 0x000fe40000004100 */
[----:B------:R-:W-:Y:S01]  /*16b0*/  FFMA.FTZ R7, R104, R89, R7 ;  /* 0x0000005968077223 */ /* 0x000fe20000010007 */
[----:B------:R-:W-:Y:S02]  /*16c0*/  HADD2.F32 R40, -RZ, R41.H0_H0 ;  /* 0x20000029ff287230 */ /* 0x000fe40000004100 */
[----:B------:R-:W-:Y:S02]  /*16d0*/  HADD2.F32 R95, -RZ, R45.H0_H0 ;  /* 0x2000002dff5f7230 */ /* 0x000fe40000004100 */
[----:B------:R-:W-:Y:S01]  /*16e0*/  FFMA.FTZ R19, R19, R52, R48 ;  /* 0x0000003413137223 */ /* 0x000fe20000010030 */
[----:B------:R-:W-:Y:S02]  /*16f0*/  HADD2.F32 R11, -RZ, R33.H0_H0 ;  /* 0x20000021ff0b7230 */ /* 0x000fe40000004100 */
[----:B------:R-:W-:-:S02]  /*1700*/  HADD2.F32 R24, -RZ, R25.H0_H0 ;  /* 0x20000019ff187230 */ /* 0x000fc40000004100 */
[----:B------:R-:W-:Y:S01]  /*1710*/  FFMA.FTZ R59, R40, R95, R59 ;  /* 0x0000005f283b7223 */ /* 0x000fe2000001003b */
        /* <DEDUP_REMOVED lines=12> */
[----:B------:R-:W-:Y:S01]  /*17e0*/  FFMA.FTZ R2, R107, R110, R2 ;  /* 0x0000006e6b027223 */ /* 0x000fe20000010002 */
[----:B------:R-:W-:Y:S02]  /*17f0*/  HADD2.F32 R49, -RZ, R50.H0_H0 ;  /* 0x20000032ff317230 */ /* 0x000fe40000004100 */
[----:B------:R-:W-:-:S02]  /*1800*/  HADD2.F32 R78, -RZ, R54.H0_H0 ;  /* 0x20000036ff4e7230 */ /* 0x000fc40000004100 */
[----:B------:R-:W-:Y:S01]  /*1810*/  FFMA.FTZ R24, R113, R60, R24 ;  /* 0x0000003c71187223 */ /* 0x000fe20000010018 */
[----:B------:R-:W-:Y:S02]  /*1820*/  HADD2.F32 R41, -RZ, R42.H0_H0 ;  /* 0x2000002aff297230 */ /* 0x000fe40000004100 */
        /* <DEDUP_REMOVED lines=24> */
[----:B------:R-:W-:Y:S01]  /*19b0*/  FFMA.FTZ R50, R50, R83, R77 ;  /* 0x0000005332327223 */ /* 0x000fe2000001004d */
[----:B------:R-:W-:Y:S02]  /*19c0*/  HADD2.F32 R26, -RZ, R27.H0_H0 ;  /* 0x2000001bff1a7230 */ /* 0x000fe40000004100 */
[----:B------:R-:W-:Y:S01]  /*19d0*/  FFMA.FTZ R42, R42, R99, R93 ;  /* 0x000000632a2a7223 */ /* 0x000fe2000001005d */
[----:B------:R-:W-:Y:S02]  /*19e0*/  HADD2.F32 R3, -RZ, R31.H0_H0 ;  /* 0x2000001fff037230 */ /* 0x000fe40000004100 */
[----:B------:R-:W-:Y:S01]  /*19f0*/  FFMA.FTZ R34, R34, R37, R109 ;  /* 0x0000002522227223 */ /* 0x000fe2000001006d */
[----:B------:R-:W-:-:S02]  /*1a00*/  HADD2.F32 R51, -RZ, R51.H1_H1 ;  /* 0x30000033ff337230 */ /* 0x000fc40000004100 */
[----:B------:R-:W-:Y:S02]  /*1a10*/  HADD2.F32 R43, -RZ, R43.H1_H1 ;  /* 0x3000002bff2b7230 */ /* 0x000fe40000004100 */
[----:B------:R-:W-:Y:S01]  /*1a20*/  FFMA.FTZ R26, R26, R3, R25 ;  /* 0x000000031a1a7223 */ /* 0x000fe20000010019 */
[----:B------:R-:W-:Y:S02]  /*1a30*/  HADD2.F32 R35, -RZ, R35.H1_H1 ;  /* 0x30000023ff237230 */ /* 0x000fe40000004100 */
[----:B------:R-:W-:Y:S01]  /*1a40*/  FFMA.FTZ R50, R51, R80, R50 ;  /* 0x0000005033327223 */ /* 0x000fe20000010032 */
[----:B------:R-:W-:Y:S02]  /*1a50*/  HADD2.F32 R27, -RZ, R27.H1_H1 ;  /* 0x3000001bff1b7230 */ /* 0x000fe40000004100 */
[----:B------:R-:W-:Y:S01]  /*1a60*/  FFMA.FTZ R42, R43, R98, R42 ;  /* 0x000000622b2a7223 */ /* 0x000fe2000001002a */
[----:B------:R-:W-:Y:S02]  /*1a70*/  HADD2.F32 R16, -RZ, R31.H1_H1 ;  /* 0x3000001fff107230 */ /* 0x000fe40000004100 */
[----:B------:R-:W-:Y:S01]  /*1a80*/  FFMA.FTZ R34, R35, R112, R34 ;  /* 0x0000007023227223 */ /* 0x000fe20000010022 */
[----:B------:R-:W1:Y:S02]  /*1a90*/  SHFL.BFLY PT, R3, R50, 0x8, 0x1f ;  /* 0x0d001f0032037f89 */ /* 0x000e6400000e0000 */
[----:B------:R-:W-:-:S02]  /*1aa0*/  FFMA.FTZ R16, R27, R16, R26 ;  /* 0x000000101b107223 */ /* 0x000fc4000001001a */
[----:B------:R-:W2:Y:S04]  /*1ab0*/  SHFL.BFLY PT, R5, R42, 0x8, 0x1f ;  /* 0x0d001f002a057f89 */ /* 0x000ea800000e0000 */
[----:B------:R-:W3:Y:S04]  /*1ac0*/  SHFL.BFLY PT, R7, R34, 0x8, 0x1f ;  /* 0x0d001f0022077f89 */ /* 0x000ee800000e0000 */
[----:B------:R-:W4:Y:S01]  /*1ad0*/  SHFL.BFLY PT, R9, R16, 0x8, 0x1f ;  /* 0x0d001f0010097f89 */ /* 0x000f2200000e0000 */
[----:B-1----:R-:W-:Y:S01]  /*1ae0*/  FADD.FTZ R3, R50, R3 ;  /* 0x0000000332037221 */ /* 0x002fe20000010000 */
[----:B--2---:R-:W-:-:S04]  /*1af0*/  FADD.FTZ R4, R42, R5 ;  /* 0x000000052a047221 */ /* 0x004fc80000010000 */
[----:B------:R-:W1:Y:S01]  /*1b00*/  SHFL.BFLY PT, R2, R3, 0x4, 0x1f ;  /* 0x0c801f0003027f89 */ /* 0x000e6200000e0000 */
[----:B---3--:R-:W-:-:S03]  /*1b10*/  FADD.FTZ R8, R34, R7 ;  /* 0x0000000722087221 */ /* 0x008fc60000010000 */
[----:B------:R-:W2:Y:S01]  /*1b20*/  SHFL.BFLY PT, R5, R4, 0x4, 0x1f ;  /* 0x0c801f0004057f89 */ /* 0x000ea200000e0000 */
[----:B----4-:R-:W-:-:S03]  /*1b30*/  FADD.FTZ R11, R16, R9 ;  /* 0x00000009100b7221 */ /* 0x010fc60000010000 */
        /* <DEDUP_REMOVED lines=13> */
[----:B0-----:R-:W-:Y:S01]  /*1c10*/  SHF.L.U32 R6, R14, 0x3, RZ ;  /* 0x000000030e067819 */ /* 0x001fe200000006ff */
[----:B---3--:R-:W-:Y:S02]  /*1c20*/  FADD.FTZ R10, R9, R10 ;  /* 0x0000000a090a7221 */ /* 0x008fe40000010000 */
[----:B------:R-:W0:Y:S01]  /*1c30*/  SHFL.BFLY PT, R8, R7, 0x1, 0x1f ;  /* 0x0c201f0007087f89 */ /* 0x000e2200000e0000 */
[----:B------:R-:W-:Y:S01]  /*1c40*/  LOP3.LUT P0, RZ, R6, 0x78, RZ, 0xc0, !PT ;  /* 0x0000007806ff7812 */ /* 0x000fe2000780c0ff */
[----:B----4-:R-:W-:Y:S02]  /*1c50*/  FADD.FTZ R11, R12, R3 ;  /* 0x000000030c0b7221 */ /* 0x010fe40000010000 */
[----:B------:R-:W2:Y:S04]  /*1c60*/  SHFL.BFLY PT, R3, R10, 0x1, 0x1f ;  /* 0x0c201f000a037f89 */ /* 0x000ea800000e0000 */
[----:B------:R-:W3:Y:S01]  /*1c70*/  SHFL.BFLY PT, R2, R11, 0x1, 0x1f ;  /* 0x0c201f000b027f89 */ /* 0x000ee200000e0000 */
[----:B-1----:R-:W-:Y:S01]  /*1c80*/  FADD.FTZ R6, R5, R4 ;  /* 0x0000000405067221 */ /* 0x002fe20000010000 */
[----:B0-----:R-:W-:Y:S01]  /*1c90*/  FADD.FTZ R8, R7, R8 ;  /* 0x0000000807087221 */ /* 0x001fe20000010000 */
[----:B--2---:R-:W-:Y:S01]  /*1ca0*/  FADD.FTZ R9, R10, R3 ;  /* 0x000000030a097221 */ /* 0x004fe20000010000 */
[----:B---3--:R-:W-:-:S02]  /*1cb0*/  FADD.FTZ R12, R11, R2 ;  /* 0x000000020b0c7221 */ /* 0x008fc40000010000 */
[----:B------:R-:W-:Y:S05]  /*1cc0*/  @P0 BRA `(.L_x_39) ;  /* 0x0000000000780947 */ /* 0x000fea0003800000 */
[----:B------:R-:W0:Y:S01]  /*1cd0*/  LDCU.64 UR8, c[0x0][0x3e8] ;  /* 0x00007d00ff0877ac */ /* 0x000e220008000a00 */
[----:B------:R-:W1:Y:S01]  /*1ce0*/  LDC.64 R4, c[0x0][0x3f0] ;  /* 0x0000fc00ff047b82 */ /* 0x000e620000000a00 */
[----:B------:R-:W-:Y:S01]  /*1cf0*/  SHF.R.U32.HI R7, RZ, 0x4, R14 ;  /* 0x00000004ff077819 */ /* 0x000fe2000001160e */
[----:B------:R-:W-:Y:S01]  /*1d00*/  UMOV UR4, UR7 ;  /* 0x0000000700047c82 */ /* 0x000fe20008000000 */
[----:B------:R-:W-:Y:S01]  /*1d10*/  UMOV UR5, URZ ;  /* 0x000000ff00057c82 */ /* 0x000fe20008000000 */
[----:B------:R-:W2:Y:S01]  /*1d20*/  LDCU.64 UR14, c[0x0][0x3d0] ;  /* 0x00007a00ff0e77ac */ /* 0x000ea20008000a00 */
[----:B------:R-:W-:Y:S01]  /*1d30*/  IADD3 R10, PT, PT, R7, 0x20, RZ ;  /* 0x00000020070a7810 */ /* 0x000fe20007ffe0ff */
[----:B0-----:R-:W-:Y:S02]  /*1d40*/  UIMAD.WIDE.U32 UR4, UR13, UR8, UR4 ;  /* 0x000000080d0472a5 */ /* 0x001fe4000f8e0004 */
[----:B------:R-:W-:Y:S02]  /*1d50*/  UIADD3 UR8, UPT, UPT, -UR7, UR6, URZ ;  /* 0x0000000607087290 */ /* 0x000fe4000fffe1ff */
[----:B------:R-:W-:-:S04]  /*1d60*/  UIMAD UR5, UR13, UR9, UR5 ;  /* 0x000000090d0572a4 */ /* 0x000fc8000f8e0205 */
[----:B------:R-:W-:Y:S02]  /*1d70*/  ISETP.GE.AND P3, PT, R7, UR8, PT ;  /* 0x0000000807007c0c */ /* 0x000fe4000bf66270 */
[----:B-1----:R-:W-:Y:S01]  /*1d80*/  IMAD.WIDE.U32 R2, R0, R4, UR4 ;  /* 0x0000000400027e25 */ /* 0x002fe2000f8e0004 */
[----:B------:R-:W-:-:S03]  /*1d90*/  ISETP.GE.AND P1, PT, R10, UR8, PT ;  /* 0x000000080a007c0c */ /* 0x000fc6000bf26270 */
[----:B------:R-:W-:Y:S01]  /*1da0*/  IMAD R4, R0, R5, R3 ;  /* 0x0000000500047224 */ /* 0x000fe200078e0203 */
[C---:B------:R-:W-:Y:S02]  /*1db0*/  IADD3 R3, P0, PT, R7.reuse, R2, RZ ;  /* 0x0000000207037210 */ /* 0x040fe40007f1e0ff */
[C---:B------:R-:W-:Y:S02]  /*1dc0*/  IADD3 R5, PT, PT, R7.reuse, 0x10, RZ ;  /* 0x0000001007057810 */ /* 0x040fe40007ffe0ff */
[----:B------:R-:W-:Y:S02]  /*1dd0*/  IADD3 R7, PT, PT, R7, 0x30, RZ ;  /* 0x0000003007077810 */ /* 0x000fe40007ffe0ff */
[----:B------:R-:W-:Y:S02]  /*1de0*/  IADD3.X R4, PT, PT, RZ, R4, RZ, P0, !PT ;  /* 0x00000004ff047210 */ /* 0x000fe400007fe4ff */
[----:B--2---:R-:W-:Y:S02]  /*1df0*/  LEA R2, P4, R3, UR14, 0x2 ;  /* 0x0000000e03027c11 */ /* 0x004fe4000f8810ff */
[----:B------:R-:W-:-:S02]  /*1e00*/  ISETP.GE.AND P2, PT, R5, UR8, PT ;  /* 0x0000000805007c0c */ /* 0x000fc4000bf46270 */
[----:B------:R-:W-:Y:S02]  /*1e10*/  ISETP.GE.AND P0, PT, R7, UR8, PT ;  /* 0x0000000807007c0c */ /* 0x000fe4000bf06270 */
[----:B------:R-:W-:Y:S02]  /*1e20*/  LEA.HI.X R3, R3, UR15, R4, 0x2, P4 ;  /* 0x0000000f03037c11 */ /* 0x000fe4000a0f1404 */
[----:B------:R-:W-:Y:S02]  /*1e30*/  FSEL R5, R6, RZ, !P3 ;  /* 0x000000ff06057208 */ /* 0x000fe40005800000 */
[----:B------:R-:W-:Y:S02]  /*1e40*/  FSEL R7, R8, RZ, !P2 ;  /* 0x000000ff08077208 */ /* 0x000fe40005000000 */
[----:B------:R-:W-:Y:S01]  /*1e50*/  FSEL R9, R9, RZ, !P1 ;  /* 0x000000ff09097208 */ /* 0x000fe20004800000 */
[----:B------:R0:W-:Y:S01]  /*1e60*/  STG.E desc[UR10][R2.64], R5 ;  /* 0x0000000502007986 */ /* 0x0001e2000c10190a */
[----:B------:R-:W-:-:S03]  /*1e70*/  FSEL R11, R12, RZ, !P0 ;  /* 0x000000ff0c0b7208 */ /* 0x000fc60004000000 */
[----:B------:R0:W-:Y:S04]  /*1e80*/  STG.E desc[UR10][R2.64+0x40], R7 ;  /* 0x0000400702007986 */ /* 0x0001e8000c10190a */
[----:B------:R0:W-:Y:S04]  /*1e90*/  STG.E desc[UR10][R2.64+0x80], R9 ;  /* 0x0000800902007986 */ /* 0x0001e8000c10190a */
[----:B------:R0:W-:Y:S02]  /*1ea0*/  STG.E desc[UR10][R2.64+0xc0], R11 ;  /* 0x0000c00b02007986 */ /* 0x0001e4000c10190a */
.L_x_39:
[----:B------:R-:W-:Y:S05]  /*1eb0*/  BSYNC.RECONVERGENT B0 ;  /* 0x0000000000007941 */ /* 0x000fea0003800200 */
.L_x_38:
[----:B------:R-:W-:Y:S01]  /*1ec0*/  UIADD3 UR4, UPT, UPT, UR6, 0x3f, URZ ;  /* 0x0000003f06047890 */ /* 0x000fe2000fffe0ff */
[----:B0-----:R-:W0:Y:S01]  /*1ed0*/  LDC.64 R10, c[0x0][0x440] ;  /* 0x00011000ff0a7b82 */ /* 0x001e220000000a00 */
[----:B------:R-:W-:Y:S02]  /*1ee0*/  BSSY.RECONVERGENT B0, `(.L_x_40) ;  /* 0x0000019000007945 */ /* 0x000fe40003800200 */
[----:B------:R-:W-:-:S04]  /*1ef0*/  USHF.R.S32.HI UR5, URZ, 0x1f, UR4 ;  /* 0x0000001fff057899 */ /* 0x000fc80008011404 */
[----:B------:R-:W-:Y:S01]  /*1f00*/  ULEA.HI UR5, UR5, UR4, URZ, 0x6 ;  /* 0x0000000405057291 */ /* 0x000fe2000f8f30ff */
[----:B------:R-:W1:Y:S03]  /*1f10*/  LDC.64 R12, c[0x0][0x448] ;  /* 0x00011200ff0c7b82 */ /* 0x000e660000000a00 */
[----:B------:R-:W-:-:S04]  /*1f20*/  ULOP3.LUT UR5, UR5, 0xffffffc0, URZ, 0xc0, !UPT ;  /* 0xffffffc005057892 */ /* 0x000fc8000f8ec0ff */
[----:B------:R-:W-:-:S04]  /*1f30*/  UIADD3 UR5, UPT, UPT, UR7, UR4, -UR5 ;  /* 0x0000000407057290 */ /* 0x000fc8000fffe805 */
[----:B------:R-:W-:-:S06]  /*1f40*/  UIADD3 UR5, UPT, UPT, UR4, -UR5, URZ ;  /* 0x8000000504057290 */ /* 0x000fcc000fffe0ff */
[----:B------:R-:W-:-:S04]  /*1f50*/  ISETP.GE.AND P0, PT, R14, UR5, PT ;  /* 0x000000050e007c0c */ /* 0x000fc8000bf06270 */
[----:B------:R-:W-:-:S13]  /*1f60*/  ISETP.GT.U32.OR P0, PT, R14, 0x3f, P0 ;  /* 0x0000003f0e00780c */ /* 0x000fda0000704470 */
[----:B------:R-:W-:Y:S05]  /*1f70*/  @P0 BRA `(.L_x_41) ;  /* 0x00000000003c0947 */ /* 0x000fea0003800000 */
[----:B------:R-:W2:Y:S01]  /*1f80*/  LDC.64 R4, c[0x0][0x418] ;  /* 0x00010600ff047b82 */ /* 0x000ea20000000a00 */
[----:B------:R-:W3:Y:S01]  /*1f90*/  LDCU.64 UR4, c[0x0][0x420] ;  /* 0x00008400ff0477ac */ /* 0x000ee20008000a00 */
[----:B------:R-:W-:Y:S01]  /*1fa0*/  HFMA2 R3, -RZ, RZ, 0, 0 ;  /* 0x00000000ff037431 */ /* 0x000fe200000001ff */
[----:B------:R-:W-:Y:S01]  /*1fb0*/  IADD3 R2, PT, PT, R14, UR7, RZ ;  /* 0x000000070e027c10 */ /* 0x000fe2000fffe0ff */
[C---:B------:R-:W-:Y:S01]  /*1fc0*/  FMUL.FTZ R6, R96.reuse, 1.4426950216293334961 ;  /* 0x3fb8aa3b60067820 */ /* 0x040fe20000410000 */
[----:B------:R-:W-:-:S03]  /*1fd0*/  FSETP.NEU.FTZ.AND P0, PT, R96, -INF , PT ;  /* 0xff8000006000780b */ /* 0x000fc60003f1d000 */
[----:B------:R-:W4:Y:S01]  /*1fe0*/  LDC.64 R8, c[0x0][0x410] ;  /* 0x00010400ff087b82 */ /* 0x000f220000000a00 */
[----:B--2---:R-:W-:-:S04]  /*1ff0*/  IMAD.WIDE.U32 R2, R4, UR13, R2 ;  /* 0x0000000d04027c25 */ /* 0x004fc8000f8e0002 */
[----:B------:R-:W-:Y:S02]  /*2000*/  IMAD R3, R5, UR13, R3 ;  /* 0x0000000d05037c24 */ /* 0x000fe4000f8e0203 */
[----:B---3--:R-:W-:-:S04]  /*2010*/  IMAD.WIDE.U32 R2, R0, UR4, R2 ;  /* 0x0000000400027c25 */ /* 0x008fc8000f8e0002 */
[----:B------:R-:W-:Y:S01]  /*2020*/  IMAD R3, R0, UR5, R3 ;  /* 0x0000000500037c24 */ /* 0x000fe2000f8e0203 */
[----:B----4-:R-:W-:-:S04]  /*2030*/  LEA R4, P1, R2, R8, 0x2 ;  /* 0x0000000802047211 */ /* 0x010fc800078210ff */
[----:B------:R-:W-:Y:S02]  /*2040*/  LEA.HI.X R5, R2, R9, R3, 0x2, P1 ;  /* 0x0000000902057211 */ /* 0x000fe400008f1403 */
[----:B------:R-:W-:-:S05]  /*2050*/  FSEL R3, R6, RZ, P0 ;  /* 0x000000ff06037208 */ /* 0x000fca0000000000 */
[----:B------:R2:W-:Y:S02]  /*2060*/  STG.E desc[UR10][R4.64], R3 ;  /* 0x0000000304007986 */ /* 0x0005e4000c10190a */
.L_x_41:
[----:B------:R-:W-:Y:S05]  /*2070*/  BSYNC.RECONVERGENT B0 ;  /* 0x0000000000007941 */ /* 0x000fea0003800200 */
.L_x_40:
[----:B------:R-:W-:Y:S01]  /*2080*/  USHF.L.U32 UR4, UR12, 0xe, URZ ;  /* 0x0000000e0c047899 */ /* 0x000fe200080006ff */
[----:B------:R-:W-:Y:S01]  /*2090*/  SHF.L.U32 R2, R14, 0x2, RZ ;  /* 0x000000020e027819 */ /* 0x000fe200000006ff */
[----:B------:R-:W3:Y:S01]  /*20a0*/  LDCU.64 UR8, c[0x0][0x458] ;  /* 0x00008b00ff0877ac */ /* 0x000ee20008000a00 */
[----:B--2---:R-:W-:-:S03]  /*20b0*/  MOV R3, RZ ;  /* 0x000000ff00037202 */ /* 0x004fc60000000f00 */
[----:B------:R-:W-:-:S05]  /*20c0*/  LOP3.LUT R2, R2, UR4, RZ, 0xfc, !PT ;  /* 0x0000000402027c12 */ /* 0x000fca000f8efcff */
[----:B------:R-:W2:Y:S01]  /*20d0*/  LDCU.64 UR4, c[0x0][0x428] ;  /* 0x00008500ff0477ac */ /* 0x000ea20008000a00 */
[----:B0-----:R-:W-:-:S04]  /*20e0*/  IMAD.WIDE.U32 R2, R10, UR13, R2 ;  /* 0x0000000d0a027c25 */ /* 0x001fc8000f8e0002 */
[----:B------:R-:W-:Y:S01]  /*20f0*/  IMAD R3, R11, UR13, R3 ;  /* 0x0000000d0b037c24 */ /* 0x000fe2000f8e0203 */
[----:B---3--:R-:W-:Y:S01]  /*2100*/  ISETP.NE.U32.AND P0, PT, RZ, UR8, PT ;  /* 0x00000008ff007c0c */ /* 0x008fe2000bf05070 */
[----:B-1----:R-:W-:-:S03]  /*2110*/  IMAD.WIDE.U32 R2, R0, R12, R2 ;  /* 0x0000000c00027225 */ /* 0x002fc600078e0002 */
[----:B------:R-:W-:Y:S01]  /*2120*/  ISETP.NE.AND.EX P0, PT, RZ, UR9, PT, P0 ;  /* 0x00000009ff007c0c */ /* 0x000fe2000bf05300 */
[----:B------:R-:W-:-:S03]  /*2130*/  IMAD R3, R0, R13, R3 ;  /* 0x0000000d00037224 */ /* 0x000fc600078e0203 */
[----:B------:R-:W-:Y:S02]  /*2140*/  ISETP.NE.OR P0, PT, R14, RZ, !P0 ;  /* 0x000000ff0e00720c */ /* 0x000fe40004705670 */
[----:B--2---:R-:W-:-:S04]  /*2150*/  LEA R4, P1, R2, UR4, 0x2 ;  /* 0x0000000402047c11 */ /* 0x004fc8000f8210ff */
[----:B------:R-:W-:-:S05]  /*2160*/  LEA.HI.X R5, R2, UR5, R3, 0x2, P1 ;  /* 0x0000000502057c11 */ /* 0x000fca00088f1403 */
[----:B------:R0:W-:Y:S04]  /*2170*/  STG.E.128 desc[UR10][R4.64], RZ ;  /* 0x000000ff04007986 */ /* 0x0001e8000c101d0a */
        /* <DEDUP_REMOVED lines=14> */
[----:B------:R0:W-:Y:S01]  /*2260*/  STG.E.128 desc[UR10][R4.64+0xf000], RZ ;  /* 0x00f000ff04007986 */ /* 0x0001e2000c101d0a */
[----:B------:R-:W-:Y:S05]  /*2270*/  @P0 EXIT ;  /* 0x000000000000094d */ /* 0x000fea0003800000 */
[----:B0-----:R-:W0:Y:S08]  /*2280*/  LDC R5, c[0x0][0x450] ;  /* 0x00011400ff057b82 */ /* 0x001e300000000800 */
[----:B------:R-:W1:Y:S08]  /*2290*/  LDC R7, c[0x0][0x390] ;  /* 0x0000e400ff077b82 */ /* 0x000e700000000800 */
[----:B------:R-:W2:Y:S01]  /*22a0*/  LDC.64 R2, c[0x0][0x458] ;  /* 0x00011600ff027b82 */ /* 0x000ea20000000a00 */
[----:B0-----:R-:W-:-:S04]  /*22b0*/  IMAD R0, R5, UR12, R0 ;  /* 0x0000000c05007c24 */ /* 0x001fc8000f8e0200 */
[----:B-1----:R-:W-:-:S04]  /*22c0*/  IMAD R5, R0, R7, UR13 ;  /* 0x0000000d00057e24 */ /* 0x002fc8000f8e0207 */
[----:B--2---:R-:W-:-:S05]  /*22d0*/  IMAD.WIDE R2, R5, 0x4, R2 ;  /* 0x0000000405027825 */ /* 0x004fca00078e0202 */
[----:B------:R-:W-:Y:S01]  /*22e0*/  STG.E desc[UR10][R2.64], RZ ;  /* 0x000000ff02007986 */ /* 0x000fe2000c10190a */
[----:B------:R-:W-:Y:S05]  /*22f0*/  EXIT ;  /* 0x000000000000794d */ /* 0x000fea0003800000 */
.L_x_42:
        /* <DEDUP_REMOVED lines=16> */
.L_x_142:


//--------------------- .text._ZN7cutlass13device_kernelIN5flash11enable_sm90INS1_16FlashAttnBwdSm90INS1_25CollectiveMainloopBwdSm90ILi2ELi1ELi1EN4cute5tupleIJNS5_1CILi1EEES8_S8_EEENS6_IJNS7_ILi64EEENS7_ILi80EEENS7_ILi256EEEEEENS_6half_tEfNS_4arch4Sm90ELb1ELb0ELb0ELb1ELb0ELb0ELb1ELb1ELi2ELi1ELi1ELi1ELb0EEENS1_21CollectiveEpilogueBwdISD_SE_SG_Li256ELb1ELb1ELi2EEENS1_25SingleTileBwdLPTSchedulerILb1ELi80ELb0EEEEEEEEEvNT_6ParamsE --------------------------
	.section	.text._ZN7cutlass13device_kernelIN5flash11enable_sm90INS1_16FlashAttnBwdSm90INS1_25CollectiveMainloopBwdSm90ILi2ELi1ELi1EN4cute5tupleIJNS5_1CILi1EEES8_S8_EEENS6_IJNS7_ILi64EEENS7_ILi80EEENS7_ILi256EEEEEENS_6half_tEfNS_4arch4Sm90ELb1ELb0ELb0ELb1ELb0ELb0ELb1ELb1ELi2ELi1ELi1ELi1ELb0EEENS1_21CollectiveEpilogueBwdISD_SE_SG_Li256ELb1ELb1ELi2EEENS1_25SingleTileBwdLPTSchedulerILb1ELi80ELb0EEEEEEEEEvNT_6ParamsE,"ax",@progbits
	.align	128
.text._ZN7cutlass13device_kernelIN5flash11enable_sm90INS1_16FlashAttnBwdSm90INS1_25CollectiveMainloopBwdSm90ILi2ELi1ELi1EN4cute5tupleIJNS5_1CILi1EEES8_S8_EEENS6_IJNS7_ILi64EEENS7_ILi80EEENS7_ILi256EEEEEENS_6half_tEfNS_4arch4Sm90ELb1ELb0ELb0ELb1ELb0ELb0ELb1ELb1ELi2ELi1ELi1ELi1ELb0EEENS1_21CollectiveEpilogueBwdISD_SE_SG_Li256ELb1ELb1ELi2EEENS1_25SingleTileBwdLPTSchedulerILb1ELi80ELb0EEEEEEEEEvNT_6ParamsE:
        .type           _ZN7cutlass13device_kernelIN5flash11enable_sm90INS1_16FlashAttnBwdSm90INS1_25CollectiveMainloopBwdSm90ILi2ELi1ELi1EN4cute5tupleIJNS5_1CILi1EEES8_S8_EEENS6_IJNS7_ILi64EEENS7_ILi80EEENS7_ILi256EEEEEENS_6half_tEfNS_4arch4Sm90ELb1ELb0ELb0ELb1ELb0ELb0ELb1ELb1ELi2ELi1ELi1ELi1ELb0EEENS1_21CollectiveEpilogueBwdISD_SE_SG_Li256ELb1ELb1ELi2EEENS1_25SingleTileBwdLPTSchedulerILb1ELi80ELb0EEEEEEEEEvNT_6ParamsE,@function
        .size           _ZN7cutlass13device_kernelIN5flash11enable_sm90INS1_16FlashAttnBwdSm90INS1_25CollectiveMainloopBwdSm90ILi2ELi1ELi1EN4cute5tupleIJNS5_1CILi1EEES8_S8_EEENS6_IJNS7_ILi64EEENS7_ILi80EEENS7_ILi256EEEEEENS_6half_tEfNS_4arch4Sm90ELb1ELb0ELb0ELb1ELb0ELb0ELb1ELb1ELi2ELi1ELi1ELi1ELb0EEENS1_21CollectiveEpilogueBwdISD_SE_SG_Li256ELb1ELb1ELi2EEENS1_25SingleTileBwdLPTSchedulerILb1ELi80ELb0EEEEEEEEEvNT_6ParamsE,(.L_x_143 - _ZN7cutlass13device_kernelIN5flash11enable_sm90INS1_16FlashAttnBwdSm90INS1_25CollectiveMainloopBwdSm90ILi2ELi1ELi1EN4cute5tupleIJNS5_1CILi1EEES8_S8_EEENS6_IJNS7_ILi64EEENS7_ILi80EEENS7_ILi256EEEEEENS_6half_tEfNS_4arch4Sm90ELb1ELb0ELb0ELb1ELb0ELb0ELb1ELb1ELi2ELi1ELi1ELi1ELb0EEENS1_21CollectiveEpilogueBwdISD_SE_SG_Li256ELb1ELb1ELi2EEENS1_25SingleTileBwdLPTSchedulerILb1ELi80ELb0EEEEEEEEEvNT_6ParamsE)
        .other          _ZN7cutlass13device_kernelIN5flash11enable_sm90INS1_16FlashAttnBwdSm90INS1_25CollectiveMainloopBwdSm90ILi2ELi1ELi1EN4cute5tupleIJNS5_1CILi1EEES8_S8_EEENS6_IJNS7_ILi64EEENS7_ILi80EEENS7_ILi256EEEEEENS_6half_tEfNS_4arch4Sm90ELb1ELb0ELb0ELb1ELb0ELb0ELb1ELb1ELi2ELi1ELi1ELi1ELb0EEENS1_21CollectiveEpilogueBwdISD_SE_SG_Li256ELb1ELb1ELi2EEENS1_25SingleTileBwdLPTSchedulerILb1ELi80ELb0EEEEEEEEEvNT_6ParamsE,@"STO_CUDA_ENTRY STV_DEFAULT"
_ZN7cutlass13device_kernelIN5flash11enable_sm90INS1_16FlashAttnBwdSm90INS1_25CollectiveMainloopBwdSm90ILi2ELi1ELi1EN4cute5tupleIJNS5_1CILi1EEES8_S8_EEENS6_IJNS7_ILi64EEENS7_ILi80EEENS7_ILi256EEEEEENS_6half_tEfNS_4arch4Sm90ELb1ELb0ELb0ELb1ELb0ELb0ELb1ELb1ELi2ELi1ELi1ELi1ELb0EEENS1_21CollectiveEpilogueBwdISD_SE_SG_Li256ELb1ELb1ELi2EEENS1_25SingleTileBwdLPTSchedulerILb1ELi80ELb0EEEEEEEEEvNT_6ParamsE:
[----:B------:R-:W-:Y:S01]  /*0000*/  LDC R1, c[0x0][0x37c] ;  /* 0x0000df00ff017b82 */ /* 0x000fe20000000800 */
[----:B------:R-:W-:Y:S05]  /*0010*/  EXIT ;  /* 0x000000000000794d */ /* 0x000fea0003800000 */
.L_x_43:
        /* <DEDUP_REMOVED lines=14> */
.L_x_143:


//--------------------- .text._ZN7cutlass13device_kernelIN5flash32FlashAttnBwdPostprocessConvertdQIN4cute5tupleIJNS3_1CILi80EEENS5_ILi256EEEEEENS_6half_tEfNS_4arch4Sm90ELi256ENS3_8TiledMMAINS3_8MMA_AtomIJNS3_4SM904GMMA25MMA_64x16x16_F32F16F16_SSILNSF_5MajorE1ELSH_1ELNSF_7ScaleInE1ELSI_1EEEEEENS3_6LayoutINS4_IJNS5_ILi2EEENS5_ILi1EEESN_EEENS4_IJSN_NS5_ILi0EEESP_EEEEENS4_IJNS3_10UnderscoreESS_SS_EEEEELb1EEEEEvNT_6ParamsE --------------------------
	.section	.text._ZN7cutlass13device_kernelIN5flash32FlashAttnBwdPostprocessConvertdQIN4cute5tupleIJNS3_1CILi80EEENS5_ILi256EEEEEENS_6half_tEfNS_4arch4Sm90ELi256ENS3_8TiledMMAINS3_8MMA_AtomIJNS3_4SM904GMMA25MMA_64x16x16_F32F16F16_SSILNSF_5MajorE1ELSH_1ELNSF_7ScaleInE1ELSI_1EEEEEENS3_6LayoutINS4_IJNS5_ILi2EEENS5_ILi1EEESN_EEENS4_IJSN_NS5_ILi0EEESP_EEEEENS4_IJNS3_10UnderscoreESS_SS_EEEEELb1EEEEEvNT_6ParamsE,"ax",@progbits
	.align	128
.text._ZN7cutlass13device_kernelIN5flash32FlashAttnBwdPostprocessConvertdQIN4cute5tupleIJNS3_1CILi80EEENS5_ILi256EEEEEENS_6half_tEfNS_4arch4Sm90ELi256ENS3_8TiledMMAINS3_8MMA_AtomIJNS3_4SM904GMMA25MMA_64x16x16_F32F16F16_SSILNSF_5MajorE1ELSH_1ELNSF_7ScaleInE1ELSI_1EEEEEENS3_6LayoutINS4_IJNS5_ILi2EEENS5_ILi1EEESN_EEENS4_IJSN_NS5_ILi0EEESP_EEEEENS4_IJNS3_10UnderscoreESS_SS_EEEEELb1EEEEEvNT_6ParamsE:
        .type           _ZN7cutlass13device_kernelIN5flash32FlashAttnBwdPostprocessConvertdQIN4cute5tupleIJNS3_1CILi80EEENS5_ILi256EEEEEENS_6half_tEfNS_4arch4Sm90ELi256ENS3_8TiledMMAINS3_8MMA_AtomIJNS3_4SM904GMMA25MMA_64x16x16_F32F16F16_SSILNSF_5MajorE1ELSH_1ELNSF_7ScaleInE1ELSI_1EEEEEENS3_6LayoutINS4_IJNS5_ILi2EEENS5_ILi1EEESN_EEENS4_IJSN_NS5_ILi0EEESP_EEEEENS4_IJNS3_10UnderscoreESS_SS_EEEEELb1EEEEEvNT_6ParamsE,@function
        .size           _ZN7cutlass13device_kernelIN5flash32FlashAttnBwdPostprocessConvertdQIN4cute5tupleIJNS3_1CILi80EEENS5_ILi256EEEEEENS_6half_tEfNS_4arch4Sm90ELi256ENS3_8TiledMMAINS3_8MMA_AtomIJNS3_4SM904GMMA25MMA_64x16x16_F32F16F16_SSILNSF_5MajorE1ELSH_1ELNSF_7ScaleInE1ELSI_1EEEEEENS3_6LayoutINS4_IJNS5_ILi2EEENS5_ILi1EEESN_EEENS4_IJSN_NS5_ILi0EEESP_EEEEENS4_IJNS3_10UnderscoreESS_SS_EEEEELb1EEEEEvNT_6ParamsE,(.L_x_144 - _ZN7cutlass13device_kernelIN5flash32FlashAttnBwdPostprocessConvertdQIN4cute5tupleIJNS3_1CILi80EEENS5_ILi256EEEEEENS_6half_tEfNS_4arch4Sm90ELi256ENS3_8TiledMMAINS3_8MMA_AtomIJNS3_4SM904GMMA25MMA_64x16x16_F32F16F16_SSILNSF_5MajorE1ELSH_1ELNSF_7ScaleInE1ELSI_1EEEEEENS3_6LayoutINS4_IJNS5_ILi2EEENS5_ILi1EEESN_EEENS4_IJSN_NS5_ILi0EEESP_EEEEENS4_IJNS3_10UnderscoreESS_SS_EEEEELb1EEEEEvNT_6ParamsE)
        .other          _ZN7cutlass13device_kernelIN5flash32FlashAttnBwdPostprocessConvertdQIN4cute5tupleIJNS3_1CILi80EEENS5_ILi256EEEEEENS_6half_tEfNS_4arch4Sm90ELi256ENS3_8TiledMMAINS3_8MMA_AtomIJNS3_4SM904GMMA25MMA_64x16x16_F32F16F16_SSILNSF_5MajorE1ELSH_1ELNSF_7ScaleInE1ELSI_1EEEEEENS3_6LayoutINS4_IJNS5_ILi2EEENS5_ILi1EEESN_EEENS4_IJSN_NS5_ILi0EEESP_EEEEENS4_IJNS3_10UnderscoreESS_SS_EEEEELb1EEEEEvNT_6ParamsE,@"STO_CUDA_ENTRY STV_DEFAULT"
_ZN7cutlass13device_kernelIN5flash32FlashAttnBwdPostprocessConvertdQIN4cute5tupleIJNS3_1CILi80EEENS5_ILi256EEEEEENS_6half_tEfNS_4arch4Sm90ELi256ENS3_8TiledMMAINS3_8MMA_AtomIJNS3_4SM904GMMA25MMA_64x16x16_F32F16F16_SSILNSF_5MajorE1ELSH_1ELNSF_7ScaleInE1ELSI_1EEEEEENS3_6LayoutINS4_IJNS5_ILi2EEENS5_ILi1EEESN_EEENS4_IJSN_NS5_ILi0EEESP_EEEEENS4_IJNS3_10UnderscoreESS_SS_EEEEELb1EEEEEvNT_6ParamsE:
[----:B------:R-:W-:Y:S08]  /*0000*/  LDC R1, c[0x0][0x37c] ;  /* 0x0000df00ff017b82 */ /* 0x000ff00000000800 */
[----:B------:R-:W0:Y:S01]  /*0010*/  LDC.64 R10, c[0x0][0x3e0] ;  /* 0x0000f800ff0a7b82 */ /* 0x000e220000000a00 */
[----:B------:R-:W1:Y:S01]  /*0020*/  S2R R74, SR_CTAID.X ;  /* 0x00000000004a7919 */ /* 0x000e620000002500 */
[----:B------:R-:W2:Y:S01]  /*0030*/  LDCU.64 UR8, c[0x0][0x358] ;  /* 0x00006b00ff0877ac */ /* 0x000ea20008000a00 */
[----:B------:R-:W3:Y:S01]  /*0040*/  S2R R9, SR_CTAID.Z ;  /* 0x0000000000097919 */ /* 0x000ee20000002700 */
[----:B0-----:R-:W-:-:S04]  /*0050*/  ISETP.NE.U32.AND P0, PT, R10, RZ, PT ;  /* 0x000000ff0a00720c */ /* 0x001fc80003f05070 */
[----:B------:R-:W-:-:S13]  /*0060*/  ISETP.NE.AND.EX P2, PT, R11, RZ, PT, P0 ;  /* 0x000000ff0b00720c */ /* 0x000fda0003f45300 */
[----:B-123--:R-:W-:Y:S05]  /*0070*/  @P2 BRA `(.L_x_44) ;  /* 0x0000000000202947 */ /* 0x00efea0003800000 */
[----:B------:R-:W0:Y:S01]  /*0080*/  LDCU.64 UR4, c[0x0][0x3e8] ;  /* 0x00007d00ff0477ac */ /* 0x000e220008000a00 */
[----:B------:R-:W1:Y:S01]  /*0090*/  LDC R75, c[0x0][0x3b0] ;  /* 0x0000ec00ff4b7b82 */ /* 0x000e620000000800 */
[----:B------:R-:W-:Y:S02]  /*00a0*/  CS2R R4, SRZ ;  /* 0x0000000000047805 */ /* 0x000fe4000001ff00 */
[----:B------:R-:W-:Y:S01]  /*00b0*/  CS2R R2, SRZ ;  /* 0x0000000000027805 */ /* 0x000fe2000001ff00 */
[----:B0-----:R-:W-:-:S04]  /*00c0*/  UISETP.NE.U32.AND UP0, UPT, UR4, URZ, UPT ;  /* 0x000000ff0400728c */ /* 0x001fc8000bf05070 */
[----:B------:R-:W-:-:S09]  /*00d0*/  UISETP.NE.AND.EX UP0, UPT, UR5, URZ, UPT, UP0 ;  /* 0x000000ff0500728c */ /* 0x000fd2000bf05300 */
[----:B------:R-:W-:Y:S05]  /*00e0*/  BRA.U !UP0, `(.L_x_45) ;  /* 0x0000000108547547 */ /* 0x000fea000b800000 */
[----:B------:R-:W-:Y:S05]  /*00f0*/  BRA `(.L_x_46) ;  /* 0x0000000000387947 */ /* 0x000fea0003800000 */
.L_x_44:
[----:B------:R-:W0:Y:S01]  /*0100*/  LDC.64 R6, c[0x0][0x3e0] ;  /* 0x0000f800ff067b82 */ /* 0x000e220000000a00 */
[----:B------:R-:W1:Y:S01]  /*0110*/  LDCU.64 UR4, c[0x0][0x3e8] ;  /* 0x00007d00ff0477ac */ /* 0x000e620008000a00 */
[----:B0-----:R-:W-:-:S05]  /*0120*/  IMAD.WIDE.U32 R6, R9, 0x4, R6 ;  /* 0x0000000409067825 */ /* 0x001fca00078e0006 */
[----:B------:R-:W2:Y:S01]  /*0130*/  LDG.E R2, desc[UR8][R6.64] ;  /* 0x0000000806027981 */ /* 0x000ea2000c1e1900 */
[----:B-1----:R-:W-:-:S04]  /*0140*/  UISETP.NE.U32.AND UP0, UPT, UR4, URZ, UPT ;  /* 0x000000ff0400728c */ /* 0x002fc8000bf05070 */
[----:B------:R-:W-:Y:S01]  /*0150*/  UISETP.NE.AND.EX UP0, UPT, UR5, URZ, UPT, UP0 ;  /* 0x000000ff0500728c */ /* 0x000fe2000bf05300 */
[----:B--2---:R-:W-:-:S04]  /*0160*/  IMAD R0, R9, 0x50, R2 ;  /* 0x0000005009007824 */ /* 0x004fc800078e0202 */
[----:B------:R-:W-:-:S05]  /*0170*/  IMAD.HI R0, R0, 0x66666667, RZ ;  /* 0x6666666700007827 */ /* 0x000fca00078e02ff */
[----:B------:R-:W-:-:S04]  /*0180*/  SHF.R.U32.HI R3, RZ, 0x1f, R0 ;  /* 0x0000001fff037819 */ /* 0x000fc80000011600 */
[----:B------:R-:W-:-:S05]  /*0190*/  LEA.HI R3, R0, R3, RZ, 0x1b ;  /* 0x0000000300037211 */ /* 0x000fca00078fd8ff */
[----:B------:R-:W-:Y:S01]  /*01a0*/  IMAD R4, R3, 0x5000, RZ ;  /* 0x0000500003047824 */ /* 0x000fe200078e02ff */
[----:B------:R-:W-:-:S04]  /*01b0*/  SHF.R.S32.HI R3, RZ, 0x1f, R2 ;  /* 0x0000001fff037819 */ /* 0x000fc80000011402 */
[----:B------:R-:W-:Y:S01]  /*01c0*/  SHF.R.S32.HI R5, RZ, 0x1f, R4 ;  /* 0x0000001fff057819 */ /* 0x000fe20000011404 */
[----:B------:R-:W-:Y:S06]  /*01d0*/  BRA.U !UP0, `(.L_x_47) ;  /* 0x0000000108107547 */ /* 0x000fec000b800000 */
.L_x_46:
[----:B------:R-:W0:Y:S02]  /*01e0*/  LDC.64 R6, c[0x0][0x3e8] ;  /* 0x0000fa00ff067b82 */ /* 0x000e240000000a00 */
[----:B0-----:R-:W-:-:S05]  /*01f0*/  IMAD.WIDE.U32 R6, R9, 0x4, R6 ;  /* 0x0000000409067825 */ /* 0x001fca00078e0006 */
[----:B-1----:R0:W5:Y:S01]  /*0200*/  LDG.E R75, desc[UR8][R6.64] ;  /* 0x00000008064b7981 */ /* 0x002162000c1e1900 */
[----:B------:R-:W-:Y:S05]  /*0210*/  BRA `(.L_x_45) ;  /* 0x0000000000087947 */ /* 0x000fea0003800000 */
.L_x_47:
[----:B------:R-:W2:Y:S02]  /*0220*/  LDG.E R7, desc[UR8][R6.64+0x4] ;  /* 0x0000040806077981 */ /* 0x000ea4000c1e1900 */
[----:B--2---:R-:W-:-:S07]  /*0230*/  IADD3 R75, PT, PT, -R2, R7, RZ ;  /* 0x00000007024b7210 */ /* 0x004fce0007ffe1ff */
.L_x_45:
[----:B------:R-:W-:Y:S01]  /*0240*/  IMAD R0, R74, 0x50, RZ ;  /* 0x000000504a007824 */ /* 0x000fe200078e02ff */
[----:B------:R-:W-:-:S04]  /*0250*/  ISETP.NE.AND.EX P0, PT, R11, RZ, PT, P0 ;  /* 0x000000ff0b00720c */ /* 0x000fc80003f05300 */
[----:B-1---5:R-:W-:-:S13]  /*0260*/  ISETP.GE.AND P1, PT, R0, R75, PT ;  /* 0x0000004b0000720c */ /* 0x022fda0003f26270 */
[----:B------:R-:W-:Y:S05]  /*0270*/  @P1 EXIT P0 ;  /* 0x000000000000194d */ /* 0x000fea0000000000 */
[----:B------:R-:W1:Y:S01]  /*0280*/  S2R R76, SR_CTAID.Y ;  /* 0x00000000004c7919 */ /* 0x000e620000002600 */
[----:B0-----:R-:W1:Y:S01]  /*0290*/  LDC.64 R6, c[0x0][0x398] ;  /* 0x0000e600ff067b82 */ /* 0x001e620000000a00 */
[----:B------:R-:W-:Y:S01]  /*02a0*/  IMAD R13, R74, 0x5000, RZ ;  /* 0x000050004a0d7824 */ /* 0x000fe200078e02ff */
[----:B------:R-:W-:Y:S01]  /*02b0*/  SEL R0, R9, RZ, !P2 ;  /* 0x000000ff09007207 */ /* 0x000fe20005000000 */
[----:B------:R-:W0:Y:S01]  /*02c0*/  S2R R36, SR_TID.X ;  /* 0x0000000000247919 */ /* 0x000e220000002100 */
[----:B------:R-:W-:Y:S02]  /*02d0*/  BSSY.RECONVERGENT B0, `(.L_x_48) ;  /* 0x0000023000007945 */ /* 0x000fe40003800200 */
[----:B------:R-:W-:Y:S01]  /*02e0*/  IADD3 R4, P0, PT, R13, R4, RZ ;  /* 0x000000040d047210 */ /* 0x000fe20007f1e0ff */
[----:B------:R-:W2:Y:S01]  /*02f0*/  S2R R8, SR_CgaCtaId ;  /* 0x0000000000087919 */ /* 0x000ea20000008800 */
[----:B------:R-:W3:Y:S03]  /*0300*/  LDC.64 R10, c[0x0][0x3a0] ;  /* 0x0000e800ff0a7b82 */ /* 0x000ee60000000a00 */
[----:B------:R-:W-:-:S05]  /*0310*/  IMAD.X R5, RZ, RZ, R5, P0 ;  /* 0x000000ffff057224 */ /* 0x000fca00000e0605 */
[----:B------:R-:W4:Y:S01]  /*0320*/  LDC.64 R12, c[0x0][0x380] ;  /* 0x0000e000ff0c7b82 */ /* 0x000f220000000a00 */
[----:B-1----:R-:W-:Y:S01]  /*0330*/  IMAD.WIDE.U32 R4, R76, R6, R4 ;  /* 0x000000064c047225 */ /* 0x002fe200078e0004 */
[----:B0-----:R-:W-:-:S03]  /*0340*/  ISETP.NE.AND P0, PT, R36, RZ, PT ;  /* 0x000000ff2400720c */ /* 0x001fc60003f05270 */
[----:B------:R-:W-:Y:S02]  /*0350*/  IMAD R5, R76, R7, R5 ;  /* 0x000000074c057224 */ /* 0x000fe400078e0205 */
[----:B---3--:R-:W-:-:S04]  /*0360*/  IMAD.WIDE.U32 R4, R0, R10, R4 ;  /* 0x0000000a00047225 */ /* 0x008fc800078e0004 */
[----:B------:R-:W-:Y:S01]  /*0370*/  IMAD R5, R0, R11, R5 ;  /* 0x0000000b00057224 */ /* 0x000fe200078e0205 */
[----:B----4-:R-:W-:-:S04]  /*0380*/  LEA R12, P1, R4, R12, 0x2 ;  /* 0x0000000c040c7211 */ /* 0x010fc800078210ff */
[----:B------:R-:W-:Y:S01]  /*0390*/  LEA.HI.X R5, R4, R13, R5, 0x2, P1 ;  /* 0x0000000d04057211 */ /* 0x000fe200008f1405 */
[----:B--2---:R-:W-:Y:S08]  /*03a0*/  @P0 BRA `(.L_x_49) ;  /* 0x0000000000540947 */ /* 0x004ff00003800000 */
[----:B------:R-:W0:Y:S01]  /*03b0*/  S2UR UR7, SR_CgaCtaId ;  /* 0x00000000000779c3 */ /* 0x000e220000008800 */
[----:B------:R-:W-:Y:S01]  /*03c0*/  UMOV UR6, 0x400 ;  /* 0x0000040000067882 */ /* 0x000fe20000000000 */
[----:B------:R-:W-:Y:S01]  /*03d0*/  UMOV UR4, 0x1 ;  /* 0x0000000100047882 */ /* 0x000fe20000000000 */
[----:B------:R-:W-:Y:S01]  /*03e0*/  HFMA2 R4, -RZ, RZ, 5.9604644775390625e-08, 2 ;  /* 0x00014000ff047431 */ /* 0x000fe200000001ff */
[----:B------:R-:W-:-:S04]  /*03f0*/  UIADD3 UR4, UPT, UPT, -UR4, 0x100000, URZ ;  /* 0x0010000004047890 */ /* 0x000fc8000fffe1ff */
[----:B------:R-:W-:Y:S02]  /*0400*/  USHF.L.U32 UR5, UR4, 0xb, URZ ;  /* 0x0000000b04057899 */ /* 0x000fe400080006ff */
[----:B------:R-:W-:Y:S01]  /*0410*/  USHF.L.U32 UR4, UR4, 0x1, URZ ;  /* 0x0000000104047899 */ /* 0x000fe200080006ff */
[----:B------:R-:W-:Y:S01]  /*0420*/  PLOP3.LUT P0, PT, PT, PT, PT, 0x80, 0x8 ;  /* 0x000000000008781c */ /* 0x000fe20003f0f070 */
[----:B------:R-:W-:Y:S01]  /*0430*/  UMOV UR10, 0x1400 ;  /* 0x00001400000a7882 */ /* 0x000fe20000000000 */
[----:B0-----:R-:W-:-:S04]  /*0440*/  ULEA UR6, UR7, UR6, 0x18 ;  /* 0x0000000607067291 */ /* 0x001fc8000f8ec0ff */
[----:B------:R-:W-:Y:S01]  /*0450*/  UIADD3 UR7, UPT, UPT, UR6, 0x1e000, URZ ;  /* 0x0001e00006077890 */ /* 0x000fe2000fffe0ff */
[----:B------:R-:W0:Y:S07]  /*0460*/  FENCE.VIEW.ASYNC.S ;  /* 0x00000000000073c6 */ /* 0x000e2e0000000000 */
[----:B0-----:R0:W1:Y:S02]  /*0470*/  SYNCS.EXCH.64 URZ, [UR6+0x1e000], UR4 ;  /* 0x01e0000406ff75b2 */ /* 0x0010640008000100 */
[----:B0-----:R-:W-:-:S02]  /*0480*/  R2UR UR4, R12 ;  /* 0x000000000c0472ca */ /* 0x001fc400000e0000 */
[----:B------:R-:W-:Y:S01]  /*0490*/  R2UR UR5, R5 ;  /* 0x00000000050572ca */ /* 0x000fe200000e0000 */
[----:B-1----:R0:W-:-:S14]  /*04a0*/  SYNCS.ARRIVE.TRANS64 RZ, [UR6+0x1e000], R4 ;  /* 0x01e00004ffff79a7 */ /* 0x0021dc0008000006 */
.L_x_50:
[----:B------:R-:W-:Y:S01]  /*04b0*/  @P0 ELECT P1, URZ, PT ;  /* 0x0000000000ff082f */ /* 0x000fe20003820000 */
[----:B------:R1:W-:-:S12]  /*04c0*/  UBLKCP.S.G [UR6], [UR4], UR10 ;  /* 0x00000006040073ba */ /* 0x0003d8000800020a */
[----:B------:R-:W-:Y:S02]  /*04d0*/  @P1 PLOP3.LUT P0, PT, P1, PT, PT, 0x8, 0x80 ;  /* 0x000000000080181c */ /* 0x000fe40000f0e170 */
[----:B------:R-:W-:-:S11]  /*04e0*/  PLOP3.LUT P1, PT, PT, PT, PT, 0x8, 0x80 ;  /* 0x000000000080781c */ /* 0x000fd60003f2e170 */
[----:B-1----:R-:W-:Y:S05]  /*04f0*/  @P0 BRA.U.ANY `(.L_x_50) ;  /* 0xfffffffd00ec0947 */ /* 0x002fea000393ffff */
.L_x_49:
[----:B------:R-:W-:Y:S05]  /*0500*/  BSYNC.RECONVERGENT B0 ;  /* 0x0000000000007941 */ /* 0x000fea0003800200 */
.L_x_48:
[----:B------:R-:W-:Y:S01]  /*0510*/  BAR.SYNC.DEFER_BLOCKING 0x0 ;  /* 0x0000000000007b1d */ /* 0x000fe20000010000 */
[----:B------:R-:W-:Y:S02]  /*0520*/  MOV R79, 0x400 ;  /* 0x00000400004f7802 */ /* 0x000fe40000000f00 */
[----:B0-----:R-:W-:Y:S02]  /*0530*/  SHF.L.U32 R4, RZ, 0x1f, RZ ;  /* 0x0000001fff047819 */ /* 0x001fe400000006ff */
[----:B------:R-:W-:-:S07]  /*0540*/  LEA R79, R8, R79, 0x18 ;  /* 0x0000004f084f7211 */ /* 0x000fce00078ec0ff */
.L_x_51:
[----:B0-----:R0:W1:Y:S02]  /*0550*/  SYNCS.PHASECHK.TRANS64.TRYWAIT P0, [R79+URZ+0x1e000], R4 ;  /* 0x01e000044f0075a7 */ /* 0x00106400080011ff */
[----:B-1----:R-:W-:Y:S05]  /*0560*/  @!P0 NANOSLEEP.SYNCS 0x989680 ;  /* 0x009896800000895d */ /* 0x002fea0003900000 */
[----:B------:R-:W1:Y:S02]  /*0570*/  @!P0 SYNCS.PHASECHK.TRANS64 P0, [R79+URZ+0x1e000], R4 ;  /* 0x01e000044f0085a7 */ /* 0x000e6400080010ff */
[----:B-1----:R-:W-:Y:S05]  /*0580*/  @!P0 BRA `(.L_x_51) ;  /* 0xfffffffc00f08947 */ /* 0x002fea000383ffff */
[C---:B------:R-:W-:Y:S01]  /*0590*/  IMAD.SHL.U32 R28, R36.reuse, 0x10, RZ ;  /* 0x00000010241c7824 */ /* 0x040fe200078e00ff */
[--C-:B0-----:R-:W-:Y:S01]  /*05a0*/  SHF.R.U32.HI R4, RZ, 0x7, R36.reuse ;  /* 0x00000007ff047819 */ /* 0x101fe20000011624 */
[----:B------:R-:W-:Y:S01]  /*05b0*/  IMAD.SHL.U32 R77, R36, 0x8, RZ ;  /* 0x00000008244d7824 */ /* 0x000fe200078e00ff */
[----:B------:R-:W0:Y:S01]  /*05c0*/  LDCU UR4, c[0x0][0x3d8] ;  /* 0x00007b00ff0477ac */ /* 0x000e220008000800 */
[----:B------:R-:W-:Y:S01]  /*05d0*/  SHF.R.U32.HI R31, RZ, 0x1, R36 ;  /* 0x00000001ff1f7819 */ /* 0x000fe20000011624 */
[----:B------:R-:W-:Y:S01]  /*05e0*/  IMAD R75, R74, -0x50, R75 ;  /* 0xffffffb04a4b7824 */ /* 0x000fe200078e024b */
[C---:B------:R-:W-:Y:S01]  /*05f0*/  LOP3.LUT R5, R28.reuse, 0x7f0, RZ, 0xc0, !PT ;  /* 0x000007f01c057812 */ /* 0x040fe200078ec0ff */
[----:B------:R-:W1:Y:S01]  /*0600*/  LDCU.64 UR6, c[0x0][0x3c8] ;  /* 0x00007900ff0677ac */ /* 0x000e620008000a00 */
[----:B------:R-:W-:Y:S01]  /*0610*/  LOP3.LUT R30, R77, 0x8, RZ, 0xc0, !PT ;  /* 0x000000084d1e7812 */ /* 0x000fe200078ec0ff */
[----:B------:R-:W-:Y:S01]  /*0620*/  BSSY.RECONVERGENT B0, `(.L_x_52) ;  /* 0x00000d4000007945 */ /* 0x000fe20003800200 */
[----:B------:R-:W-:Y:S01]  /*0630*/  LOP3.LUT R29, R28, 0x40, RZ, 0xc0, !PT ;  /* 0x000000401c1d7812 */ /* 0x000fe200078ec0ff */
[----:B------:R-:W-:Y:S01]  /*0640*/  IMAD R4, R4, 0xa000, R5 ;  /* 0x0000a00004047824 */ /* 0x000fe200078e0205 */
[C---:B------:R-:W-:Y:S01]  /*0650*/  LOP3.LUT R33, R31.reuse, 0xf, RZ, 0xc0, !PT ;  /* 0x0000000f1f217812 */ /* 0x040fe200078ec0ff */
[----:B------:R-:W2:Y:S01]  /*0660*/  LDCU.64 UR10, c[0x0][0x3d0] ;  /* 0x00007a00ff0a77ac */ /* 0x000ea20008000a00 */
[----:B------:R-:W-:-:S02]  /*0670*/  LOP3.LUT R34, R31, 0x30, RZ, 0xc0, !PT ;  /* 0x000000301f227812 */ /* 0x000fc400078ec0ff */
[----:B------:R-:W-:Y:S02]  /*0680*/  IADD3 R78, PT, PT, R79, R4, RZ ;  /* 0x000000044f4e7210 */ /* 0x000fe40007ffe0ff */
[----:B------:R-:W-:Y:S01]  /*0690*/  LOP3.LUT R31, R30, 0x40, R31, 0xf8, !PT ;  /* 0x000000401e1f7812 */ /* 0x000fe200078ef81f */
[----:B------:R-:W-:Y:S01]  /*06a0*/  IMAD R33, R33, 0x500, R34 ;  /* 0x0000050021217824 */ /* 0x000fe200078e0222 */
[--C-:B------:R-:W-:Y:S01]  /*06b0*/  SHF.R.U32.HI R73, RZ, 0x5, R36.reuse ;  /* 0x00000005ff497819 */ /* 0x100fe20000011624 */
[----:B------:R-:W0:Y:S01]  /*06c0*/  LDS.128 R24, [R78] ;  /* 0x000000004e187984 */ /* 0x000e220000000c00 */
[----:B------:R-:W-:Y:S02]  /*06d0*/  LOP3.LUT R28, R28, 0x30, RZ, 0xc0, !PT ;  /* 0x000000301c1c7812 */ /* 0x000fe400078ec0ff */
[----:B------:R-:W-:Y:S01]  /*06e0*/  SHF.R.U32.HI R30, RZ, 0x4, R36 ;  /* 0x00000004ff1e7819 */ /* 0x000fe20000011624 */
[----:B------:R-:W3:Y:S01]  /*06f0*/  LDS.128 R4, [R78+0x1000] ;  /* 0x001000004e047984 */ /* 0x000ee20000000c00 */
[----:B------:R-:W-:Y:S01]  /*0700*/  SHF.L.U32 R32, R36, 0x1, RZ ;  /* 0x0000000124207819 */ /* 0x000fe200000006ff */
[----:B------:R-:W-:Y:S01]  /*0710*/  IMAD R28, R73, 0x500, R28 ;  /* 0x00000500491c7824 */ /* 0x000fe200078e021c */
[----:B------:R-:W-:Y:S01]  /*0720*/  LOP3.LUT R29, R29, 0x8, R36, 0xf8, !PT ;  /* 0x000000081d1d7812 */ /* 0x000fe200078ef824 */
[----:B------:R-:W4:Y:S01]  /*0730*/  LDS.128 R16, [R78+0x800] ;  /* 0x000800004e107984 */ /* 0x000f220000000c00 */
[----:B------:R-:W-:-:S02]  /*0740*/  LOP3.LUT R30, R31, 0x8, R30, 0x78, !PT ;  /* 0x000000081f1e7812 */ /* 0x000fc400078e781e */
[----:B------:R-:W-:Y:S01]  /*0750*/  LOP3.LUT R29, R29, 0x8, R32, 0x78, !PT ;  /* 0x000000081d1d7812 */ /* 0x000fe200078e7820 */
[----:B------:R-:W5:Y:S01]  /*0760*/  LDS.128 R8, [R78+0x1800] ;  /* 0x001800004e087984 */ /* 0x000f620000000c00 */
[----:B------:R-:W-:Y:S01]  /*0770*/  LOP3.LUT R80, R77, 0x80, RZ, 0xc0, !PT ;  /* 0x000000804d507812 */ /* 0x000fe200078ec0ff */
[----:B------:R-:W-:Y:S02]  /*0780*/  IMAD.IADD R72, R33, 0x1, R30 ;  /* 0x0000000121487824 */ /* 0x000fe400078e021e */
[----:B------:R-:W1:Y:S01]  /*0790*/  LDS.128 R12, [R78+0x2000] ;  /* 0x002000004e0c7984 */ /* 0x000e620000000c00 */
[----:B------:R-:W-:-:S03]  /*07a0*/  IADD3 R80, PT, PT, R29, R28, R80 ;  /* 0x0000001c1d507210 */ /* 0x000fc60007ffe050 */
[----:B------:R-:W2:Y:S01]  /*07b0*/  LDS.128 R20, [R78+0x2800] ;  /* 0x002800004e147984 */ /* 0x000ea20000000c00 */
[----:B------:R-:W-:-:S03]  /*07c0*/  LEA R80, R80, R79, 0x1 ;  /* 0x0000004f50507211 */ /* 0x000fc600078e08ff */
[----:B------:R-:W2:Y:S04]  /*07d0*/  LDS.128 R52, [R78+0x7800] ;  /* 0x007800004e347984 */ /* 0x000ea80000000c00 */
[----:B------:R-:W2:Y:S04]  /*07e0*/  LDS.128 R64, [R78+0x9000] ;  /* 0x009000004e407984 */ /* 0x000ea80000000c00 */
[----:B------:R-:W2:Y:S04]  /*07f0*/  LDS.128 R56, [R78+0x8000] ;  /* 0x008000004e387984 */ /* 0x000ea80000000c00 */
[----:B------:R-:W2:Y:S01]  /*0800*/  LDS.128 R60, [R78+0x8800] ;  /* 0x008800004e3c7984 */ /* 0x000ea20000000c00 */
[----:B0-----:R-:W-:Y:S01]  /*0810*/  FMUL.FTZ R24, R24, UR4 ;  /* 0x0000000418187c20 */ /* 0x001fe20008410000 */
[----:B------:R-:W-:Y:S01]  /*0820*/  FMUL.FTZ R25, R25, UR4 ;  /* 0x0000000419197c20 */ /* 0x000fe20008410000 */
[----:B------:R-:W-:Y:S01]  /*0830*/  FMUL.FTZ R26, R26, UR4 ;  /* 0x000000041a1a7c20 */ /* 0x000fe20008410000 */
[----:B------:R-:W-:Y:S01]  /*0840*/  FMUL.FTZ R27, R27, UR4 ;  /* 0x000000041b1b7c20 */ /* 0x000fe20008410000 */
[----:B---3--:R-:W-:Y:S01]  /*0850*/  FMUL.FTZ R32, R4, UR4 ;  /* 0x0000000404207c20 */ /* 0x008fe20008410000 */
[----:B------:R-:W-:Y:S01]  /*0860*/  FMUL.FTZ R33, R5, UR4 ;  /* 0x0000000405217c20 */ /* 0x000fe20008410000 */
[----:B------:R-:W-:Y:S01]  /*0870*/  FMUL.FTZ R34, R6, UR4 ;  /* 0x0000000406227c20 */ /* 0x000fe20008410000 */
[----:B------:R-:W-:Y:S01]  /*0880*/  FMUL.FTZ R35, R7, UR4 ;  /* 0x0000000407237c20 */ /* 0x000fe20008410000 */
[----:B----4-:R-:W-:Y:S01]  /*0890*/  FMUL.FTZ R28, R16, UR4 ;  /* 0x00000004101c7c20 */ /* 0x010fe20008410000 */
[----:B------:R-:W-:Y:S01]  /*08a0*/  FMUL.FTZ R29, R17, UR4 ;  /* 0x00000004111d7c20 */ /* 0x000fe20008410000 */
[----:B------:R-:W-:Y:S01]  /*08b0*/  FMUL.FTZ R30, R18, UR4 ;  /* 0x00000004121e7c20 */ /* 0x000fe20008410000 */
[----:B------:R-:W-:Y:S01]  /*08c0*/  FMUL.FTZ R31, R19, UR4 ;  /* 0x00000004131f7c20 */ /* 0x000fe20008410000 */
[----:B-----5:R-:W-:Y:S01]  /*08d0*/  FMUL.FTZ R36, R8, UR4 ;  /* 0x0000000408247c20 */ /* 0x020fe20008410000 */
[----:B------:R-:W-:Y:S01]  /*08e0*/  FMUL.FTZ R37, R9, UR4 ;  /* 0x0000000409257c20 */ /* 0x000fe20008410000 */
[----:B------:R-:W-:Y:S01]  /*08f0*/  FMUL.FTZ R38, R10, UR4 ;  /* 0x000000040a267c20 */ /* 0x000fe20008410000 */
[----:B------:R-:W-:Y:S01]  /*0900*/  FMUL.FTZ R39, R11, UR4 ;  /* 0x000000040b277c20 */ /* 0x000fe20008410000 */
[----:B-1----:R-:W-:Y:S01]  /*0910*/  FMUL.FTZ R44, R12, UR4 ;  /* 0x000000040c2c7c20 */ /* 0x002fe20008410000 */
[----:B------:R-:W-:Y:S01]  /*0920*/  FMUL.FTZ R41, R13, UR4 ;  /* 0x000000040d297c20 */ /* 0x000fe20008410000 */
[----:B------:R-:W-:Y:S01]  /*0930*/  FMUL.FTZ R45, R14, UR4 ;  /* 0x000000040e2d7c20 */ /* 0x000fe20008410000 */
[----:B------:R-:W-:Y:S01]  /*0940*/  FMUL.FTZ R40, R15, UR4 ;  /* 0x000000040f287c20 */ /* 0x000fe20008410000 */
[----:B--2---:R-:W-:Y:S01]  /*0950*/  FMUL.FTZ R46, R20, UR4 ;  /* 0x00000004142e7c20 */ /* 0x004fe20008410000 */
[----:B------:R-:W-:Y:S01]  /*0960*/  FMUL.FTZ R43, R21, UR4 ;  /* 0x00000004152b7c20 */ /* 0x000fe20008410000 */
[----:B------:R-:W0:Y:S01]  /*0970*/  LDS.128 R4, [R78+0x3000] ;  /* 0x003000004e047984 */ /* 0x000e220000000c00 */
[----:B------:R-:W-:Y:S01]  /*0980*/  F2FP.F16.F32.PACK_AB R24, R25, R24 ;  /* 0x000000181918723e */ /* 0x000fe200000000ff */
[----:B------:R-:W-:Y:S01]  /*0990*/  FMUL.FTZ R47, R22, UR4 ;  /* 0x00000004162f7c20 */ /* 0x000fe20008410000 */
[----:B------:R-:W-:Y:S01]  /*09a0*/  F2FP.F16.F32.PACK_AB R25, R27, R26 ;  /* 0x0000001a1b19723e */ /* 0x000fe200000000ff */
[----:B------:R-:W1:Y:S01]  /*09b0*/  LDS.128 R8, [R78+0x3800] ;  /* 0x003800004e087984 */ /* 0x000e620000000c00 */
[----:B------:R-:W-:Y:S01]  /*09c0*/  F2FP.F16.F32.PACK_AB R32, R33, R32 ;  /* 0x000000202120723e */ /* 0x000fe200000000ff */
[----:B------:R-:W-:Y:S01]  /*09d0*/  FMUL.FTZ R48, R23, UR4 ;  /* 0x0000000417307c20 */ /* 0x000fe20008410000 */
[----:B------:R-:W-:Y:S01]  /*09e0*/  F2FP.F16.F32.PACK_AB R26, R29, R28 ;  /* 0x0000001c1d1a723e */ /* 0x000fe200000000ff */
[----:B------:R-:W2:Y:S01]  /*09f0*/  LDS.128 R12, [R78+0x4000] ;  /* 0x004000004e0c7984 */ /* 0x000ea20000000c00 */
[----:B------:R-:W-:Y:S01]  /*0a00*/  F2FP.F16.F32.PACK_AB R27, R31, R30 ;  /* 0x0000001e1f1b723e */ /* 0x000fe200000000ff */
[----:B------:R-:W-:Y:S01]  /*0a10*/  FMUL.FTZ R52, R52, UR4 ;  /* 0x0000000434347c20 */ /* 0x000fe20008410000 */
[----:B------:R-:W-:Y:S01]  /*0a20*/  F2FP.F16.F32.PACK_AB R33, R35, R34 ;  /* 0x000000222321723e */ /* 0x000fe200000000ff */
[----:B------:R-:W3:Y:S01]  /*0a30*/  LDS.128 R16, [R78+0x4800] ;  /* 0x004800004e107984 */ /* 0x000ee20000000c00 */
[----:B------:R-:W-:Y:S01]  /*0a40*/  F2FP.F16.F32.PACK_AB R34, R37, R36 ;  /* 0x000000242522723e */ /* 0x000fe200000000ff */
[----:B------:R-:W-:Y:S01]  /*0a50*/  FMUL.FTZ R53, R53, UR4 ;  /* 0x0000000435357c20 */ /* 0x000fe20008410000 */
[----:B------:R-:W-:Y:S01]  /*0a60*/  F2FP.F16.F32.PACK_AB R35, R39, R38 ;  /* 0x000000262723723e */ /* 0x000fe200000000ff */
[----:B------:R-:W4:Y:S01]  /*0a70*/  LDS.128 R20, [R78+0x5000] ;  /* 0x005000004e147984 */ /* 0x000f220000000c00 */
[----:B------:R-:W-:Y:S01]  /*0a80*/  F2FP.F16.F32.PACK_AB R44, R41, R44 ;  /* 0x0000002c292c723e */ /* 0x000fe200000000ff */
[----:B------:R-:W-:Y:S01]  /*0a90*/  FMUL.FTZ R54, R54, UR4 ;  /* 0x0000000436367c20 */ /* 0x000fe20008410000 */
[----:B------:R-:W-:Y:S01]  /*0aa0*/  F2FP.F16.F32.PACK_AB R45, R40, R45 ;  /* 0x0000002d282d723e */ /* 0x000fe200000000ff */
[----:B------:R-:W5:Y:S01]  /*0ab0*/  LDS.128 R28, [R78+0x5800] ;  /* 0x005800004e1c7984 */ /* 0x000f620000000c00 */
[----:B------:R-:W-:Y:S01]  /*0ac0*/  F2FP.F16.F32.PACK_AB R46, R43, R46 ;  /* 0x0000002e2b2e723e */ /* 0x000fe200000000ff */
[----:B------:R-:W-:Y:S01]  /*0ad0*/  FMUL.FTZ R55, R55, UR4 ;  /* 0x0000000437377c20 */ /* 0x000fe20008410000 */
[----:B------:R-:W-:Y:S01]  /*0ae0*/  F2FP.F16.F32.PACK_AB R47, R48, R47 ;  /* 0x0000002f302f723e */ /* 0x000fe200000000ff */
[----:B------:R-:W5:Y:S01]  /*0af0*/  LDS.128 R36, [R78+0x6000] ;  /* 0x006000004e247984 */ /* 0x000f620000000c00 */
[----:B------:R-:W-:Y:S01]  /*0b00*/  FMUL.FTZ R64, R64, UR4 ;  /* 0x0000000440407c20 */ /* 0x000fe20008410000 */
[----:B------:R-:W-:Y:S01]  /*0b10*/  FMUL.FTZ R65, R65, UR4 ;  /* 0x0000000441417c20 */ /* 0x000fe20008410000 */
[----:B------:R-:W-:Y:S01]  /*0b20*/  FMUL.FTZ R56, R56, UR4 ;  /* 0x0000000438387c20 */ /* 0x000fe20008410000 */
[----:B------:R-:W5:Y:S01]  /*0b30*/  LDS.128 R40, [R78+0x6800] ;  /* 0x006800004e287984 */ /* 0x000f620000000c00 */
[----:B------:R-:W-:Y:S01]  /*0b40*/  FMUL.FTZ R57, R57, UR4 ;  /* 0x0000000439397c20 */ /* 0x000fe20008410000 */
[----:B------:R-:W-:Y:S01]  /*0b50*/  FMUL.FTZ R58, R58, UR4 ;  /* 0x000000043a3a7c20 */ /* 0x000fe20008410000 */
[----:B------:R-:W-:Y:S01]  /*0b60*/  FMUL.FTZ R61, R61, UR4 ;  /* 0x000000043d3d7c20 */ /* 0x000fe20008410000 */
[----:B------:R-:W5:Y:S01]  /*0b70*/  LDS.128 R48, [R78+0x7000] ;  /* 0x007000004e307984 */ /* 0x000f620000000c00 */
[----:B------:R-:W-:Y:S01]  /*0b80*/  FMUL.FTZ R66, R66, UR4 ;  /* 0x0000000442427c20 */ /* 0x000fe20008410000 */
[----:B------:R-:W-:Y:S01]  /*0b90*/  FMUL.FTZ R67, R67, UR4 ;  /* 0x0000000443437c20 */ /* 0x000fe20008410000 */
[----:B------:R-:W-:Y:S01]  /*0ba0*/  F2FP.F16.F32.PACK_AB R64, R65, R64 ;  /* 0x000000404140723e */ /* 0x000fe200000000ff */
[----:B------:R-:W5:Y:S03]  /*0bb0*/  LDS.128 R68, [R78+0x9800] ;  /* 0x009800004e447984 */ /* 0x000f660000000c00 */
[----:B------:R-:W-:Y:S01]  /*0bc0*/  F2FP.F16.F32.PACK_AB R65, R67, R66 ;  /* 0x000000424341723e */ /* 0x000fe200000000ff */
[----:B0-----:R-:W-:Y:S01]  /*0bd0*/  FMUL.FTZ R4, R4, UR4 ;  /* 0x0000000404047c20 */ /* 0x001fe20008410000 */
        /* <DEDUP_REMOVED lines=31> */
[----:B------:R-:W-:Y:S01]  /*0dd0*/  F2FP.F16.F32.PACK_AB R4, R5, R4 ;  /* 0x000000040504723e */ /* 0x000fe200000000ff */
[----:B------:R-:W-:Y:S01]  /*0de0*/  STSM.16.MT88.4 [R80+0x14000], R24 ;  /* 0x0140001850007844 */ /* 0x000fe20000004200 */
[----:B------:R-:W-:Y:S01]  /*0df0*/  F2FP.F16.F32.PACK_AB R5, R7, R6 ;  /* 0x000000060705723e */ /* 0x000fe200000000ff */
        /* <DEDUP_REMOVED lines=10> */
[----:B------:R0:W-:Y:S01]  /*0ea0*/  STSM.16.MT88.4 [R80+0x19200], R4 ;  /* 0x0192000450007844 */ /* 0x0001e20000004200 */
[----:B------:R-:W-:Y:S01]  /*0eb0*/  F2FP.F16.F32.PACK_AB R11, R19, R18 ;  /* 0x00000012130b723e */ /* 0x000fe200000000ff */
[----:B------:R-:W-:Y:S01]  /*0ec0*/  FMUL.FTZ R51, R51, UR4 ;  /* 0x0000000433337c20 */ /* 0x000fe20008410000 */
        /* <DEDUP_REMOVED lines=9> */
[----:B------:R-:W-:Y:S01]  /*0f60*/  FMUL.FTZ R71, R71, UR4 ;  /* 0x0000000447477c20 */ /* 0x000fe20008410000 */
[----:B------:R-:W-:Y:S01]  /*0f70*/  F2FP.F16.F32.PACK_AB R17, R39, R38 ;  /* 0x000000262711723e */ /* 0x000fe200000000ff */
[----:B------:R2:W-:Y:S01]  /*0f80*/  STSM.16.MT88.4 [R80+0x19400], R12 ;  /* 0x0194000c50007844 */ /* 0x0005e20000004200 */
[----:B------:R-:W-:Y:S01]  /*0f90*/  F2FP.F16.F32.PACK_AB R18, R41, R40 ;  /* 0x000000282912723e */ /* 0x000fe200000000ff */
[----:B0-----:R-:W-:Y:S01]  /*0fa0*/  FMUL.FTZ R4, R63, UR4 ;  /* 0x000000043f047c20 */ /* 0x001fe20008410000 */
[----:B------:R-:W-:Y:S01]  /*0fb0*/  F2FP.F16.F32.PACK_AB R19, R43, R42 ;  /* 0x0000002a2b13723e */ /* 0x000fe200000000ff */
[----:B------:R-:W-:Y:S01]  /*0fc0*/  IMAD.MOV.U32 R21, RZ, RZ, RZ ;  /* 0x000000ffff157224 */ /* 0x000fe200078e00ff */
[----:B------:R-:W-:-:S02]  /*0fd0*/  F2FP.F16.F32.PACK_AB R66, R69, R68 ;  /* 0x000000444542723e */ /* 0x000fc400000000ff */
[----:B------:R-:W-:Y:S01]  /*0fe0*/  F2FP.F16.F32.PACK_AB R67, R71, R70 ;  /* 0x000000464743723e */ /* 0x000fe200000000ff */
[----:B------:R0:W-:Y:S01]  /*0ff0*/  STSM.16.MT88.4 [R80+0x14600], R16 ;  /* 0x0146001050007844 */ /* 0x0001e20000004200 */
[----:B-1----:R-:W-:Y:S01]  /*1000*/  IMAD R8, R72, 0x2, R79 ;  /* 0x0000000248087824 */ /* 0x002fe200078e024f */
[----:B------:R-:W-:Y:S01]  /*1010*/  LOP3.LUT R20, R77, 0xf8, RZ, 0xc0, !PT ;  /* 0x000000f84d147812 */ /* 0x000fe200078ec0ff */
[C---:B------:R-:W-:Y:S01]  /*1020*/  VIADD R9, R73.reuse, 0x10 ;  /* 0x0000001049097836 */ /* 0x040fe20000000000 */
[----:B------:R-:W-:Y:S01]  /*1030*/  IADD3 R10, P1, PT, R73, R2, RZ ;  /* 0x00000002490a7210 */ /* 0x000fe20007f3e0ff */
[----:B------:R-:W-:Y:S01]  /*1040*/  VIADD R79, R79, 0x14000 ;  /* 0x000140004f4f7836 */ /* 0x000fe20000000000 */
[----:B------:R-:W-:Y:S02]  /*1050*/  VIMNMX R22, PT, PT, R75, 0x50, PT ;  /* 0x000000504b167848 */ /* 0x000fe40003fe0100 */
[----:B--2---:R-:W-:Y:S02]  /*1060*/  F2FP.F16.F32.PACK_AB R12, R49, R48 ;  /* 0x00000030310c723e */ /* 0x004fe400000000ff */
[----:B------:R-:W-:-:S02]  /*1070*/  F2FP.F16.F32.PACK_AB R13, R51, R50 ;  /* 0x00000032330d723e */ /* 0x000fc400000000ff */
[----:B------:R-:W-:Y:S02]  /*1080*/  F2FP.F16.F32.PACK_AB R14, R53, R52 ;  /* 0x00000034350e723e */ /* 0x000fe400000000ff */
[----:B------:R-:W-:Y:S01]  /*1090*/  F2FP.F16.F32.PACK_AB R15, R55, R54 ;  /* 0x00000036370f723e */ /* 0x000fe200000000ff */
[----:B0-----:R-:W-:Y:S01]  /*10a0*/  FMUL.FTZ R17, R59, UR4 ;  /* 0x000000043b117c20 */ /* 0x001fe20008410000 */
[----:B------:R-:W-:Y:S01]  /*10b0*/  FMUL.FTZ R18, R60, UR4 ;  /* 0x000000043c127c20 */ /* 0x000fe20008410000 */
[----:B------:R-:W-:Y:S01]  /*10c0*/  FMUL.FTZ R19, R62, UR4 ;  /* 0x000000043e137c20 */ /* 0x000fe20008410000 */
[----:B------:R-:W-:Y:S01]  /*10d0*/  F2FP.F16.F32.PACK_AB R16, R57, R56 ;  /* 0x000000383910723e */ /* 0x000fe200000000ff */
[----:B------:R0:W-:Y:S01]  /*10e0*/  STSM.16.MT88.4 [R80+0x19600], R12 ;  /* 0x0196000c50007844 */ /* 0x0001e20000004200 */
[----:B------:R-:W-:Y:S01]  /*10f0*/  F2FP.F16.F32.PACK_AB R17, R17, R58 ;  /* 0x0000003a1111723e */ /* 0x000fe200000000ff */
[----:B------:R-:W1:Y:S01]  /*1100*/  LDCU UR4, c[0x0][0x3b4] ;  /* 0x00007680ff0477ac */ /* 0x000e620008000800 */
[----:B------:R-:W-:-:S02]  /*1110*/  F2FP.F16.F32.PACK_AB R18, R61, R18 ;  /* 0x000000123d12723e */ /* 0x000fc400000000ff */
[----:B------:R-:W-:Y:S02]  /*1120*/  F2FP.F16.F32.PACK_AB R19, R4, R19 ;  /* 0x000000130413723e */ /* 0x000fe400000000ff */
[C---:B------:R-:W-:Y:S02]  /*1130*/  IADD3 R2, PT, PT, R73.reuse, 0x8, RZ ;  /* 0x0000000849027810 */ /* 0x040fe40007ffe0ff */
[----:B------:R-:W-:Y:S01]  /*1140*/  IADD3.X R11, PT, PT, RZ, R3, RZ, P1, !PT ;  /* 0x00000003ff0b7210 */ /* 0x000fe20000ffe4ff */
[----:B------:R2:W-:Y:S04]  /*1150*/  STSM.16.MT88.4 [R80+0x14800], R16 ;  /* 0x0148001050007844 */ /* 0x0005e80000004200 */
[----:B------:R2:W-:Y:S01]  /*1160*/  STSM.16.MT88.4 [R80+0x19800], R64 ;  /* 0x0198004050007844 */ /* 0x0005e20000004200 */
[----:B------:R-:W-:Y:S01]  /*1170*/  IMAD.WIDE.U32 R74, R74, 0x50, R10 ;  /* 0x000000504a4a7825 */ /* 0x000fe200078e000a */
[C---:B0-----:R-:W-:Y:S01]  /*1180*/  IADD3 R13, PT, PT, R73.reuse, 0x28, RZ ;  /* 0x00000028490d7810 */ /* 0x041fe20007ffe0ff */
[----:B------:R-:W-:Y:S02]  /*1190*/  BAR.SYNC.DEFER_BLOCKING 0x0 ;  /* 0x0000000000007b1d */ /* 0x000fe40000010000 */
[----:B------:R-:W-:Y:S01]  /*11a0*/  VIADD R12, R73, 0x20 ;  /* 0x00000020490c7836 */ /* 0x000fe20000000000 */
[----:B-1----:R-:W-:-:S04]  /*11b0*/  ISETP.GE.AND P0, PT, R20, UR4, PT ;  /* 0x0000000414007c0c */ /* 0x002fc8000bf06270 */
[-C--:B------:R-:W-:Y:S01]  /*11c0*/  ISETP.GE.OR P2, PT, R2, R22.reuse, P0 ;  /* 0x000000160200720c */ /* 0x080fe20000746670 */
[C---:B------:R-:W-:Y:S01]  /*11d0*/  IMAD.WIDE.U32 R2, R76.reuse, UR6, R20 ;  /* 0x000000064c027c25 */ /* 0x040fe2000f8e0014 */
[-C--:B------:R-:W-:Y:S02]  /*11e0*/  ISETP.GE.OR P3, PT, R73, R22.reuse, P0 ;  /* 0x000000164900720c */ /* 0x080fe40000766670 */
[-C--:B------:R-:W-:Y:S01]  /*11f0*/  ISETP.GE.OR P1, PT, R9, R22.reuse, P0 ;  /* 0x000000160900720c */ /* 0x080fe20000726670 */
[----:B------:R-:W-:Y:S01]  /*1200*/  IMAD R3, R76, UR7, R3 ;  /* 0x000000074c037c24 */ /* 0x000fe2000f8e0203 */
[----:B------:R-:W-:Y:S02]  /*1210*/  IADD3 R9, PT, PT, R73, 0x18, RZ ;  /* 0x0000001849097810 */ /* 0x000fe40007ffe0ff */
[-C--:B------:R-:W-:Y:S01]  /*1220*/  ISETP.GE.OR P5, PT, R12, R22.reuse, P0 ;  /* 0x000000160c00720c */ /* 0x080fe200007a6670 */
[----:B------:R-:W-:Y:S01]  /*1230*/  IMAD.WIDE.U32 R2, R0, UR10, R2 ;  /* 0x0000000a00027c25 */ /* 0x000fe2000f8e0002 */
[----:B------:R-:W-:-:S02]  /*1240*/  ISETP.GE.OR P6, PT, R9, R22, P0 ;  /* 0x000000160900720c */ /* 0x000fc400007c6670 */
[----:B------:R-:W-:Y:S01]  /*1250*/  ISETP.GE.OR P4, PT, R13, R22, P0 ;  /* 0x000000160d00720c */ /* 0x000fe20000786670 */
[----:B------:R-:W-:Y:S01]  /*1260*/  IMAD R11, R0, UR11, R3 ;  /* 0x0000000b000b7c24 */ /* 0x000fe2000f8e0203 */
[----:B------:R-:W-:Y:S01]  /*1270*/  LEA R12, R72, R79, 0x1 ;  /* 0x0000004f480c7211 */ /* 0x000fe200078e08ff */
[----:B------:R-:W-:Y:S01]  /*1280*/  VIADD R9, R73, 0x30 ;  /* 0x0000003049097836 */ /* 0x000fe20000000000 */
[----:B------:R2:W0:Y:S01]  /*1290*/  LDS.128 R4, [R8+0x14900] ;  /* 0x0149000008047984 */ /* 0x0004220000000c00 */
[----:B------:R-:W-:Y:S08]  /*12a0*/  @P3 BRA `(.L_x_53) ;  /* 0x00000000002c3947 */ /* 0x000ff00003800000 */
[----:B------:R-:W1:Y:S01]  /*12b0*/  LDS.128 R12, [R12] ;  /* 0x000000000c0c7984 */ /* 0x000e620000000c00 */
[----:B------:R-:W2:Y:S01]  /*12c0*/  LDCU.64 UR4, c[0x0][0x3c0] ;  /* 0x00007800ff0477ac */ /* 0x000ea20008000a00 */
[----:B------:R-:W-:Y:S01]  /*12d0*/  MOV R10, R2 ;  /* 0x00000002000a7202 */ /* 0x000fe20000000f00 */
[----:B------:R-:W3:Y:S01]  /*12e0*/  LDCU.64 UR6, c[0x0][0x3a8] ;  /* 0x00007500ff0677ac */ /* 0x000ee20008000a00 */
[----:B--2---:R-:W-:-:S03]  /*12f0*/  IMAD R19, R75, UR4, RZ ;  /* 0x000000044b137c24 */ /* 0x004fc6000f8e02ff */
[----:B------:R-:W-:-:S04]  /*1300*/  IMAD.WIDE.U32 R16, R74, UR4, R10 ;  /* 0x000000044a107c25 */ /* 0x000fc8000f8e000a */
[----:B------:R-:W-:Y:S01]  /*1310*/  IMAD R19, R74, UR5, R19 ;  /* 0x000000054a137c24 */ /* 0x000fe2000f8e0213 */
[----:B---3--:R-:W-:-:S03]  /*1320*/  LEA R18, P3, R16, UR6, 0x1 ;  /* 0x0000000610127c11 */ /* 0x008fc6000f8608ff */
[----:B------:R-:W-:-:S05]  /*1330*/  IMAD.IADD R17, R17, 0x1, R19 ;  /* 0x0000000111117824 */ /* 0x000fca00078e0213 */
[----:B------:R-:W-:-:S05]  /*1340*/  LEA.HI.X R19, R16, UR7, R17, 0x1, P3 ;  /* 0x0000000710137c11 */ /* 0x000fca00098f0c11 */
[----:B-1----:R1:W-:Y:S02]  /*1350*/  STG.E.128 desc[UR8][R18.64], R12 ;  /* 0x0000000c12007986 */ /* 0x0023e4000c101d08 */
.L_x_53:
[----:B------:R-:W-:Y:S05]  /*1360*/  BSYNC.RECONVERGENT B0 ;  /* 0x0000000000007941 */ /* 0x000fea0003800200 */
.L_x_52:
[----:B-1----:R1:W3:Y:S01]  /*1370*/  LDS.128 R12, [R8+0x14100] ;  /* 0x01410000080c7984 */ /* 0x0022e20000000c00 */
[----:B------:R-:W-:Y:S01]  /*1380*/  BSSY.RECONVERGENT B0, `(.L_x_54) ;  /* 0x0000011000007945 */ /* 0x000fe20003800200 */
[----:B------:R-:W-:Y:S02]  /*1390*/  ISETP.GE.OR P3, PT, R9, R22, P0 ;  /* 0x000000160900720c */ /* 0x000fe40000766670 */
[----:B------:R-:W-:Y:S01]  /*13a0*/  IADD3 R0, PT, PT, R73, 0x38, RZ ;  /* 0x0000003849007810 */ /* 0x000fe20007ffe0ff */
[----:B------:R-:W-:Y:S10]  /*13b0*/  @P2 BRA `(.L_x_55) ;  /* 0x0000000000342947 */ /* 0x000ff40003800000 */
[----:B------:R-:W4:Y:S01]  /*13c0*/  LDCU.64 UR4, c[0x0][0x3c0] ;  /* 0x00007800ff0477ac */ /* 0x000f220008000a00 */
[----:B------:R-:W-:Y:S01]  /*13d0*/  IADD3 R9, P2, PT, R74, 0x8, RZ ;  /* 0x000000084a097810 */ /* 0x000fe20007f5e0ff */
[----:B--2---:R-:W-:Y:S01]  /*13e0*/  IMAD.MOV.U32 R17, RZ, RZ, R11 ;  /* 0x000000ffff117224 */ /* 0x004fe200078e000b */
[----:B------:R-:W2:Y:S03]  /*13f0*/  LDCU.64 UR6, c[0x0][0x3a8] ;  /* 0x00007500ff0677ac */ /* 0x000ea60008000a00 */
[----:B------:R-:W-:-:S04]  /*1400*/  IMAD.X R16, RZ, RZ, R75, P2 ;  /* 0x000000ffff107224 */ /* 0x000fc800010e064b */
[----:B----4-:R-:W-:Y:S01]  /*1410*/  IMAD R18, R16, UR4, RZ ;  /* 0x0000000410127c24 */ /* 0x010fe2000f8e02ff */
[----:B------:R-:W-:-:S05]  /*1420*/  MOV R16, R2 ;  /* 0x0000000200107202 */ /* 0x000fca0000000f00 */
[----:B------:R-:W-:-:S04]  /*1430*/  IMAD.WIDE.U32 R16, R9, UR4, R16 ;  /* 0x0000000409107c25 */ /* 0x000fc8000f8e0010 */
[----:B------:R-:W-:Y:S01]  /*1440*/  IMAD R9, R9, UR5, R18 ;  /* 0x0000000509097c24 */ /* 0x000fe2000f8e0212 */
[----:B--2---:R-:W-:-:S04]  /*1450*/  LEA R18, P2, R16, UR6, 0x1 ;  /* 0x0000000610127c11 */ /* 0x004fc8000f8408ff */
[----:B------:R-:W-:-:S04]  /*1460*/  IADD3 R9, PT, PT, R17, R9, RZ ;  /* 0x0000000911097210 */ /* 0x000fc80007ffe0ff */
[----:B------:R-:W-:-:S05]  /*1470*/  LEA.HI.X R19, R16, UR7, R9, 0x1, P2 ;  /* 0x0000000710137c11 */ /* 0x000fca00090f0c09 */
[----:B---3--:R4:W-:Y:S02]  /*1480*/  STG.E.128 desc[UR8][R18.64], R12 ;  /* 0x0000000c12007986 */ /* 0x0089e4000c101d08 */
.L_x_55:
[----:B------:R-:W-:Y:S05]  /*1490*/  BSYNC.RECONVERGENT B0 ;  /* 0x0000000000007941 */ /* 0x000fea0003800200 */
.L_x_54:
[----:B---34-:R3:W4:Y:S01]  /*14a0*/  LDS.128 R12, [R8+0x14200] ;  /* 0x01420000080c7984 */ /* 0x0187220000000c00 */
[----:B------:R-:W-:Y:S01]  /*14b0*/  BSSY.RECONVERGENT B0, `(.L_x_56) ;  /* 0x0000012000007945 */ /* 0x000fe20003800200 */
[----:B------:R-:W-:Y:S01]  /*14c0*/  ISETP.GE.OR P2, PT, R0, R22, P0 ;  /* 0x000000160000720c */ /* 0x000fe20000746670 */
[C---:B------:R-:W-:Y:S01]  /*14d0*/  VIADD R0, R73.reuse, 0x40 ;  /* 0x0000004049007836 */ /* 0x040fe20000000000 */
[----:B------:R-:W-:Y:S01]  /*14e0*/  IADD3 R73, PT, PT, R73, 0x48, RZ ;  /* 0x0000004849497810 */ /* 0x000fe20007ffe0ff */
[----:B------:R-:W-:Y:S10]  /*14f0*/  @P1 BRA `(.L_x_57) ;  /* 0x0000000000341947 */ /* 0x000ff40003800000 */
[----:B------:R-:W5:Y:S01]  /*1500*/  LDCU.64 UR4, c[0x0][0x3c0] ;  /* 0x00007800ff0477ac */ /* 0x000f620008000a00 */
[----:B------:R-:W-:Y:S01]  /*1510*/  IADD3 R9, P1, PT, R74, 0x10, RZ ;  /* 0x000000104a097810 */ /* 0x000fe20007f3e0ff */
[----:B--2---:R-:W-:Y:S01]  /*1520*/  IMAD.MOV.U32 R17, RZ, RZ, R11 ;  /* 0x000000ffff117224 */ /* 0x004fe200078e000b */
[----:B------:R-:W2:Y:S03]  /*1530*/  LDCU.64 UR6, c[0x0][0x3a8] ;  /* 0x00007500ff0677ac */ /* 0x000ea60008000a00 */
[----:B------:R-:W-:-:S04]  /*1540*/  IMAD.X R16, RZ, RZ, R75, P1 ;  /* 0x000000ffff107224 */ /* 0x000fc800008e064b */
[----:B-----5:R-:W-:Y:S01]  /*1550*/  IMAD R18, R16, UR4, RZ ;  /* 0x0000000410127c24 */ /* 0x020fe2000f8e02ff */
[----:B------:R-:W-:-:S05]  /*1560*/  MOV R16, R2 ;  /* 0x0000000200107202 */ /* 0x000fca0000000f00 */
[----:B------:R-:W-:-:S04]  /*1570*/  IMAD.WIDE.U32 R16, R9, UR4, R16 ;  /* 0x0000000409107c25 */ /* 0x000fc8000f8e0010 */
[----:B------:R-:W-:Y:S01]  /*1580*/  IMAD R9, R9, UR5, R18 ;  /* 0x0000000509097c24 */ /* 0x000fe2000f8e0212 */
[----:B--2---:R-:W-:-:S04]  /*1590*/  LEA R18, P1, R16, UR6, 0x1 ;  /* 0x0000000610127c11 */ /* 0x004fc8000f8208ff */
[----:B------:R-:W-:-:S04]  /*15a0*/  IADD3 R9, PT, PT, R17, R9, RZ ;  /* 0x0000000911097210 */ /* 0x000fc80007ffe0ff */
[----:B------:R-:W-:-:S05]  /*15b0*/  LEA.HI.X R19, R16, UR7, R9, 0x1, P1 ;  /* 0x0000000710137c11 */ /* 0x000fca00088f0c09 */
[----:B----4-:R2:W-:Y:S02]  /*15c0*/  STG.E.128 desc[UR8][R18.64], R12 ;  /* 0x0000000c12007986 */ /* 0x0105e4000c101d08 */
.L_x_57:
[----:B------:R-:W-:Y:S05]  /*15d0*/  BSYNC.RECONVERGENT B0 ;  /* 0x0000000000007941 */ /* 0x000fea0003800200 */
.L_x_56:
[----:B--2-4-:R2:W4:Y:S01]  /*15e0*/  LDS.128 R12, [R8+0x14300] ;  /* 0x01430000080c7984 */ /* 0x0145220000000c00 */
[----:B------:R-:W-:Y:S01]  /*15f0*/  BSSY.RECONVERGENT B0, `(.L_x_58) ;  /* 0x0000011000007945 */ /* 0x000fe20003800200 */
[-C--:B------:R-:W-:Y:S02]  /*1600*/  ISETP.GE.OR P1, PT, R0, R22.reuse, P0 ;  /* 0x000000160000720c */ /* 0x080fe40000726670 */
[----:B------:R-:W-:Y:S01]  /*1610*/  ISETP.GE.OR P0, PT, R73, R22, P0 ;  /* 0x000000164900720c */ /* 0x000fe20000706670 */
[----:B------:R-:W-:-:S12]  /*1620*/  @P6 BRA `(.L_x_59) ;  /* 0x0000000000346947 */ /* 0x000fd80003800000 */
[----:B------:R-:W5:Y:S01]  /*1630*/  LDCU.64 UR4, c[0x0][0x3c0] ;  /* 0x00007800ff0477ac */ /* 0x000f620008000a00 */
[----:B------:R-:W-:Y:S01]  /*1640*/  IADD3 R9, P6, PT, R74, 0x18, RZ ;  /* 0x000000184a097810 */ /* 0x000fe20007fde0ff */
[----:B------:R-:W-:Y:S01]  /*1650*/  IMAD.MOV.U32 R17, RZ, RZ, R11 ;  /* 0x000000ffff117224 */ /* 0x000fe200078e000b */
[----:B------:R-:W-:Y:S01]  /*1660*/  MOV R16, R2 ;  /* 0x0000000200107202 */ /* 0x000fe20000000f00 */
[----:B------:R-:W0:Y:S02]  /*1670*/  LDCU.64 UR6, c[0x0][0x3a8] ;  /* 0x00007500ff0677ac */ /* 0x000e240008000a00 */
[----:B------:R-:W-:-:S04]  /*1680*/  IMAD.X R0, RZ, RZ, R75, P6 ;  /* 0x000000ffff007224 */ /* 0x000fc800030e064b */
[----:B-----5:R-:W-:Y:S02]  /*1690*/  IMAD R0, R0, UR4, RZ ;  /* 0x0000000400007c24 */ /* 0x020fe4000f8e02ff */
[----:B------:R-:W-:-:S04]  /*16a0*/  IMAD.WIDE.U32 R16, R9, UR4, R16 ;  /* 0x0000000409107c25 */ /* 0x000fc8000f8e0010 */
[----:B------:R-:W-:Y:S01]  /*16b0*/  IMAD R9, R9, UR5, R0 ;  /* 0x0000000509097c24 */ /* 0x000fe2000f8e0200 */
[----:B0-----:R-:W-:-:S04]  /*16c0*/  LEA R18, P6, R16, UR6, 0x1 ;  /* 0x0000000610127c11 */ /* 0x001fc8000f8c08ff */
[----:B------:R-:W-:-:S04]  /*16d0*/  IADD3 R9, PT, PT, R17, R9, RZ ;  /* 0x0000000911097210 */ /* 0x000fc80007ffe0ff */
[----:B------:R-:W-:-:S05]  /*16e0*/  LEA.HI.X R19, R16, UR7, R9, 0x1, P6 ;  /* 0x0000000710137c11 */ /* 0x000fca000b0f0c09 */
[----:B----4-:R0:W-:Y:S02]  /*16f0*/  STG.E.128 desc[UR8][R18.64], R12 ;  /* 0x0000000c12007986 */ /* 0x0101e4000c101d08 */
.L_x_59:
[----:B------:R-:W-:Y:S05]  /*1700*/  BSYNC.RECONVERGENT B0 ;  /* 0x0000000000007941 */ /* 0x000fea0003800200 */
.L_x_58:
[----:B0---4-:R0:W4:Y:S01]  /*1710*/  LDS.128 R12, [R8+0x14400] ;  /* 0x01440000080c7984 */ /* 0x0111220000000c00 */
[----:B------:R-:W-:Y:S04]  /*1720*/  BSSY.RECONVERGENT B0, `(.L_x_60) ;  /* 0x000000f000007945 */ /* 0x000fe80003800200 */
[----:B------:R-:W-:Y:S05]  /*1730*/  @P5 BRA `(.L_x_61) ;  /* 0x0000000000345947 */ /* 0x000fea0003800000 */
[----:B------:R-:W5:Y:S01]  /*1740*/  LDCU.64 UR4, c[0x0][0x3c0] ;  /* 0x00007800ff0477ac */ /* 0x000f620008000a00 */
[----:B------:R-:W-:Y:S01]  /*1750*/  IADD3 R9, P5, PT, R74, 0x20, RZ ;  /* 0x000000204a097810 */ /* 0x000fe20007fbe0ff */
[----:B------:R-:W-:Y:S01]  /*1760*/  IMAD.MOV.U32 R17, RZ, RZ, R11 ;  /* 0x000000ffff117224 */ /* 0x000fe200078e000b */
[----:B------:R-:W-:Y:S01]  /*1770*/  MOV R16, R2 ;  /* 0x0000000200107202 */ /* 0x000fe20000000f00 */
[----:B------:R-:W1:Y:S02]  /*1780*/  LDCU.64 UR6, c[0x0][0x3a8] ;  /* 0x00007500ff0677ac */ /* 0x000e640008000a00 */
[----:B------:R-:W-:-:S04]  /*1790*/  IMAD.X R0, RZ, RZ, R75, P5 ;  /* 0x000000ffff007224 */ /* 0x000fc800028e064b */
[----:B-----5:R-:W-:Y:S02]  /*17a0*/  IMAD R0, R0, UR4, RZ ;  /* 0x0000000400007c24 */ /* 0x020fe4000f8e02ff */
[----:B------:R-:W-:-:S04]  /*17b0*/  IMAD.WIDE.U32 R16, R9, UR4, R16 ;  /* 0x0000000409107c25 */ /* 0x000fc8000f8e0010 */
[----:B------:R-:W-:Y:S01]  /*17c0*/  IMAD R9, R9, UR5, R0 ;  /* 0x0000000509097c24 */ /* 0x000fe2000f8e0200 */
[----:B-1----:R-:W-:-:S04]  /*17d0*/  LEA R18, P5, R16, UR6, 0x1 ;  /* 0x0000000610127c11 */ /* 0x002fc8000f8a08ff */
[----:B------:R-:W-:-:S04]  /*17e0*/  IADD3 R9, PT, PT, R17, R9, RZ ;  /* 0x0000000911097210 */ /* 0x000fc80007ffe0ff */
[----:B------:R-:W-:-:S05]  /*17f0*/  LEA.HI.X R19, R16, UR7, R9, 0x1, P5 ;  /* 0x0000000710137c11 */ /* 0x000fca000a8f0c09 */
[----:B----4-:R1:W-:Y:S02]  /*1800*/  STG.E.128 desc[UR8][R18.64], R12 ;  /* 0x0000000c12007986 */ /* 0x0103e4000c101d08 */
.L_x_61:
[----:B------:R-:W-:Y:S05]  /*1810*/  BSYNC.RECONVERGENT B0 ;  /* 0x0000000000007941 */ /* 0x000fea0003800200 */
.L_x_60:
[----:B-1--4-:R1:W4:Y:S01]  /*1820*/  LDS.128 R12, [R8+0x14500] ;  /* 0x01450000080c7984 */ /* 0x0123220000000c00 */
[----:B------:R-:W-:Y:S04]  /*1830*/  BSSY.RECONVERGENT B0, `(.L_x_62) ;  /* 0x000000f000007945 */ /* 0x000fe80003800200 */
[----:B------:R-:W-:Y:S05]  /*1840*/  @P4 BRA `(.L_x_63) ;  /* 0x0000000000344947 */ /* 0x000fea0003800000 */
[----:B------:R-:W5:Y:S01]  /*1850*/  LDCU.64 UR4, c[0x0][0x3c0] ;  /* 0x00007800ff0477ac */ /* 0x000f620008000a00 */
[----:B------:R-:W-:Y:S01]  /*1860*/  IADD3 R9, P4, PT, R74, 0x28, RZ ;  /* 0x000000284a097810 */ /* 0x000fe20007f9e0ff */
[----:B------:R-:W-:Y:S01]  /*1870*/  IMAD.MOV.U32 R16, RZ, RZ, R2 ;  /* 0x000000ffff107224 */ /* 0x000fe200078e0002 */
[----:B------:R-:W-:Y:S01]  /*1880*/  MOV R17, R11 ;  /* 0x0000000b00117202 */ /* 0x000fe20000000f00 */
[----:B------:R-:W0:Y:S01]  /*1890*/  LDCU.64 UR6, c[0x0][0x3a8] ;  /* 0x00007500ff0677ac */ /* 0x000e220008000a00 */
[----:B------:R-:W-:-:S05]  /*18a0*/  IADD3.X R0, PT, PT, RZ, R75, RZ, P4, !PT ;  /* 0x0000004bff007210 */ /* 0x000fca00027fe4ff */
[----:B-----5:R-:W-:Y:S02]  /*18b0*/  IMAD R0, R0, UR4, RZ ;  /* 0x0000000400007c24 */ /* 0x020fe4000f8e02ff */
[----:B------:R-:W-:-:S04]  /*18c0*/  IMAD.WIDE.U32 R16, R9, UR4, R16 ;  /* 0x0000000409107c25 */ /* 0x000fc8000f8e0010 */
[----:B------:R-:W-:Y:S01]  /*18d0*/  IMAD R9, R9, UR5, R0 ;  /* 0x0000000509097c24 */ /* 0x000fe2000f8e0200 */
[----:B0-----:R-:W-:-:S04]  /*18e0*/  LEA R18, P4, R16, UR6, 0x1 ;  /* 0x0000000610127c11 */ /* 0x001fc8000f8808ff */
[----:B------:R-:W-:-:S04]  /*18f0*/  IADD3 R9, PT, PT, R17, R9, RZ ;  /* 0x0000000911097210 */ /* 0x000fc80007ffe0ff */
[----:B------:R-:W-:-:S05]  /*1900*/  LEA.HI.X R19, R16, UR7, R9, 0x1, P4 ;  /* 0x0000000710137c11 */ /* 0x000fca000a0f0c09 */
[----:B----4-:R0:W-:Y:S02]  /*1910*/  STG.E.128 desc[UR8][R18.64], R12 ;  /* 0x0000000c12007986 */ /* 0x0101e4000c101d08 */
.L_x_63:
[----:B------:R-:W-:Y:S05]  /*1920*/  BSYNC.RECONVERGENT B0 ;  /* 0x0000000000007941 */ /* 0x000fea0003800200 */
.L_x_62:
[----:B0---4-:R0:W4:Y:S01]  /*1930*/  LDS.128 R12, [R8+0x14600] ;  /* 0x01460000080c7984 */ /* 0x0111220000000c00 */
[----:B------:R-:W-:Y:S04]  /*1940*/  BSSY.RECONVERGENT B0, `(.L_x_64) ;  /* 0x000000f000007945 */ /* 0x000fe80003800200 */
[----:B------:R-:W-:Y:S05]  /*1950*/  @P3 BRA `(.L_x_65) ;  /* 0x0000000000343947 */ /* 0x000fea0003800000 */
[----:B------:R-:W5:Y:S01]  /*1960*/  LDCU.64 UR4, c[0x0][0x3c0] ;  /* 0x00007800ff0477ac */ /* 0x000f620008000a00 */
[----:B------:R-:W-:Y:S02]  /*1970*/  IADD3 R9, P3, PT, R74, 0x30, RZ ;  /* 0x000000304a097810 */ /* 0x000fe40007f7e0ff */
[----:B------:R-:W-:Y:S01]  /*1980*/  MOV R16, R2 ;  /* 0x0000000200107202 */ /* 0x000fe20000000f00 */
[----:B------:R-:W1:Y:S01]  /*1990*/  LDCU.64 UR6, c[0x0][0x3a8] ;  /* 0x00007500ff0677ac */ /* 0x000e620008000a00 */
[----:B------:R-:W-:Y:S01]  /*19a0*/  MOV R17, R11 ;  /* 0x0000000b00117202 */ /* 0x000fe20000000f00 */
[----:B------:R-:W-:-:S04]  /*19b0*/  IMAD.X R0, RZ, RZ, R75, P3 ;  /* 0x000000ffff007224 */ /* 0x000fc800018e064b */
[----:B-----5:R-:W-:Y:S02]  /*19c0*/  IMAD R0, R0, UR4, RZ ;  /* 0x0000000400007c24 */ /* 0x020fe4000f8e02ff */
[----:B------:R-:W-:-:S04]  /*19d0*/  IMAD.WIDE.U32 R16, R9, UR4, R16 ;  /* 0x0000000409107c25 */ /* 0x000fc8000f8e0010 */
[----:B------:R-:W-:Y:S01]  /*19e0*/  IMAD R9, R9, UR5, R0 ;  /* 0x0000000509097c24 */ /* 0x000fe2000f8e0200 */
[----:B-1----:R-:W-:-:S03]  /*19f0*/  LEA R18, P3, R16, UR6, 0x1 ;  /* 0x0000000610127c11 */ /* 0x002fc6000f8608ff */
[----:B------:R-:W-:-:S05]  /*1a00*/  IMAD.IADD R9, R17, 0x1, R9 ;  /* 0x0000000111097824 */ /* 0x000fca00078e0209 */
[----:B------:R-:W-:-:S05]  /*1a10*/  LEA.HI.X R19, R16, UR7, R9, 0x1, P3 ;  /* 0x0000000710137c11 */ /* 0x000fca00098f0c09 */
[----:B----4-:R1:W-:Y:S02]  /*1a20*/  STG.E.128 desc[UR8][R18.64], R12 ;  /* 0x0000000c12007986 */ /* 0x0103e4000c101d08 */
.L_x_65:
[----:B------:R-:W-:Y:S05]  /*1a30*/  BSYNC.RECONVERGENT B0 ;  /* 0x0000000000007941 */ /* 0x000fea0003800200 */
.L_x_64:
        /* <DEDUP_REMOVED lines=16> */
.L_x_67:
[----:B------:R-:W-:Y:S05]  /*1b40*/  BSYNC.RECONVERGENT B0 ;  /* 0x0000000000007941 */ /* 0x000fea0003800200 */
.L_x_66:
[----:B0---4-:R0:W4:Y:S01]  /*1b50*/  LDS.128 R12, [R8+0x14800] ;  /* 0x01480000080c7984 */ /* 0x0111220000000c00 */
[----:B------:R-:W-:Y:S04]  /*1b60*/  BSSY.RECONVERGENT B0, `(.L_x_68) ;  /* 0x000000f000007945 */ /* 0x000fe80003800200 */
[----:B------:R-:W-:Y:S05]  /*1b70*/  @P1 BRA `(.L_x_69) ;  /* 0x0000000000341947 */ /* 0x000fea0003800000 */
[----:B------:R-:W5:Y:S01]  /*1b80*/  LDCU.64 UR4, c[0x0][0x3c0] ;  /* 0x00007800ff0477ac */ /* 0x000f620008000a00 */
[----:B------:R-:W-:Y:S01]  /*1b90*/  IADD3 R17, P1, PT, R74, 0x40, RZ ;  /* 0x000000404a117810 */ /* 0x000fe20007f3e0ff */
[----:B0123--:R-:W-:Y:S01]  /*1ba0*/  IMAD.MOV.U32 R8, RZ, RZ, R2 ;  /* 0x000000ffff087224 */ /* 0x00ffe200078e0002 */
        /* <DEDUP_REMOVED lines=10> */
.L_x_69:
[----:B------:R-:W-:Y:S05]  /*1c50*/  BSYNC.RECONVERGENT B0 ;  /* 0x0000000000007941 */ /* 0x000fea0003800200 */
.L_x_68:
[----:B------:R-:W-:Y:S05]  /*1c60*/  @P0 EXIT ;  /* 0x000000000000094d */ /* 0x000fea0003800000 */
[----:B------:R-:W5:Y:S01]  /*1c70*/  LDCU.64 UR4, c[0x0][0x3c0] ;  /* 0x00007800ff0477ac */ /* 0x000f620008000a00 */
[----:B------:R-:W-:Y:S02]  /*1c80*/  IADD3 R9, P0, PT, R74, 0x48, RZ ;  /* 0x000000484a097810 */ /* 0x000fe40007f1e0ff */
[----:B------:R-:W-:Y:S01]  /*1c90*/  MOV R3, R11 ;  /* 0x0000000b00037202 */ /* 0x000fe20000000f00 */
[----:B------:R-:W0:Y:S02]  /*1ca0*/  LDCU.64 UR6, c[0x0][0x3a8] ;  /* 0x00007500ff0677ac */ /* 0x000e240008000a00 */
[----:B------:R-:W-:-:S04]  /*1cb0*/  IMAD.X R74, RZ, RZ, R75, P0 ;  /* 0x000000ffff4a7224 */ /* 0x000fc800000e064b */
[----:B-----5:R-:W-:Y:S02]  /*1cc0*/  IMAD R74, R74, UR4, RZ ;  /* 0x000000044a4a7c24 */ /* 0x020fe4000f8e02ff */
[----:B------:R-:W-:-:S04]  /*1cd0*/  IMAD.WIDE.U32 R2, R9, UR4, R2 ;  /* 0x0000000409027c25 */ /* 0x000fc8000f8e0002 */
[----:B------:R-:W-:Y:S01]  /*1ce0*/  IMAD R9, R9, UR5, R74 ;  /* 0x0000000509097c24 */ /* 0x000fe2000f8e024a */
[----:B0123--:R-:W-:-:S04]  /*1cf0*/  LEA R8, P0, R2, UR6, 0x1 ;  /* 0x0000000602087c11 */ /* 0x00ffc8000f8008ff */
[----:B------:R-:W-:-:S04]  /*1d00*/  IADD3 R3, PT, PT, R3, R9, RZ ;  /* 0x0000000903037210 */ /* 0x000fc80007ffe0ff */
[----:B------:R-:W-:-:S05]  /*1d10*/  LEA.HI.X R9, R2, UR7, R3, 0x1, P0 ;  /* 0x0000000702097c11 */ /* 0x000fca00080f0c03 */
[----:B------:R-:W-:Y:S01]  /*1d20*/  STG.E.128 desc[UR8][R8.64], R4 ;  /* 0x0000000408007986 */ /* 0x000fe2000c101d08 */
[----:B------:R-:W-:Y:S05]  /*1d30*/  EXIT ;  /* 0x000000000000794d */ /* 0x000fea0003800000 */
.L_x_70:
        /* <DEDUP_REMOVED lines=12> */
.L_x_144:


//--------------------- .text._ZN7cutlass13device_kernelIN5flash32FlashAttnBwdPostprocessConvertdQIN4cute5tupleIJNS3_1CILi64EEENS5_ILi256EEEEEENS_6half_tEfNS_4arch4Sm90ELi256ENS3_8TiledMMAINS3_8MMA_AtomIJNS3_4SM904GMMA25MMA_64x64x16_F32F16F16_SSILNSF_5MajorE1ELSH_0ELNSF_7ScaleInE1ELSI_1EEEEEENS3_6LayoutINS4_IJNS5_ILi2EEENS5_ILi1EEESN_EEENS4_IJSN_NS5_ILi0EEESP_EEEEENS4_IJNS3_10UnderscoreESS_SS_EEEEELb1EEEEEvNT_6ParamsE --------------------------
	.section	.text._ZN7cutlass13device_kernelIN5flash32FlashAttnBwdPostprocessConvertdQIN4cute5tupleIJNS3_1CILi64EEENS5_ILi256EEEEEENS_6half_tEfNS_4arch4Sm90ELi256ENS3_8TiledMMAINS3_8MMA_AtomIJNS3_4SM904GMMA25MMA_64x64x16_F32F16F16_SSILNSF_5MajorE1ELSH_0ELNSF_7ScaleInE1ELSI_1EEEEEENS3_6LayoutINS4_IJNS5_ILi2EEENS5_ILi1EEESN_EEENS4_IJSN_NS5_ILi0EEESP_EEEEENS4_IJNS3_10UnderscoreESS_SS_EEEEELb1EEEEEvNT_6ParamsE,"ax",@progbits
	.align	128
.text._ZN7cutlass13device_kernelIN5flash32FlashAttnBwdPostprocessConvertdQIN4cute5tupleIJNS3_1CILi64EEENS5_ILi256EEEEEENS_6half_tEfNS_4arch4Sm90ELi256ENS3_8TiledMMAINS3_8MMA_AtomIJNS3_4SM904GMMA25MMA_64x64x16_F32F16F16_SSILNSF_5MajorE1ELSH_0ELNSF_7ScaleInE1ELSI_1EEEEEENS3_6LayoutINS4_IJNS5_ILi2EEENS5_ILi1EEESN_EEENS4_IJSN_NS5_ILi0EEESP_EEEEENS4_IJNS3_10UnderscoreESS_SS_EEEEELb1EEEEEvNT_6ParamsE:
        .type           _ZN7cutlass13device_kernelIN5flash32FlashAttnBwdPostprocessConvertdQIN4cute5tupleIJNS3_1CILi64EEENS5_ILi256EEEEEENS_6half_tEfNS_4arch4Sm90ELi256ENS3_8TiledMMAINS3_8MMA_AtomIJNS3_4SM904GMMA25MMA_64x64x16_F32F16F16_SSILNSF_5MajorE1ELSH_0ELNSF_7ScaleInE1ELSI_1EEEEEENS3_6LayoutINS4_IJNS5_ILi2EEENS5_ILi1EEESN_EEENS4_IJSN_NS5_ILi0EEESP_EEEEENS4_IJNS3_10UnderscoreESS_SS_EEEEELb1EEEEEvNT_6ParamsE,@function
        .size           _ZN7cutlass13device_kernelIN5flash32FlashAttnBwdPostprocessConvertdQIN4cute5tupleIJNS3_1CILi64EEENS5_ILi256EEEEEENS_6half_tEfNS_4arch4Sm90ELi256ENS3_8TiledMMAINS3_8MMA_AtomIJNS3_4SM904GMMA25MMA_64x64x16_F32F16F16_SSILNSF_5MajorE1ELSH_0ELNSF_7ScaleInE1ELSI_1EEEEEENS3_6LayoutINS4_IJNS5_ILi2EEENS5_ILi1EEESN_EEENS4_IJSN_NS5_ILi0EEESP_EEEEENS4_IJNS3_10UnderscoreESS_SS_EEEEELb1EEEEEvNT_6ParamsE,(.L_x_145 - _ZN7cutlass13device_kernelIN5flash32FlashAttnBwdPostprocessConvertdQIN4cute5tupleIJNS3_1CILi64EEENS5_ILi256EEEEEENS_6half_tEfNS_4arch4Sm90ELi256ENS3_8TiledMMAINS3_8MMA_AtomIJNS3_4SM904GMMA25MMA_64x64x16_F32F16F16_SSILNSF_5MajorE1ELSH_0ELNSF_7ScaleInE1ELSI_1EEEEEENS3_6LayoutINS4_IJNS5_ILi2EEENS5_ILi1EEESN_EEENS4_IJSN_NS5_ILi0EEESP_EEEEENS4_IJNS3_10UnderscoreESS_SS_EEEEELb1EEEEEvNT_6ParamsE)
        .other          _ZN7cutlass13device_kernelIN5flash32FlashAttnBwdPostprocessConvertdQIN4cute5tupleIJNS3_1CILi64EEENS5_ILi256EEEEEENS_6half_tEfNS_4arch4Sm90ELi256ENS3_8TiledMMAINS3_8MMA_AtomIJNS3_4SM904GMMA25MMA_64x64x16_F32F16F16_SSILNSF_5MajorE1ELSH_0ELNSF_7ScaleInE1ELSI_1EEEEEENS3_6LayoutINS4_IJNS5_ILi2EEENS5_ILi1EEESN_EEENS4_IJSN_NS5_ILi0EEESP_EEEEENS4_IJNS3_10UnderscoreESS_SS_EEEEELb1EEEEEvNT_6ParamsE,@"STO_CUDA_ENTRY STV_DEFAULT"
_ZN7cutlass13device_kernelIN5flash32FlashAttnBwdPostprocessConvertdQIN4cute5tupleIJNS3_1CILi64EEENS5_ILi256EEEEEENS_6half_tEfNS_4arch4Sm90ELi256ENS3_8TiledMMAINS3_8MMA_AtomIJNS3_4SM904GMMA25MMA_64x64x16_F32F16F16_SSILNSF_5MajorE1ELSH_0ELNSF_7ScaleInE1ELSI_1EEEEEENS3_6LayoutINS4_IJNS5_ILi2EEENS5_ILi1EEESN_EEENS4_IJSN_NS5_ILi0EEESP_EEEEENS4_IJNS3_10UnderscoreESS_SS_EEEEELb1EEEEEvNT_6ParamsE:
        /* <DEDUP_REMOVED lines=9> */
[----:B------:R-:W-:Y:S02]  /*0090*/  CS2R R8, SRZ ;  /* 0x0000000000087805 */ /* 0x000fe4000001ff00 */
[----:B------:R-:W-:Y:S01]  /*00a0*/  CS2R R74, SRZ ;  /* 0x00000000004a7805 */ /* 0x000fe2000001ff00 */
[----:B------:R-:W1:Y:S01]  /*00b0*/  LDCU UR6, c[0x0][0x3b0] ;  /* 0x00007600ff0677ac */ /* 0x000e620008000800 */
[----:B0-----:R-:W-:-:S04]  /*00c0*/  UISETP.NE.U32.AND UP0, UPT, UR4, URZ, UPT ;  /* 0x000000ff0400728c */ /* 0x001fc8000bf05070 */
[----:B------:R-:W-:Y:S01]  /*00d0*/  UISETP.NE.AND.EX UP0, UPT, UR5, URZ, UPT, UP0 ;  /* 0x000000ff0500728c */ /* 0x000fe2000bf05300 */
[----:B-1----:R-:W-:-:S08]  /*00e0*/  IMAD.U32 R58, RZ, RZ, UR6 ;  /* 0x00000006ff3a7e24 */ /* 0x002fd0000f8e00ff */
[----:B------:R-:W-:Y:S05]  /*00f0*/  BRA.U !UP0, `(.L_x_72) ;  /* 0x0000000108547547 */ /* 0x000fea000b800000 */
[----:B------:R-:W-:Y:S05]  /*0100*/  BRA `(.L_x_73) ;  /* 0x0000000000387947 */ /* 0x000fea0003800000 */
.L_x_71:
[----:B------:R-:W0:Y:S01]  /*0110*/  LDC.64 R2, c[0x0][0x3e0] ;  /* 0x0000f800ff027b82 */ /* 0x000e220000000a00 */
[----:B------:R-:W1:Y:S01]  /*0120*/  LDCU.64 UR4, c[0x0][0x3e8] ;  /* 0x00007d00ff0477ac */ /* 0x000e620008000a00 */
[----:B0-----:R-:W-:-:S05]  /*0130*/  IMAD.WIDE.U32 R2, R7, 0x4, R2 ;  /* 0x0000000407027825 */ /* 0x001fca00078e0002 */
[----:B------:R-:W2:Y:S01]  /*0140*/  LDG.E R74, desc[UR8][R2.64] ;  /* 0x00000008024a7981 */ /* 0x000ea2000c1e1900 */
[----:B-1----:R-:W-:-:S04]  /*0150*/  UISETP.NE.U32.AND UP0, UPT, UR4, URZ, UPT ;  /* 0x000000ff0400728c */ /* 0x002fc8000bf05070 */
[----:B------:R-:W-:Y:S01]  /*0160*/  UISETP.NE.AND.EX UP0, UPT, UR5, URZ, UPT, UP0 ;  /* 0x000000ff0500728c */ /* 0x000fe2000bf05300 */
[--C-:B--2---:R-:W-:Y:S01]  /*0170*/  IMAD R0, R7, 0x40, R74.reuse ;  /* 0x0000004007007824 */ /* 0x104fe200078e024a */
[----:B------:R-:W-:-:S04]  /*0180*/  SHF.R.S32.HI R75, RZ, 0x1f, R74 ;  /* 0x0000001fff4b7819 */ /* 0x000fc8000001144a */
[----:B------:R-:W-:-:S04]  /*0190*/  SHF.R.S32.HI R5, RZ, 0x1f, R0 ;  /* 0x0000001fff057819 */ /* 0x000fc80000011400 */
[----:B------:R-:W-:-:S04]  /*01a0*/  LEA.HI R5, R5, R0, RZ, 0x6 ;  /* 0x0000000005057211 */ /* 0x000fc800078f30ff */
[----:B------:R-:W-:-:S04]  /*01b0*/  SHF.L.U32 R5, R5, 0x8, RZ ;  /* 0x0000000805057819 */ /* 0x000fc800000006ff */
[----:B------:R-:W-:-:S04]  /*01c0*/  LOP3.LUT R8, R5, 0xffffc000, RZ, 0xc0, !PT ;  /* 0xffffc00005087812 */ /* 0x000fc800078ec0ff */
[----:B------:R-:W-:Y:S01]  /*01d0*/  SHF.R.S32.HI R9, RZ, 0x1f, R8 ;  /* 0x0000001fff097819 */ /* 0x000fe20000011408 */
[----:B------:R-:W-:Y:S06]  /*01e0*/  BRA.U !UP0, `(.L_x_74) ;  /* 0x0000000108107547 */ /* 0x000fec000b800000 */
.L_x_73:
[----:B------:R-:W0:Y:S02]  /*01f0*/  LDC.64 R58, c[0x0][0x3e8] ;  /* 0x0000fa00ff3a7b82 */ /* 0x000e240000000a00 */
[----:B0-----:R-:W-:-:S06]  /*0200*/  IMAD.WIDE.U32 R58, R7, 0x4, R58 ;  /* 0x00000004073a7825 */ /* 0x001fcc00078e003a */
[----:B------:R0:W5:Y:S01]  /*0210*/  LDG.E R58, desc[UR8][R58.64] ;  /* 0x000000083a3a7981 */ /* 0x000162000c1e1900 */
[----:B------:R-:W-:Y:S05]  /*0220*/  BRA `(.L_x_72) ;  /* 0x0000000000087947 */ /* 0x000fea0003800000 */
.L_x_74:
[----:B------:R-:W2:Y:S02]  /*0230*/  LDG.E R3, desc[UR8][R2.64+0x4] ;  /* 0x0000040802037981 */ /* 0x000ea4000c1e1900 */
[----:B--2---:R-:W-:-:S07]  /*0240*/  IMAD.IADD R58, R3, 0x1, -R74 ;  /* 0x00000001033a7824 */ /* 0x004fce00078e0a4a */
.L_x_72:
[----:B------:R-:W-:Y:S01]  /*0250*/  IMAD.SHL.U32 R5, R6, 0x40, RZ ;  /* 0x0000004006057824 */ /* 0x000fe200078e00ff */
[----:B------:R-:W-:-:S04]  /*0260*/  ISETP.NE.AND.EX P0, PT, R11, RZ, PT, P0 ;  /* 0x000000ff0b00720c */ /* 0x000fc80003f05300 */
[----:B-----5:R-:W-:-:S13]  /*0270*/  ISETP.GT.AND P2, PT, R58, R5, PT ;  /* 0x000000053a00720c */ /* 0x020fda0003f44270 */
[----:B------:R-:W-:Y:S05]  /*0280*/  @!P2 EXIT P0 ;  /* 0x000000000000a94d */ /* 0x000fea0000000000 */
[----:B------:R-:W1:Y:S01]  /*0290*/  S2R R3, SR_CTAID.Y ;  /* 0x0000000000037919 */ /* 0x000e620000002600 */
[----:B------:R-:W1:Y:S01]  /*02a0*/  LDC.64 R10, c[0x0][0x398] ;  /* 0x0000e600ff0a7b82 */ /* 0x000e620000000a00 */
[----:B------:R-:W-:Y:S01]  /*02b0*/  LEA R8, P0, R6, R8, 0xe ;  /* 0x0000000806087211 */ /* 0x000fe200078070ff */
[----:B------:R-:W-:Y:S01]  /*02c0*/  BSSY.RECONVERGENT B0, `(.L_x_75) ;  /* 0x0000024000007945 */ /* 0x000fe20003800200 */
[----:B------:R-:W2:Y:S01]  /*02d0*/  S2R R2, SR_TID.X ;  /* 0x0000000000027919 */ /* 0x000ea20000002100 */
[----:B------:R-:W-:Y:S02]  /*02e0*/  SEL R4, R7, RZ, !P1 ;  /* 0x000000ff07047207 */ /* 0x000fe40004800000 */
[----:B------:R-:W-:Y:S01]  /*02f0*/  IADD3.X R9, PT, PT, RZ, R9, RZ, P0, !PT ;  /* 0x00000009ff097210 */ /* 0x000fe200007fe4ff */
[----:B------:R-:W3:Y:S01]  /*0300*/  S2R R16, SR_CgaCtaId ;  /* 0x0000000000107919 */ /* 0x000ee20000008800 */
[----:B------:R-:W4:Y:S08]  /*0310*/  LDC.64 R12, c[0x0][0x3a0] ;  /* 0x0000e800ff0c7b82 */ /* 0x000f300000000a00 */
[----:B------:R-:W5:Y:S01]  /*0320*/  LDC.64 R14, c[0x0][0x380] ;  /* 0x0000e000ff0e7b82 */ /* 0x000f620000000a00 */
[----:B-1----:R-:W-:Y:S01]  /*0330*/  IMAD.WIDE.U32 R8, R3, R10, R8 ;  /* 0x0000000a03087225 */ /* 0x002fe200078e0008 */
[----:B--2---:R-:W-:-:S03]  /*0340*/  ISETP.NE.AND P0, PT, R2, RZ, PT ;  /* 0x000000ff0200720c */ /* 0x004fc60003f05270 */
[----:B------:R-:W-:Y:S02]  /*0350*/  IMAD R9, R3, R11, R9 ;  /* 0x0000000b03097224 */ /* 0x000fe400078e0209 */
[----:B----4-:R-:W-:-:S04]  /*0360*/  IMAD.WIDE.U32 R8, R4, R12, R8 ;  /* 0x0000000c04087225 */ /* 0x010fc800078e0008 */
[----:B------:R-:W-:Y:S01]  /*0370*/  IMAD R0, R4, R13, R9 ;  /* 0x0000000d04007224 */ /* 0x000fe200078e0209 */
[----:B-----5:R-:W-:-:S04]  /*0380*/  LEA R14, P1, R8, R14, 0x2 ;  /* 0x0000000e080e7211 */ /* 0x020fc800078210ff */
[----:B------:R-:W-:Y:S01]  /*0390*/  LEA.HI.X R0, R8, R15, R0, 0x2, P1 ;  /* 0x0000000f08007211 */ /* 0x000fe200008f1400 */
[----:B---3--:R-:W-:Y:S08]  /*03a0*/  @P0 BRA `(.L_x_76) ;  /* 0x0000000000540947 */ /* 0x008ff00003800000 */
[----:B------:R-:W1:Y:S01]  /*03b0*/  S2UR UR7, SR_CgaCtaId ;  /* 0x00000000000779c3 */ /* 0x000e620000008800 */
[----:B------:R-:W-:Y:S01]  /*03c0*/  UMOV UR6, 0x400 ;  /* 0x0000040000067882 */ /* 0x000fe20000000000 */
[----:B------:R-:W-:Y:S01]  /*03d0*/  UMOV UR4, 0x1 ;  /* 0x0000000100047882 */ /* 0x000fe20000000000 */
[----:B------:R-:W-:Y:S01]  /*03e0*/  IMAD.MOV.U32 R7, RZ, RZ, 0x10000 ;  /* 0x00010000ff077424 */ /* 0x000fe200078e00ff */
[----:B------:R-:W-:-:S04]  /*03f0*/  UIADD3 UR4, UPT, UPT, -UR4, 0x100000, URZ ;  /* 0x0010000004047890 */ /* 0x000fc8000fffe1ff */
[----:B------:R-:W-:Y:S02]  /*0400*/  USHF.L.U32 UR5, UR4, 0xb, URZ ;  /* 0x0000000b04057899 */ /* 0x000fe400080006ff */
[----:B------:R-:W-:Y:S01]  /*0410*/  USHF.L.U32 UR4, UR4, 0x1, URZ ;  /* 0x0000000104047899 */ /* 0x000fe200080006ff */
[----:B------:R-:W-:Y:S01]  /*0420*/  PLOP3.LUT P0, PT, PT, PT, PT, 0x80, 0x8 ;  /* 0x000000000008781c */ /* 0x000fe20003f0f070 */
[----:B------:R-:W-:Y:S01]  /*0430*/  UMOV UR10, 0x1000 ;  /* 0x00001000000a7882 */ /* 0x000fe20000000000 */
[----:B-1----:R-:W-:-:S04]  /*0440*/  ULEA UR6, UR7, UR6, 0x18 ;  /* 0x0000000607067291 */ /* 0x002fc8000f8ec0ff */
[----:B------:R-:W-:Y:S01]  /*0450*/  UIADD3 UR7, UPT, UPT, UR6, 0x18000, URZ ;  /* 0x0001800006077890 */ /* 0x000fe2000fffe0ff */
[----:B------:R-:W1:Y:S07]  /*0460*/  FENCE.VIEW.ASYNC.S ;  /* 0x00000000000073c6 */ /* 0x000e6e0000000000 */
[----:B-1----:R1:W2:Y:S02]  /*0470*/  SYNCS.EXCH.64 URZ, [UR6+0x18000], UR4 ;  /* 0x0180000406ff75b2 */ /* 0x0022a40008000100 */
[----:B-1----:R-:W-:-:S02]  /*0480*/  R2UR UR4, R14 ;  /* 0x000000000e0472ca */ /* 0x002fc400000e0000 */
[----:B------:R-:W-:Y:S01]  /*0490*/  R2UR UR5, R0 ;  /* 0x00000000000572ca */ /* 0x000fe200000e0000 */
[----:B--2---:R1:W-:-:S14]  /*04a0*/  SYNCS.ARRIVE.TRANS64 RZ, [UR6+0x18000], R7 ;  /* 0x01800007ffff79a7 */ /* 0x0043dc0008000006 */
.L_x_77:
[----:B------:R-:W-:Y:S01]  /*04b0*/  @P0 ELECT P1, URZ, PT ;  /* 0x0000000000ff082f */ /* 0x000fe20003820000 */
[----:B------:R2:W-:-:S12]  /*04c0*/  UBLKCP.S.G [UR6], [UR4], UR10 ;  /* 0x00000006040073ba */ /* 0x0005d8000800020a */
[----:B------:R-:W-:Y:S02]  /*04d0*/  @P1 PLOP3.LUT P0, PT, P1, PT, PT, 0x8, 0x80 ;  /* 0x000000000080181c */ /* 0x000fe40000f0e170 */
[----:B------:R-:W-:-:S11]  /*04e0*/  PLOP3.LUT P1, PT, PT, PT, PT, 0x8, 0x80 ;  /* 0x000000000080781c */ /* 0x000fd60003f2e170 */
[----:B--2---:R-:W-:Y:S05]  /*04f0*/  @P0 BRA.U.ANY `(.L_x_77) ;  /* 0xfffffffd00ec0947 */ /* 0x004fea000393ffff */
.L_x_76:
[----:B------:R-:W-:Y:S05]  /*0500*/  BSYNC.RECONVERGENT B0 ;  /* 0x0000000000007941 */ /* 0x000fea0003800200 */
.L_x_75:
[----:B------:R-:W-:Y:S01]  /*0510*/  BAR.SYNC.DEFER_BLOCKING 0x0 ;  /* 0x0000000000007b1d */ /* 0x000fe20000010000 */
[----:B-1----:R-:W-:Y:S02]  /*0520*/  MOV R7, 0x400 ;  /* 0x0000040000077802 */ /* 0x002fe40000000f00 */
[----:B------:R-:W-:Y:S02]  /*0530*/  SHF.L.U32 R0, RZ, 0x1f, RZ ;  /* 0x0000001fff007819 */ /* 0x000fe400000006ff */
[----:B------:R-:W-:-:S07]  /*0540*/  LEA R45, R16, R7, 0x18 ;  /* 0x00000007102d7211 */ /* 0x000fce00078ec0ff */
.L_x_78:
[----:B-1----:R1:W2:Y:S02]  /*0550*/  SYNCS.PHASECHK.TRANS64.TRYWAIT P0, [R45+URZ+0x18000], R0 ;  /* 0x018000002d0075a7 */ /* 0x0022a400080011ff */
[----:B--2---:R-:W-:Y:S05]  /*0560*/  @!P0 NANOSLEEP.SYNCS 0x989680 ;  /* 0x009896800000895d */ /* 0x004fea0003900000 */
[----:B------:R-:W2:Y:S02]  /*0570*/  @!P0 SYNCS.PHASECHK.TRANS64 P0, [R45+URZ+0x18000], R0 ;  /* 0x018000002d0085a7 */ /* 0x000ea400080010ff */
[----:B--2---:R-:W-:Y:S05]  /*0580*/  @!P0 BRA `(.L_x_78) ;  /* 0xfffffffc00f08947 */ /* 0x004fea000383ffff */
[C---:B------:R-:W-:Y:S01]  /*0590*/  IMAD.SHL.U32 R7, R2.reuse, 0x10, RZ ;  /* 0x0000001002077824 */ /* 0x040fe200078e00ff */
[C---:B-1----:R-:W-:Y:S01]  /*05a0*/  SHF.L.U32 R0, R2.reuse, 0x8, RZ ;  /* 0x0000000802007819 */ /* 0x042fe200000006ff */
[C---:B------:R-:W-:Y:S01]  /*05b0*/  IMAD.SHL.U32 R25, R2.reuse, 0x400, RZ ;  /* 0x0000040002197824 */ /* 0x040fe200078e00ff */
[----:B------:R-:W-:Y:S01]  /*05c0*/  SHF.L.U32 R16, R2, 0x1, RZ ;  /* 0x0000000102107819 */ /* 0x000fe200000006ff */
[----:B------:R-:W1:Y:S01]  /*05d0*/  LDCU UR4, c[0x0][0x3d8] ;  /* 0x00007b00ff0477ac */ /* 0x000e620008000800 */
[----:B------:R-:W-:Y:S01]  /*05e0*/  LOP3.LUT R7, R7, 0x7f0, RZ, 0xc0, !PT ;  /* 0x000007f007077812 */ /* 0x000fe200078ec0ff */
[----:B------:R-:W-:Y:S01]  /*05f0*/  BSSY.RECONVERGENT B0, `(.L_x_79) ;  /* 0x00000b6000007945 */ /* 0x000fe20003800200 */
[----:B------:R-:W-:Y:S01]  /*0600*/  SHF.R.U32.HI R21, RZ, 0x2, R2 ;  /* 0x00000002ff157819 */ /* 0x000fe20000011602 */
[----:B------:R-:W2:Y:S01]  /*0610*/  LDCU.64 UR6, c[0x0][0x3c8] ;  /* 0x00007900ff0677ac */ /* 0x000ea20008000a00 */
[----:B------:R-:W-:Y:S02]  /*0620*/  LOP3.LUT R0, R7, 0x38000, R0, 0xf8, !PT ;  /* 0x0003800007007812 */ /* 0x000fe400078ef800 */
[----:B------:R-:W-:Y:S01]  /*0630*/  SHF.R.U32.HI R7, RZ, 0x1, R2 ;  /* 0x00000001ff077819 */ /* 0x000fe20000011602 */
[----:B------:R-:W3:Y:S01]  /*0640*/  LDCU.64 UR10, c[0x0][0x3d0] ;  /* 0x00007a00ff0a77ac */ /* 0x000ee20008000a00 */
[----:B------:R-:W-:Y:S01]  /*0650*/  LOP3.LUT R20, R16, 0x1c0, RZ, 0xc0, !PT ;  /* 0x000001c010147812 */ /* 0x000fe200078ec0ff */
[----:B------:R-:W-:Y:S01]  /*0660*/  IMAD.IADD R57, R45, 0x1, R0 ;  /* 0x000000012d397824 */ /* 0x000fe200078e0200 */
[----:B------:R-:W-:Y:S01]  /*0670*/  LOP3.LUT R7, R7, 0x30, RZ, 0xc0, !PT ;  /* 0x0000003007077812 */ /* 0x000fe200078ec0ff */
[----:B------:R-:W-:Y:S01]  /*0680*/  IMAD.SHL.U32 R0, R2, 0x40, RZ ;  /* 0x0000004002007824 */ /* 0x000fe200078e00ff */
[----:B------:R-:W-:-:S02]  /*0690*/  LOP3.LUT R26, R20, 0x38, R21, 0xf8, !PT ;  /* 0x00000038141a7812 */ /* 0x000fc400078ef815 */
[----:B------:R-:W-:Y:S01]  /*06a0*/  LOP3.LUT R7, R7, 0x8, R2, 0xf8, !PT ;  /* 0x0000000807077812 */ /* 0x000fe200078ef802 */
[----:B------:R-:W1:Y:S01]  /*06b0*/  LDS.128 R28, [R57+0x800] ;  /* 0x00080000391c7984 */ /* 0x000e620000000c00 */
[----:B------:R-:W-:Y:S02]  /*06c0*/  LOP3.LUT R43, R25, 0x6000, RZ, 0xc0, !PT ;  /* 0x00006000192b7812 */ /* 0x000fe400078ec0ff */
[----:B------:R-:W-:Y:S01]  /*06d0*/  LOP3.LUT R24, R7, 0x1c0, R0, 0xf8, !PT ;  /* 0x000001c007187812 */ /* 0x000fe200078ef800 */
[----:B------:R-:W4:Y:S01]  /*06e0*/  LDS.128 R8, [R57] ;  /* 0x0000000039087984 */ /* 0x000f220000000c00 */
[C---:B------:R-:W-:Y:S01]  /*06f0*/  SHF.L.U32 R7, R2.reuse, 0x3, RZ ;  /* 0x0000000302077819 */ /* 0x040fe200000006ff */
[----:B------:R-:W-:Y:S01]  /*0700*/  IMAD.SHL.U32 R0, R2, 0x20, RZ ;  /* 0x0000002002007824 */ /* 0x000fe200078e00ff */
[----:B------:R-:W-:Y:S01]  /*0710*/  VIADDMNMX R58, R58, -R5, 0x40, PT ;  /* 0x000000403a3a7446 */ /* 0x000fe20003800905 */
[----:B------:R-:W5:Y:S01]  /*0720*/  LDS.128 R36, [R57+0x1800] ;  /* 0x0018000039247984 */ /* 0x000f620000000c00 */
[----:B------:R-:W-:-:S02]  /*0730*/  LOP3.LUT R40, R26, 0x38, R7, 0x78, !PT ;  /* 0x000000381a287812 */ /* 0x000fc400078e7807 */
[----:B------:R-:W-:Y:S01]  /*0740*/  LOP3.LUT R41, R24, 0x38, R7, 0x78, !PT ;  /* 0x0000003818297812 */ /* 0x000fe200078e7807 */
[----:B------:R-:W0:Y:S01]  /*0750*/  LDS.128 R16, [R57+0x2800] ;  /* 0x0028000039107984 */ /* 0x000e220000000c00 */
[----:B------:R-:W-:Y:S02]  /*0760*/  LEA R40, R40, R43, 0x1 ;  /* 0x0000002b28287211 */ /* 0x000fe400078e08ff */
[----:B------:R-:W-:Y:S01]  /*0770*/  LOP3.LUT R41, R41, 0x7200, R0, 0xf8, !PT ;  /* 0x0000720029297812 */ /* 0x000fe200078ef800 */
[----:B------:R-:W2:Y:S02]  /*0780*/  LDS.128 R12, [R57+0x2000] ;  /* 0x00200000390c7984 */ /* 0x000ea40000000c00 */
[----:B------:R-:W-:Y:S01]  /*0790*/  IMAD.IADD R0, R45, 0x1, R40 ;  /* 0x000000012d007824 */ /* 0x000fe200078e0228 */
[----:B------:R-:W-:Y:S01]  /*07a0*/  LEA R56, R41, R45, 0x1 ;  /* 0x0000002d29387211 */ /* 0x000fe200078e08ff */
[----:B------:R-:W3:Y:S04]  /*07b0*/  LDS.128 R32, [R57+0x1000] ;  /* 0x0010000039207984 */ /* 0x000ee80000000c00 */
[----:B------:R-:W3:Y:S04]  /*07c0*/  LDS.128 R20, [R57+0x3000] ;  /* 0x0030000039147984 */ /* 0x000ee80000000c00 */
[----:B------:R-:W3:Y:S01]  /*07d0*/  LDS.128 R24, [R57+0x3800] ;  /* 0x0038000039187984 */ /* 0x000ee20000000c00 */
[----:B-1----:R-:W-:Y:S01]  /*07e0*/  FMUL.FTZ R28, R28, UR4 ;  /* 0x000000041c1c7c20 */ /* 0x002fe20008410000 */
        /* <DEDUP_REMOVED lines=11> */
[----:B------:R-:W1:Y:S01]  /*08a0*/  LDS.128 R8, [R57+0x4000] ;  /* 0x0040000039087984 */ /* 0x000e620000000c00 */
[----:B0-----:R-:W-:Y:S01]  /*08b0*/  FMUL.FTZ R51, R16, UR4 ;  /* 0x0000000410337c20 */ /* 0x001fe20008410000 */
[----:B------:R-:W-:Y:S01]  /*08c0*/  FMUL.FTZ R52, R17, UR4 ;  /* 0x0000000411347c20 */ /* 0x000fe20008410000 */
[----:B------:R-:W-:Y:S01]  /*08d0*/  FMUL.FTZ R53, R18, UR4 ;  /* 0x0000000412357c20 */ /* 0x000fe20008410000 */
[----:B------:R-:W-:Y:S01]  /*08e0*/  FMUL.FTZ R60, R19, UR4 ;  /* 0x00000004133c7c20 */ /* 0x000fe20008410000 */
[----:B--2---:R-:W-:Y:S01]  /*08f0*/  FMUL.FTZ R48, R12, UR4 ;  /* 0x000000040c307c20 */ /* 0x004fe20008410000 */
[----:B------:R-:W-:Y:S01]  /*0900*/  FMUL.FTZ R61, R13, UR4 ;  /* 0x000000040d3d7c20 */ /* 0x000fe20008410000 */
[----:B------:R-:W-:Y:S01]  /*0910*/  FMUL.FTZ R49, R14, UR4 ;  /* 0x000000040e317c20 */ /* 0x000fe20008410000 */
[----:B------:R-:W-:Y:S01]  /*0920*/  FMUL.FTZ R50, R15, UR4 ;  /* 0x000000040f327c20 */ /* 0x000fe20008410000 */
[----:B------:R-:W0:Y:S01]  /*0930*/  LDS.128 R16, [R57+0x5000] ;  /* 0x0050000039107984 */ /* 0x000e220000000c00 */
[----:B---3--:R-:W-:Y:S01]  /*0940*/  FMUL.FTZ R62, R34, UR4 ;  /* 0x00000004223e7c20 */ /* 0x008fe20008410000 */
[----:B------:R-:W-:Y:S01]  /*0950*/  FMUL.FTZ R41, R32, UR4 ;  /* 0x0000000420297c20 */ /* 0x000fe20008410000 */
[----:B------:R-:W-:Y:S01]  /*0960*/  FMUL.FTZ R54, R20, UR4 ;  /* 0x0000000414367c20 */ /* 0x000fe20008410000 */
[----:B------:R-:W2:Y:S01]  /*0970*/  LDS.128 R12, [R57+0x4800] ;  /* 0x00480000390c7984 */ /* 0x000ea20000000c00 */
[----:B------:R-:W-:Y:S01]  /*0980*/  FMUL.FTZ R59, R21, UR4 ;  /* 0x00000004153b7c20 */ /* 0x000fe20008410000 */
[----:B------:R-:W-:Y:S01]  /*0990*/  FMUL.FTZ R55, R22, UR4 ;  /* 0x0000000416377c20 */ /* 0x000fe20008410000 */
[----:B------:R-:W-:Y:S01]  /*09a0*/  FMUL.FTZ R68, R23, UR4 ;  /* 0x0000000417447c20 */ /* 0x000fe20008410000 */
[----:B------:R-:W-:Y:S01]  /*09b0*/  FMUL.FTZ R67, R35, UR4 ;  /* 0x0000000423437c20 */ /* 0x000fe20008410000 */
[----:B------:R-:W3:Y:S01]  /*09c0*/  LDS.128 R20, [R57+0x5800] ;  /* 0x0058000039147984 */ /* 0x000ee20000000c00 */
[----:B------:R-:W-:Y:S01]  /*09d0*/  FMUL.FTZ R66, R24, UR4 ;  /* 0x0000000418427c20 */ /* 0x000fe20008410000 */
[----:B------:R-:W-:Y:S01]  /*09e0*/  FMUL.FTZ R71, R25, UR4 ;  /* 0x0000000419477c20 */ /* 0x000fe20008410000 */
[----:B------:R-:W-:Y:S01]  /*09f0*/  FMUL.FTZ R70, R26, UR4 ;  /* 0x000000041a467c20 */ /* 0x000fe20008410000 */
[----:B------:R-:W-:Y:S01]  /*0a00*/  FMUL.FTZ R73, R27, UR4 ;  /* 0x000000041b497c20 */ /* 0x000fe20008410000 */
[----:B------:R-:W-:Y:S01]  /*0a10*/  F2FP.F16.F32.PACK_AB R34, R29, R28 ;  /* 0x0000001c1d22723e */ /* 0x000fe200000000ff */
[----:B------:R-:W4:Y:S01]  /*0a20*/  LDS.128 R24, [R57+0x6000] ;  /* 0x0060000039187984 */ /* 0x000f220000000c00 */
[----:B------:R-:W-:Y:S01]  /*0a30*/  F2FP.F16.F32.PACK_AB R32, R65, R46 ;  /* 0x0000002e4120723e */ /* 0x000fe200000000ff */
[----:B------:R-:W-:Y:S01]  /*0a40*/  FMUL.FTZ R64, R33, UR4 ;  /* 0x0000000421407c20 */ /* 0x000fe20008410000 */
[----:B------:R-:W-:Y:S01]  /*0a50*/  F2FP.F16.F32.PACK_AB R35, R47, R40 ;  /* 0x000000282f23723e */ /* 0x000fe200000000ff */
[----:B------:R-:W5:Y:S01]  /*0a60*/  LDS.128 R28, [R57+0x6800] ;  /* 0x00680000391c7984 */ /* 0x000f620000000c00 */
[----:B------:R-:W-:-:S02]  /*0a70*/  F2FP.F16.F32.PACK_AB R42, R45, R42 ;  /* 0x0000002a2d2a723e */ /* 0x000fc400000000ff */
[----:B------:R-:W-:Y:S01]  /*0a80*/  F2FP.F16.F32.PACK_AB R43, R44, R43 ;  /* 0x0000002b2c2b723e */ /* 0x000fe200000000ff */
[----:B------:R-:W5:Y:S01]  /*0a90*/  LDS.128 R36, [R57+0x7000] ;  /* 0x0070000039247984 */ /* 0x000f620000000c00 */
[----:B------:R-:W-:Y:S02]  /*0aa0*/  F2FP.F16.F32.PACK_AB R49, R50, R49 ;  /* 0x000000313231723e */ /* 0x000fe400000000ff */
[----:B------:R-:W-:Y:S01]  /*0ab0*/  F2FP.F16.F32.PACK_AB R33, R69, R63 ;  /* 0x0000003f4521723e */ /* 0x000fe200000000ff */
[----:B------:R-:W5:Y:S01]  /*0ac0*/  LDS.128 R44, [R57+0x7800] ;  /* 0x00780000392c7984 */ /* 0x000f620000000c00 */
[----:B------:R-:W-:Y:S02]  /*0ad0*/  F2FP.F16.F32.PACK_AB R40, R64, R41 ;  /* 0x000000294028723e */ /* 0x000fe400000000ff */
[----:B------:R-:W-:Y:S01]  /*0ae0*/  F2FP.F16.F32.PACK_AB R50, R52, R51 ;  /* 0x000000333432723e */ /* 0x000fe200000000ff */
[----:B-1----:R-:W-:Y:S01]  /*0af0*/  FMUL.FTZ R8, R8, UR4 ;  /* 0x0000000408087c20 */ /* 0x002fe20008410000 */
[----:B------:R-:W-:Y:S01]  /*0b00*/  FMUL.FTZ R9, R9, UR4 ;  /* 0x0000000409097c20 */ /* 0x000fe20008410000 */
[----:B------:R-:W-:Y:S01]  /*0b10*/  FMUL.FTZ R10, R10, UR4 ;  /* 0x000000040a0a7c20 */ /* 0x000fe20008410000 */
[----:B------:R-:W-:Y:S01]  /*0b20*/  FMUL.FTZ R11, R11, UR4 ;  /* 0x000000040b0b7c20 */ /* 0x000fe20008410000 */
[----:B------:R-:W-:Y:S01]  /*0b30*/  F2FP.F16.F32.PACK_AB R41, R67, R62 ;  /* 0x0000003e4329723e */ /* 0x000fe200000000ff */
[----:B------:R-:W-:Y:S01]  /*0b40*/  STSM.16.MT88.4 [R56+0x10000], R32 ;  /* 0x0100002038007844 */ /* 0x000fe20000004200 */
[----:B------:R-:W-:-:S02]  /*0b50*/  F2FP.F16.F32.PACK_AB R51, R60, R53 ;  /* 0x000000353c33723e */ /* 0x000fc400000000ff */
[----:B------:R-:W-:Y:S01]  /*0b60*/  F2FP.F16.F32.PACK_AB R48, R61, R48 ;  /* 0x000000303d30723e */ /* 0x000fe200000000ff */
        /* <DEDUP_REMOVED lines=8> */
[----:B------:R-:W-:Y:S01]  /*0bf0*/  F2FP.F16.F32.PACK_AB R52, R59, R54 ;  /* 0x000000363b34723e */ /* 0x000fe200000000ff */
[----:B---3--:R-:W-:Y:S01]  /*0c00*/  FMUL.FTZ R20, R20, UR4 ;  /* 0x0000000414147c20 */ /* 0x008fe20008410000 */
[----:B------:R-:W-:Y:S01]  /*0c10*/  FMUL.FTZ R21, R21, UR4 ;  /* 0x0000000415157c20 */ /* 0x000fe20008410000 */
[----:B------:R-:W-:Y:S01]  /*0c20*/  FMUL.FTZ R22, R22, UR4 ;  /* 0x0000000416167c20 */ /* 0x000fe20008410000 */
[----:B------:R-:W-:Y:S01]  /*0c30*/  FMUL.FTZ R23, R23, UR4 ;  /* 0x0000000417177c20 */ /* 0x000fe20008410000 */
[----:B------:R-:W-:Y:S01]  /*0c40*/  F2FP.F16.F32.PACK_AB R53, R68, R55 ;  /* 0x000000374435723e */ /* 0x000fe200000000ff */
[----:B------:R-:W-:Y:S01]  /*0c50*/  STSM.16.MT88.4 [R56+0x10800], R40 ;  /* 0x0108002838007844 */ /* 0x000fe20000004200 */
        /* <DEDUP_REMOVED lines=19> */
[----:B------:R-:W0:Y:S01]  /*0d90*/  LDCU UR4, c[0x0][0x3b4] ;  /* 0x00007680ff0477ac */ /* 0x000e220008000800 */
[----:B------:R-:W-:-:S02]  /*0da0*/  F2FP.F16.F32.PACK_AB R55, R73, R70 ;  /* 0x000000464937723e */ /* 0x000fc400000000ff */
[----:B------:R-:W-:Y:S02]  /*0db0*/  F2FP.F16.F32.PACK_AB R9, R11, R10 ;  /* 0x0000000a0b09723e */ /* 0x000fe400000000ff */
[----:B------:R-:W-:Y:S01]  /*0dc0*/  F2FP.F16.F32.PACK_AB R16, R17, R16 ;  /* 0x000000101110723e */ /* 0x000fe200000000ff */
[----:B------:R-:W-:Y:S01]  /*0dd0*/  STSM.16.MT88.4 [R56+0x11800], R52 ;  /* 0x0118003438007844 */ /* 0x000fe20000004200 */
[----:B------:R-:W-:Y:S02]  /*0de0*/  F2FP.F16.F32.PACK_AB R10, R13, R12 ;  /* 0x0000000c0d0a723e */ /* 0x000fe400000000ff */
[----:B------:R-:W-:Y:S02]  /*0df0*/  F2FP.F16.F32.PACK_AB R11, R15, R14 ;  /* 0x0000000e0f0b723e */ /* 0x000fe400000000ff */
[----:B------:R-:W-:Y:S02]  /*0e00*/  F2FP.F16.F32.PACK_AB R17, R19, R18 ;  /* 0x000000121311723e */ /* 0x000fe400000000ff */
[----:B------:R-:W-:Y:S01]  /*0e10*/  F2FP.F16.F32.PACK_AB R18, R21, R20 ;  /* 0x000000141512723e */ /* 0x000fe200000000ff */
[----:B------:R1:W-:Y:S01]  /*0e20*/  STSM.16.MT88.4 [R56+0x14000], R8 ;  /* 0x0140000838007844 */ /* 0x0003e20000004200 */
[----:B------:R-:W-:-:S02]  /*0e30*/  F2FP.F16.F32.PACK_AB R19, R23, R22 ;  /* 0x000000161713723e */ /* 0x000fc400000000ff */
[----:B------:R-:W-:Y:S02]  /*0e40*/  F2FP.F16.F32.PACK_AB R20, R25, R24 ;  /* 0x000000181914723e */ /* 0x000fe400000000ff */
[----:B------:R-:W-:Y:S01]  /*0e50*/  F2FP.F16.F32.PACK_AB R21, R27, R26 ;  /* 0x0000001a1b15723e */ /* 0x000fe200000000ff */
[----:B------:R-:W-:Y:S01]  /*0e60*/  STSM.16.MT88.4 [R56+0x14800], R16 ;  /* 0x0148001038007844 */ /* 0x000fe20000004200 */
[----:B------:R-:W-:Y:S01]  /*0e70*/  F2FP.F16.F32.PACK_AB R22, R29, R28 ;  /* 0x0000001c1d16723e */ /* 0x000fe200000000ff */
[----:B------:R-:W-:Y:S01]  /*0e80*/  HFMA2 R29, -RZ, RZ, 0, 0 ;  /* 0x00000000ff1d7431 */ /* 0x000fe200000001ff */
[----:B------:R-:W-:Y:S02]  /*0e90*/  F2FP.F16.F32.PACK_AB R23, R31, R30 ;  /* 0x0000001e1f17723e */ /* 0x000fe400000000ff */
[----:B------:R-:W-:Y:S02]  /*0ea0*/  F2FP.F16.F32.PACK_AB R24, R37, R36 ;  /* 0x000000242518723e */ /* 0x000fe400000000ff */
[----:B------:R-:W-:Y:S01]  /*0eb0*/  F2FP.F16.F32.PACK_AB R25, R39, R38 ;  /* 0x000000262719723e */ /* 0x000fe200000000ff */
[----:B------:R2:W-:Y:S01]  /*0ec0*/  STSM.16.MT88.4 [R56+0x15000], R20 ;  /* 0x0150001438007844 */ /* 0x0005e20000004200 */
[----:B------:R-:W-:-:S02]  /*0ed0*/  F2FP.F16.F32.PACK_AB R26, R45, R44 ;  /* 0x0000002c2d1a723e */ /* 0x000fc400000000ff */
[----:B------:R-:W-:Y:S02]  /*0ee0*/  F2FP.F16.F32.PACK_AB R27, R47, R46 ;  /* 0x0000002e2f1b723e */ /* 0x000fe400000000ff */
[----:B------:R-:W-:Y:S02]  /*0ef0*/  SHF.R.U32.HI R31, RZ, 0x5, R2 ;  /* 0x00000005ff1f7819 */ /* 0x000fe40000011602 */
[----:B------:R-:W-:Y:S01]  /*0f00*/  LOP3.LUT R28, R7, 0xf8, RZ, 0xc0, !PT ;  /* 0x000000f8071c7812 */ /* 0x000fe200078ec0ff */
[----:B------:R3:W-:Y:S01]  /*0f10*/  STSM.16.MT88.4 [R56+0x15800], R24 ;  /* 0x0158001838007844 */ /* 0x0007e20000004200 */
[----:B------:R-:W-:Y:S01]  /*0f20*/  BAR.SYNC.DEFER_BLOCKING 0x0 ;  /* 0x0000000000007b1d */ /* 0x000fe20000010000 */
[C---:B-1----:R-:W-:Y:S01]  /*0f30*/  IADD3 R8, P1, PT, R31.reuse, R74, RZ ;  /* 0x0000004a1f087210 */ /* 0x042fe20007f3e0ff */
[----:B------:R-:W-:Y:S01]  /*0f40*/  VIADD R2, R31, 0x8 ;  /* 0x000000081f027836 */ /* 0x000fe20000000000 */
[----:B0-----:R-:W-:Y:S01]  /*0f50*/  ISETP.GE.AND P0, PT, R28, UR4, PT ;  /* 0x000000041c007c0c */ /* 0x001fe2000bf06270 */
[----:B------:R-:W-:Y:S01]  /*0f60*/  IMAD.WIDE.U32 R10, R3, UR6, R28 ;  /* 0x00000006030a7c25 */ /* 0x000fe2000f8e001c */
[----:B------:R-:W-:-:S02]  /*0f70*/  IADD3.X R9, PT, PT, RZ, R75, RZ, P1, !PT ;  /* 0x0000004bff097210 */ /* 0x000fc40000ffe4ff */
[CC--:B------:R-:W-:Y:S01]  /*0f80*/  ISETP.GE.OR P1, PT, R31.reuse, R58.reuse, P0 ;  /* 0x0000003a1f00720c */ /* 0x0c0fe20000726670 */
[----:B------:R-:W-:Y:S01]  /*0f90*/  VIADD R5, R31, 0x10 ;  /* 0x000000101f057836 */ /* 0x000fe20000000000 */
[-C--:B------:R-:W-:Y:S01]  /*0fa0*/  ISETP.GE.OR P6, PT, R2, R58.reuse, P0 ;  /* 0x0000003a0200720c */ /* 0x080fe200007c6670 */
[----:B------:R-:W-:Y:S01]  /*0fb0*/  IMAD R11, R3, UR7, R11 ;  /* 0x00000007030b7c24 */ /* 0x000fe2000f8e020b */
[C---:B--2---:R-:W-:Y:S01]  /*0fc0*/  IADD3 R20, PT, PT, R31.reuse, 0x30, RZ ;  /* 0x000000301f147810 */ /* 0x044fe20007ffe0ff */
[----:B------:R-:W-:Y:S01]  /*0fd0*/  VIADD R2, R31, 0x18 ;  /* 0x000000181f027836 */ /* 0x000fe20000000000 */
[-C--:B------:R-:W-:Y:S01]  /*0fe0*/  ISETP.GE.OR P5, PT, R5, R58.reuse, P0 ;  /* 0x0000003a0500720c */ /* 0x080fe200007a6670 */
[C---:B------:R-:W-:Y:S01]  /*0ff0*/  VIADD R3, R31.reuse, 0x28 ;  /* 0x000000281f037836 */ /* 0x040fe20000000000 */
[----:B------:R-:W-:Y:S01]  /*1000*/  IADD3 R5, PT, PT, R31, 0x20, RZ ;  /* 0x000000201f057810 */ /* 0x000fe20007ffe0ff */
[----:B------:R-:W-:Y:S01]  /*1010*/  IMAD.WIDE.U32 R6, R6, 0x40, R8 ;  /* 0x0000004006067825 */ /* 0x000fe200078e0008 */
[----:B------:R-:W-:-:S02]  /*1020*/  ISETP.GE.OR P4, PT, R2, R58, P0 ;  /* 0x0000003a0200720c */ /* 0x000fc40000786670 */
[-C--:B------:R-:W-:Y:S01]  /*1030*/  ISETP.GE.OR P2, PT, R3, R58.reuse, P0 ;  /* 0x0000003a0300720c */ /* 0x080fe20000746670 */
[C---:B------:R-:W-:Y:S01]  /*1040*/  IMAD.WIDE.U32 R2, R4.reuse, UR10, R10 ;  /* 0x0000000a04027c25 */ /* 0x040fe2000f8e000a */
[----:B------:R-:W-:Y:S01]  /*1050*/  ISETP.GE.OR P3, PT, R5, R58, P0 ;  /* 0x0000003a0500720c */ /* 0x000fe20000766670 */
[----:B------:R3:W0:Y:S02]  /*1060*/  LDS.128 R12, [R0+0x11c00] ;  /* 0x011c0000000c7984 */ /* 0x0006240000000c00 */
[----:B------:R-:W-:Y:S02]  /*1070*/  IMAD R5, R4, UR11, R3 ;  /* 0x0000000b04057c24 */ /* 0x000fe4000f8e0203 */
[----:B------:R-:W-:Y:S01]  /*1080*/  VIADD R31, R31, 0x38 ;  /* 0x000000381f1f7836 */ /* 0x000fe20000000000 */
[----:B------:R-:W-:Y:S07]  /*1090*/  @P1 BRA `(.L_x_80) ;  /* 0x00000000002c1947 */ /* 0x000fee0003800000 */
[----:B------:R-:W1:Y:S01]  /*10a0*/  LDS.128 R8, [R0+0x10000] ;  /* 0x0100000000087984 */ /* 0x000e620000000c00 */
[----:B------:R-:W2:Y:S01]  /*10b0*/  LDCU.64 UR4, c[0x0][0x3c0] ;  /* 0x00007800ff0477ac */ /* 0x000ea20008000a00 */
[----:B------:R-:W-:Y:S01]  /*10c0*/  MOV R4, R2 ;  /* 0x0000000200047202 */ /* 0x000fe20000000f00 */
[----:B------:R-:W4:Y:S01]  /*10d0*/  LDCU.64 UR6, c[0x0][0x3a8] ;  /* 0x00007500ff0677ac */ /* 0x000f220008000a00 */
[----:B--2---:R-:W-:-:S03]  /*10e0*/  IMAD R19, R7, UR4, RZ ;  /* 0x0000000407137c24 */ /* 0x004fc6000f8e02ff */
[----:B------:R-:W-:-:S04]  /*10f0*/  IMAD.WIDE.U32 R16, R6, UR4, R4 ;  /* 0x0000000406107c25 */ /* 0x000fc8000f8e0004 */
[----:B------:R-:W-:Y:S01]  /*1100*/  IMAD R19, R6, UR5, R19 ;  /* 0x0000000506137c24 */ /* 0x000fe2000f8e0213 */
[----:B----4-:R-:W-:-:S03]  /*1110*/  LEA R18, P1, R16, UR6, 0x1 ;  /* 0x0000000610127c11 */ /* 0x010fc6000f8208ff */
[----:B------:R-:W-:-:S05]  /*1120*/  IMAD.IADD R17, R17, 0x1, R19 ;  /* 0x0000000111117824 */ /* 0x000fca00078e0213 */
[----:B------:R-:W-:-:S05]  /*1130*/  LEA.HI.X R19, R16, UR7, R17, 0x1, P1 ;  /* 0x0000000710137c11 */ /* 0x000fca00088f0c11 */
[----:B-1----:R1:W-:Y:S02]  /*1140*/  STG.E.128 desc[UR8][R18.64], R8 ;  /* 0x0000000812007986 */ /* 0x0023e4000c101d08 */
.L_x_80:
[----:B------:R-:W-:Y:S05]  /*1150*/  BSYNC.RECONVERGENT B0 ;  /* 0x0000000000007941 */ /* 0x000fea0003800200 */
.L_x_79:
[----:B-1----:R1:W2:Y:S01]  /*1160*/  LDS.128 R8, [R0+0x10400] ;  /* 0x0104000000087984 */ /* 0x0022a20000000c00 */
[----:B------:R-:W-:Y:S01]  /*1170*/  BSSY.RECONVERGENT B0, `(.L_x_81) ;  /* 0x0000011000007945 */ /* 0x000fe20003800200 */
[-C--:B------:R-:W-:Y:S02]  /*1180*/  ISETP.GE.OR P1, PT, R20, R58.reuse, P0 ;  /* 0x0000003a1400720c */ /* 0x080fe40000726670 */
[----:B------:R-:W-:Y:S01]  /*1190*/  ISETP.GE.OR P0, PT, R31, R58, P0 ;  /* 0x0000003a1f00720c */ /* 0x000fe20000706670 */
[----:B------:R-:W-:-:S12]  /*11a0*/  @P6 BRA `(.L_x_82) ;  /* 0x0000000000346947 */ /* 0x000fd80003800000 */
[----:B------:R-:W4:Y:S01]  /*11b0*/  LDCU.64 UR4, c[0x0][0x3c0] ;  /* 0x00007800ff0477ac */ /* 0x000f220008000a00 */
[----:B------:R-:W-:Y:S02]  /*11c0*/  IADD3 R19, P6, PT, R6, 0x8, RZ ;  /* 0x0000000806137810 */ /* 0x000fe40007fde0ff */
[----:B------:R-:W-:Y:S01]  /*11d0*/  MOV R17, R5 ;  /* 0x0000000500117202 */ /* 0x000fe20000000f00 */
[----:B------:R-:W5:Y:S01]  /*11e0*/  LDCU.64 UR6, c[0x0][0x3a8] ;  /* 0x00007500ff0677ac */ /* 0x000f620008000a00 */
[----:B------:R-:W-:-:S05]  /*11f0*/  IADD3.X R16, PT, PT, RZ, R7, RZ, P6, !PT ;  /* 0x00000007ff107210 */ /* 0x000fca00037fe4ff */
[----:B----4-:R-:W-:Y:S02]  /*1200*/  IMAD R18, R16, UR4, RZ ;  /* 0x0000000410127c24 */ /* 0x010fe4000f8e02ff */
[----:B------:R-:W-:-:S04]  /*1210*/  IMAD.MOV.U32 R16, RZ, RZ, R2 ;  /* 0x000000ffff107224 */ /* 0x000fc800078e0002 */
[----:B------:R-:W-:-:S04]  /*1220*/  IMAD.WIDE.U32 R16, R19, UR4, R16 ;  /* 0x0000000413107c25 */ /* 0x000fc8000f8e0010 */
[----:B------:R-:W-:Y:S01]  /*1230*/  IMAD R19, R19, UR5, R18 ;  /* 0x0000000513137c24 */ /* 0x000fe2000f8e0212 */
[----:B-----5:R-:W-:-:S03]  /*1240*/  LEA R18, P6, R16, UR6, 0x1 ;  /* 0x0000000610127c11 */ /* 0x020fc6000f8c08ff */
[----:B------:R-:W-:-:S05]  /*1250*/  IMAD.IADD R17, R17, 0x1, R19 ;  /* 0x0000000111117824 */ /* 0x000fca00078e0213 */
[----:B------:R-:W-:-:S05]  /*1260*/  LEA.HI.X R19, R16, UR7, R17, 0x1, P6 ;  /* 0x0000000710137c11 */ /* 0x000fca000b0f0c11 */
[----:B--2---:R4:W-:Y:S02]  /*1270*/  STG.E.128 desc[UR8][R18.64], R8 ;  /* 0x0000000812007986 */ /* 0x0049e4000c101d08 */
.L_x_82:
[----:B------:R-:W-:Y:S05]  /*1280*/  BSYNC.RECONVERGENT B0 ;  /* 0x0000000000007941 */ /* 0x000fea0003800200 */
.L_x_81:
[----:B--2-4-:R2:W4:Y:S01]  /*1290*/  LDS.128 R8, [R0+0x10800] ;  /* 0x0108000000087984 */ /* 0x0145220000000c00 */
[----:B------:R-:W-:Y:S04]  /*12a0*/  BSSY.RECONVERGENT B0, `(.L_x_83) ;  /* 0x000000f000007945 */ /* 0x000fe80003800200 */
[----:B------:R-:W-:Y:S05]  /*12b0*/  @P5 BRA `(.L_x_84) ;  /* 0x0000000000345947 */ /* 0x000fea0003800000 */
[----:B------:R-:W5:Y:S01]  /*12c0*/  LDCU.64 UR4, c[0x0][0x3c0] ;  /* 0x00007800ff0477ac */ /* 0x000f620008000a00 */
[----:B------:R-:W-:Y:S02]  /*12d0*/  IADD3 R19, P5, PT, R6, 0x10, RZ ;  /* 0x0000001006137810 */ /* 0x000fe40007fbe0ff */
[----:B------:R-:W-:Y:S01]  /*12e0*/  MOV R17, R5 ;  /* 0x0000000500117202 */ /* 0x000fe20000000f00 */
[----:B------:R-:W0:Y:S01]  /*12f0*/  LDCU.64 UR6, c[0x0][0x3a8] ;  /* 0x00007500ff0677ac */ /* 0x000e220008000a00 */
[----:B------:R-:W-:-:S05]  /*1300*/  IADD3.X R16, PT, PT, RZ, R7, RZ, P5, !PT ;  /* 0x00000007ff107210 */ /* 0x000fca0002ffe4ff */
[----:B-----5:R-:W-:Y:S02]  /*1310*/  IMAD R18, R16, UR4, RZ ;  /* 0x0000000410127c24 */ /* 0x020fe4000f8e02ff */
[----:B------:R-:W-:-:S04]  /*1320*/  IMAD.MOV.U32 R16, RZ, RZ, R2 ;  /* 0x000000ffff107224 */ /* 0x000fc800078e0002 */
[----:B------:R-:W-:-:S04]  /*1330*/  IMAD.WIDE.U32 R16, R19, UR4, R16 ;  /* 0x0000000413107c25 */ /* 0x000fc8000f8e0010 */
[----:B------:R-:W-:Y:S01]  /*1340*/  IMAD R19, R19, UR5, R18 ;  /* 0x0000000513137c24 */ /* 0x000fe2000f8e0212 */
[----:B0-----:R-:W-:-:S03]  /*1350*/  LEA R18, P5, R16, UR6, 0x1 ;  /* 0x0000000610127c11 */ /* 0x001fc6000f8a08ff */
[----:B------:R-:W-:-:S05]  /*1360*/  IMAD.IADD R17, R17, 0x1, R19 ;  /* 0x0000000111117824 */ /* 0x000fca00078e0213 */
[----:B------:R-:W-:-:S05]  /*1370*/  LEA.HI.X R19, R16, UR7, R17, 0x1, P5 ;  /* 0x0000000710137c11 */ /* 0x000fca000a8f0c11 */
[----:B----4-:R0:W-:Y:S02]  /*1380*/  STG.E.128 desc[UR8][R18.64], R8 ;  /* 0x0000000812007986 */ /* 0x0101e4000c101d08 */
.L_x_84:
[----:B------:R-:W-:Y:S05]  /*1390*/  BSYNC.RECONVERGENT B0 ;  /* 0x0000000000007941 */ /* 0x000fea0003800200 */
.L_x_83:
[----:B0---4-:R0:W4:Y:S01]  /*13a0*/  LDS.128 R8, [R0+0x10c00] ;  /* 0x010c000000087984 */ /* 0x0111220000000c00 */
[----:B------:R-:W-:Y:S04]  /*13b0*/  BSSY.RECONVERGENT B0, `(.L_x_85) ;  /* 0x000000f000007945 */ /* 0x000fe80003800200 */
[----:B------:R-:W-:Y:S05]  /*13c0*/  @P4 BRA `(.L_x_86) ;  /* 0x0000000000344947 */ /* 0x000fea0003800000 */
[----:B------:R-:W5:Y:S01]  /*13d0*/  LDCU.64 UR4, c[0x0][0x3c0] ;  /* 0x00007800ff0477ac */ /* 0x000f620008000a00 */
[----:B------:R-:W-:Y:S02]  /*13e0*/  IADD3 R19, P4, PT, R6, 0x18, RZ ;  /* 0x0000001806137810 */ /* 0x000fe40007f9e0ff */
[----:B------:R-:W-:Y:S01]  /*13f0*/  MOV R17, R5 ;  /* 0x0000000500117202 */ /* 0x000fe20000000f00 */
[----:B------:R-:W1:Y:S01]  /*1400*/  LDCU.64 UR6, c[0x0][0x3a8] ;  /* 0x00007500ff0677ac */ /* 0x000e620008000a00 */
[----:B------:R-:W-:-:S05]  /*1410*/  IADD3.X R16, PT, PT, RZ, R7, RZ, P4, !PT ;  /* 0x00000007ff107210 */ /* 0x000fca00027fe4ff */
[----:B-----5:R-:W-:Y:S02]  /*1420*/  IMAD R18, R16, UR4, RZ ;  /* 0x0000000410127c24 */ /* 0x020fe4000f8e02ff */
[----:B------:R-:W-:-:S04]  /*1430*/  IMAD.MOV.U32 R16, RZ, RZ, R2 ;  /* 0x000000ffff107224 */ /* 0x000fc800078e0002 */
[----:B------:R-:W-:-:S04]  /*1440*/  IMAD.WIDE.U32 R16, R19, UR4, R16 ;  /* 0x0000000413107c25 */ /* 0x000fc8000f8e0010 */
[----:B------:R-:W-:Y:S01]  /*1450*/  IMAD R19, R19, UR5, R18 ;  /* 0x0000000513137c24 */ /* 0x000fe2000f8e0212 */
[----:B-1----:R-:W-:-:S03]  /*1460*/  LEA R18, P4, R16, UR6, 0x1 ;  /* 0x0000000610127c11 */ /* 0x002fc6000f8808ff */
[----:B------:R-:W-:-:S05]  /*1470*/  IMAD.IADD R17, R17, 0x1, R19 ;  /* 0x0000000111117824 */ /* 0x000fca00078e0213 */
[----:B------:R-:W-:-:S05]  /*1480*/  LEA.HI.X R19, R16, UR7, R17, 0x1, P4 ;  /* 0x0000000710137c11 */ /* 0x000fca000a0f0c11 */
[----:B----4-:R1:W-:Y:S02]  /*1490*/  STG.E.128 desc[UR8][R18.64], R8 ;  /* 0x0000000812007986 */ /* 0x0103e4000c101d08 */
.L_x_86:
[----:B------:R-:W-:Y:S05]  /*14a0*/  BSYNC.RECONVERGENT B0 ;  /* 0x0000000000007941 */ /* 0x000fea0003800200 */
.L_x_85:
[----:B-1--4-:R1:W4:Y:S01]  /*14b0*/  LDS.128 R8, [R0+0x11000] ;  /* 0x0110000000087984 */ /* 0x0123220000000c00 */
        /* <DEDUP_REMOVED lines=15> */
.L_x_88:
[----:B------:R-:W-:Y:S05]  /*15b0*/  BSYNC.RECONVERGENT B0 ;  /* 0x0000000000007941 */ /* 0x000fea0003800200 */
.L_x_87:
        /* <DEDUP_REMOVED lines=16> */
.L_x_90:
[----:B------:R-:W-:Y:S05]  /*16c0*/  BSYNC.RECONVERGENT B0 ;  /* 0x0000000000007941 */ /* 0x000fea0003800200 */
.L_x_89:
[----:B-1--4-:R1:W4:Y:S01]  /*16d0*/  LDS.128 R8, [R0+0x11800] ;  /* 0x0118000000087984 */ /* 0x0123220000000c00 */
[----:B------:R-:W-:Y:S04]  /*16e0*/  BSSY.RECONVERGENT B0, `(.L_x_91) ;  /* 0x000000f000007945 */ /* 0x000fe80003800200 */
[----:B------:R-:W-:Y:S05]  /*16f0*/  @P1 BRA `(.L_x_92) ;  /* 0x0000000000341947 */ /* 0x000fea0003800000 */
[----:B------:R-:W5:Y:S01]  /*1700*/  LDCU.64 UR4, c[0x0][0x3c0] ;  /* 0x00007800ff0477ac */ /* 0x000f620008000a00 */
[----:B------:R-:W-:Y:S01]  /*1710*/  IADD3 R19, P1, PT, R6, 0x30, RZ ;  /* 0x0000003006137810 */ /* 0x000fe20007f3e0ff */
[----:B------:R-:W-:Y:S01]  /*1720*/  IMAD.MOV.U32 R16, RZ, RZ, R2 ;  /* 0x000000ffff107224 */ /* 0x000fe200078e0002 */
[----:B------:R-:W-:Y:S01]  /*1730*/  MOV R17, R5 ;  /* 0x0000000500117202 */ /* 0x000fe20000000f00 */
[----:B------:R-:W5:Y:S01]  /*1740*/  LDCU.64 UR6, c[0x0][0x3a8] ;  /* 0x00007500ff0677ac */ /* 0x000f620008000a00 */
[----:B0123--:R-:W-:-:S05]  /*1750*/  IADD3.X R0, PT, PT, RZ, R7, RZ, P1, !PT ;  /* 0x00000007ff007210 */ /* 0x00ffca0000ffe4ff */
[----:B-----5:R-:W-:Y:S02]  /*1760*/  IMAD R0, R0, UR4, RZ ;  /* 0x0000000400007c24 */ /* 0x020fe4000f8e02ff */
[----:B------:R-:W-:-:S04]  /*1770*/  IMAD.WIDE.U32 R16, R19, UR4, R16 ;  /* 0x0000000413107c25 */ /* 0x000fc8000f8e0010 */
[----:B------:R-:W-:Y:S01]  /*1780*/  IMAD R19, R19, UR5, R0 ;  /* 0x0000000513137c24 */ /* 0x000fe2000f8e0200 */
[----:B------:R-:W-:-:S03]  /*1790*/  LEA R18, P1, R16, UR6, 0x1 ;  /* 0x0000000610127c11 */ /* 0x000fc6000f8208ff */
[----:B------:R-:W-:-:S05]  /*17a0*/  IMAD.IADD R17, R17, 0x1, R19 ;  /* 0x0000000111117824 */ /* 0x000fca00078e0213 */
[----:B------:R-:W-:-:S05]  /*17b0*/  LEA.HI.X R19, R16, UR7, R17, 0x1, P1 ;  /* 0x0000000710137c11 */ /* 0x000fca00088f0c11 */
[----:B----4-:R0:W-:Y:S02]  /*17c0*/  STG.E.128 desc[UR8][R18.64], R8 ;  /* 0x0000000812007986 */ /* 0x0101e4000c101d08 */
.L_x_92:
[----:B------:R-:W-:Y:S05]  /*17d0*/  BSYNC.RECONVERGENT B0 ;  /* 0x0000000000007941 */ /* 0x000fea0003800200 */
.L_x_91:
[----:B------:R-:W-:Y:S05]  /*17e0*/  @P0 EXIT ;  /* 0x000000000000094d */ /* 0x000fea0003800000 */
[----:B------:R-:W5:Y:S01]  /*17f0*/  LDCU.64 UR4, c[0x0][0x3c0] ;  /* 0x00007800ff0477ac */ /* 0x000f620008000a00 */
[----:B0---4-:R-:W-:Y:S01]  /*1800*/  IADD3 R9, P0, PT, R6, 0x38, RZ ;  /* 0x0000003806097810 */ /* 0x011fe20007f1e0ff */
[----:B------:R-:W-:Y:S01]  /*1810*/  IMAD.MOV.U32 R3, RZ, RZ, R5 ;  /* 0x000000ffff037224 */ /* 0x000fe200078e0005 */
[----:B------:R-:W0:Y:S02]  /*1820*/  LDCU.64 UR6, c[0x0][0x3a8] ;  /* 0x00007500ff0677ac */ /* 0x000e240008000a00 */
[----:B------:R-:W-:-:S05]  /*1830*/  IADD3.X R6, PT, PT, RZ, R7, RZ, P0, !PT ;  /* 0x00000007ff067210 */ /* 0x000fca00007fe4ff */
[----:B-----5:R-:W-:Y:S02]  /*1840*/  IMAD R6, R6, UR4, RZ ;  /* 0x0000000406067c24 */ /* 0x020fe4000f8e02ff */
[----:B------:R-:W-:-:S04]  /*1850*/  IMAD.WIDE.U32 R2, R9, UR4, R2 ;  /* 0x0000000409027c25 */ /* 0x000fc8000f8e0002 */
[----:B------:R-:W-:Y:S01]  /*1860*/  IMAD R9, R9, UR5, R6 ;  /* 0x0000000509097c24 */ /* 0x000fe2000f8e0206 */
[----:B0-----:R-:W-:-:S04]  /*1870*/  LEA R4, P0, R2, UR6, 0x1 ;  /* 0x0000000602047c11 */ /* 0x001fc8000f8008ff */
[----:B------:R-:W-:-:S04]  /*1880*/  IADD3 R3, PT, PT, R3, R9, RZ ;  /* 0x0000000903037210 */ /* 0x000fc80007ffe0ff */
[----:B------:R-:W-:-:S05]  /*1890*/  LEA.HI.X R5, R2, UR7, R3, 0x1, P0 ;  /* 0x0000000702057c11 */ /* 0x000fca00080f0c03 */
[----:B------:R-:W-:Y:S01]  /*18a0*/  STG.E.128 desc[UR8][R4.64], R12 ;  /* 0x0000000c04007986 */ /* 0x000fe2000c101d08 */
[----:B------:R-:W-:Y:S05]  /*18b0*/  EXIT ;  /* 0x000000000000794d */ /* 0x000fea0003800000 */
.L_x_93:
        /* <DEDUP_REMOVED lines=12> */
.L_x_145:


//--------------------- .text._ZN7cutlass13device_kernelIN5flash11enable_sm90INS1_16FlashAttnBwdSm90INS1_25CollectiveMainloopBwdSm90ILi2ELi1ELi1EN4cute5tupleIJNS5_1CILi1EEES8_S8_EEENS6_IJNS7_ILi64EEENS7_ILi80EEENS7_ILi256EEEEEENS_6half_tEfNS_4arch4Sm90ELb1ELb0ELb0ELb1ELb0ELb0ELb1ELb1ELi2ELi1ELi1ELi1ELb0EEENS1_24CollectiveEpilogueBwdGQAISD_fSG_Li256ELb1ELb0EEENS1_25SingleTileBwdLPTSchedulerILb1ELi80ELb0EEEEEEEEEvNT_6ParamsE --------------------------
	.section	.text._ZN7cutlass13device_kernelIN5flash11enable_sm90INS1_16FlashAttnBwdSm90INS1_25CollectiveMainloopBwdSm90ILi2ELi1ELi1EN4cute5tupleIJNS5_1CILi1EEES8_S8_EEENS6_IJNS7_ILi64EEENS7_ILi80EEENS7_ILi256EEEEEENS_6half_tEfNS_4arch4Sm90ELb1ELb0ELb0ELb1ELb0ELb0ELb1ELb1ELi2ELi1ELi1ELi1ELb0EEENS1_24CollectiveEpilogueBwdGQAISD_fSG_Li256ELb1ELb0EEENS1_25SingleTileBwdLPTSchedulerILb1ELi80ELb0EEEEEEEEEvNT_6ParamsE,"ax",@progbits
	.align	128
.text._ZN7cutlass13device_kernelIN5flash11enable_sm90INS1_16FlashAttnBwdSm90INS1_25CollectiveMainloopBwdSm90ILi2ELi1ELi1EN4cute5tupleIJNS5_1CILi1EEES8_S8_EEENS6_IJNS7_ILi64EEENS7_ILi80EEENS7_ILi256EEEEEENS_6half_tEfNS_4arch4Sm90ELb1ELb0ELb0ELb1ELb0ELb0ELb1ELb1ELi2ELi1ELi1ELi1ELb0EEENS1_24CollectiveEpilogueBwdGQAISD_fSG_Li256ELb1ELb0EEENS1_25SingleTileBwdLPTSchedulerILb1ELi80ELb0EEEEEEEEEvNT_6ParamsE:
        .type           _ZN7cutlass13device_kernelIN5flash11enable_sm90INS1_16FlashAttnBwdSm90INS1_25CollectiveMainloopBwdSm90ILi2ELi1ELi1EN4cute5tupleIJNS5_1CILi1EEES8_S8_EEENS6_IJNS7_ILi64EEENS7_ILi80EEENS7_ILi256EEEEEENS_6half_tEfNS_4arch4Sm90ELb1ELb0ELb0ELb1ELb0ELb0ELb1ELb1ELi2ELi1ELi1ELi1ELb0EEENS1_24CollectiveEpilogueBwdGQAISD_fSG_Li256ELb1ELb0EEENS1_25SingleTileBwdLPTSchedulerILb1ELi80ELb0EEEEEEEEEvNT_6ParamsE,@function
        .size           _ZN7cutlass13device_kernelIN5flash11enable_sm90INS1_16FlashAttnBwdSm90INS1_25CollectiveMainloopBwdSm90ILi2ELi1ELi1EN4cute5tupleIJNS5_1CILi1EEES8_S8_EEENS6_IJNS7_ILi64EEENS7_ILi80EEENS7_ILi256EEEEEENS_6half_tEfNS_4arch4Sm90ELb1ELb0ELb0ELb1ELb0ELb0ELb1ELb1ELi2ELi1ELi1ELi1ELb0EEENS1_24CollectiveEpilogueBwdGQAISD_fSG_Li256ELb1ELb0EEENS1_25SingleTileBwdLPTSchedulerILb1ELi80ELb0EEEEEEEEEvNT_6ParamsE,(.L_x_146 - _ZN7cutlass13device_kernelIN5flash11enable_sm90INS1_16FlashAttnBwdSm90INS1_25CollectiveMainloopBwdSm90ILi2ELi1ELi1EN4cute5tupleIJNS5_1CILi1EEES8_S8_EEENS6_IJNS7_ILi64EEENS7_ILi80EEENS7_ILi256EEEEEENS_6half_tEfNS_4arch4Sm90ELb1ELb0ELb0ELb1ELb0ELb0ELb1ELb1ELi2ELi1ELi1ELi1ELb0EEENS1_24CollectiveEpilogueBwdGQAISD_fSG_Li256ELb1ELb0EEENS1_25SingleTileBwdLPTSchedulerILb1ELi80ELb0EEEEEEEEEvNT_6ParamsE)
        .other          _ZN7cutlass13device_kernelIN5flash11enable_sm90INS1_16FlashAttnBwdSm90INS1_25CollectiveMainloopBwdSm90ILi2ELi1ELi1EN4cute5tupleIJNS5_1CILi1EEES8_S8_EEENS6_IJNS7_ILi64EEENS7_ILi80EEENS7_ILi256EEEEEENS_6half_tEfNS_4arch4Sm90ELb1ELb0ELb0ELb1ELb0ELb0ELb1ELb1ELi2ELi1ELi1ELi1ELb0EEENS1_24CollectiveEpilogueBwdGQAISD_fSG_Li256ELb1ELb0EEENS1_25SingleTileBwdLPTSchedulerILb1ELi80ELb0EEEEEEEEEvNT_6ParamsE,@"STO_CUDA_ENTRY STV_DEFAULT"
_ZN7cutlass13device_kernelIN5flash11enable_sm90INS1_16FlashAttnBwdSm90INS1_25CollectiveMainloopBwdSm90ILi2ELi1ELi1EN4cute5tupleIJNS5_1CILi1EEES8_S8_EEENS6_IJNS7_ILi64EEENS7_ILi80EEENS7_ILi256EEEEEENS_6half_tEfNS_4arch4Sm90ELb1ELb0ELb0ELb1ELb0ELb0ELb1ELb1ELi2ELi1ELi1ELi1ELb0EEENS1_24CollectiveEpilogueBwdGQAISD_fSG_Li256ELb1ELb0EEENS1_25SingleTileBwdLPTSchedulerILb1ELi80ELb0EEEEEEEEEvNT_6ParamsE:
[----:B------:R-:W-:Y:S01]  /*0000*/  LDC R1, c[0x0][0x37c] ;  /* 0x0000df00ff017b82 */ /* 0x000fe20000000800 */
[----:B------:R-:W-:Y:S05]  /*0010*/  EXIT ;  /* 0x000000000000794d */ /* 0x000fea0003800000 */
.L_x_94:
        /* <DEDUP_REMOVED lines=14> */
.L_x_146:


//--------------------- .text._ZN7cutlass13device_kernelIN5flash22FlashAttnBwdPreprocessIN4cute5tupleIJNS3_1CILi64EEENS5_ILi256EEEEEENS_6half_tEfNS_4arch4Sm90ELb1ELb1EEEEEvNT_6ParamsE --------------------------
	.section	.text._ZN7cutlass13device_kernelIN5flash22FlashAttnBwdPreprocessIN4cute5tupleIJNS3_1CILi64EEENS5_ILi256EEEEEENS_6half_tEfNS_4arch4Sm90ELb1ELb1EEEEEvNT_6ParamsE,"ax",@progbits
	.align	128
.text._ZN7cutlass13device_kernelIN5flash22FlashAttnBwdPreprocessIN4cute5tupleIJNS3_1CILi64EEENS5_ILi256EEEEEENS_6half_tEfNS_4arch4Sm90ELb1ELb1EEEEEvNT_6ParamsE:
        .type           _ZN7cutlass13device_kernelIN5flash22FlashAttnBwdPreprocessIN4cute5tupleIJNS3_1CILi64EEENS5_ILi256EEEEEENS_6half_tEfNS_4arch4Sm90ELb1ELb1EEEEEvNT_6ParamsE,@function
        .size           _ZN7cutlass13device_kernelIN5flash22FlashAttnBwdPreprocessIN4cute5tupleIJNS3_1CILi64EEENS5_ILi256EEEEEENS_6half_tEfNS_4arch4Sm90ELb1ELb1EEEEEvNT_6ParamsE,(.L_x_147 - _ZN7cutlass13device_kernelIN5flash22FlashAttnBwdPreprocessIN4cute5tupleIJNS3_1CILi64EEENS5_ILi256EEEEEENS_6half_tEfNS_4arch4Sm90ELb1ELb1EEEEEvNT_6ParamsE)
        .other          _ZN7cutlass13device_kernelIN5flash22FlashAttnBwdPreprocessIN4cute5tupleIJNS3_1CILi64EEENS5_ILi256EEEEEENS_6half_tEfNS_4arch4Sm90ELb1ELb1EEEEEvNT_6ParamsE,@"STO_CUDA_ENTRY STV_DEFAULT"
_ZN7cutlass13device_kernelIN5flash22FlashAttnBwdPreprocessIN4cute5tupleIJNS3_1CILi64EEENS5_ILi256EEEEEENS_6half_tEfNS_4arch4Sm90ELb1ELb1EEEEEvNT_6ParamsE:
[----:B------:R-:W-:Y:S01]  /*0000*/  LDC R1, c[0x0][0x37c] ;  /* 0x0000df00ff017b82 */ /* 0x000fe20000000800 */
[----:B------:R-:W0:Y:S07]  /*0010*/  LDCU.64 UR10, c[0x0][0x460] ;  /* 0x00008c00ff0a77ac */ /* 0x000e2e0008000a00 */
[----:B------:R-:W1:Y:S01]  /*0020*/  S2UR UR16, SR_CTAID.X ;  /* 0x00000000001079c3 */ /* 0x000e620000002500 */
[----:B------:R-:W2:Y:S07]  /*0030*/  LDCU.64 UR12, c[0x0][0x358] ;  /* 0x00006b00ff0c77ac */ /* 0x000eae0008000a00 */
[----:B------:R-:W3:Y:S08]  /*0040*/  S2UR UR15, SR_CTAID.Y ;  /* 0x00000000000f79c3 */ /* 0x000ef00000002600 */
[----:B------:R-:W4:Y:S01]  /*0050*/  S2UR UR14, SR_CTAID.Z ;  /* 0x00000000000e79c3 */ /* 0x000f220000002700 */
[----:B0-----:R-:W-:-:S04]  /*0060*/  UISETP.NE.U32.AND UP1, UPT, UR10, URZ, UPT ;  /* 0x000000ff0a00728c */ /* 0x001fc8000bf25070 */
[----:B------:R-:W-:-:S09]  /*0070*/  UISETP.NE.AND.EX UP2, UPT, UR11, URZ, UPT, UP1 ;  /* 0x000000ff0b00728c */ /* 0x000fd2000bf45310 */
[----:B-12---:R-:W-:Y:S05]  /*0080*/  BRA.U UP2, `(.L_x_95) ;  /* 0x0000000102247547 */ /* 0x006fea000b800000 */
[----:B------:R-:W0:Y:S01]  /*0090*/  LDCU.64 UR6, c[0x0][0x468] ;  /* 0x00008d00ff0677ac */ /* 0x000e220008000a00 */
[----:B------:R-:W1:Y:S01]  /*00a0*/  LDCU UR5, c[0x0][0x388] ;  /* 0x00007100ff0577ac */ /* 0x000e620008000800 */
[----:B------:R-:W-:Y:S01]  /*00b0*/  UMOV UR4, URZ ;  /* 0x000000ff00047c82 */ /* 0x000fe20008000000 */
[----:B0-----:R-:W-:-:S03]  /*00c0*/  UISETP.NE.U32.AND UP0, UPT, UR6, URZ, UPT ;  /* 0x000000ff0600728c */ /* 0x001fc6000bf05070 */
[----:B------:R-:W-:Y:S01]  /*00d0*/  UMOV UR6, URZ ;  /* 0x000000ff00067c82 */ /* 0x000fe20008000000 */
[----:B------:R-:W-:-:S03]  /*00e0*/  UISETP.NE.AND.EX UP0, UPT, UR7, URZ, UPT, UP0 ;  /* 0x000000ff0700728c */ /* 0x000fc6000bf05300 */
[----:B------:R-:W-:-:S06]  /*00f0*/  UMOV UR7, URZ ;  /* 0x000000ff00077c82 */ /* 0x000fcc0008000000 */
[----:B-1----:R-:W-:Y:S05]  /*0100*/  BRA.U !UP0, `(.L_x_96) ;  /* 0x0000000108687547 */ /* 0x002fea000b800000 */
[----:B------:R-:W-:Y:S05]  /*0110*/  BRA `(.L_x_97) ;  /* 0x00000000003c7947 */ /* 0x000fea0003800000 */
.L_x_95:
[----:B------:R-:W4:Y:S01]  /*0120*/  LDCU.64 UR4, c[0x0][0x460] ;  /* 0x00008c00ff0477ac */ /* 0x000f220008000a00 */
[----:B------:R-:W0:Y:S01]  /*0130*/  LDCU.64 UR8, c[0x0][0x468] ;  /* 0x00008d00ff0877ac */ /* 0x000e220008000a00 */
[----:B----4-:R-:W-:-:S06]  /*0140*/  UIMAD.WIDE.U32 UR4, UR14, 0x4, UR4 ;  /* 0x000000040e0478a5 */ /* 0x010fcc000f8e0004 */
[----:B------:R-:W-:Y:S02]  /*0150*/  MOV R2, UR4 ;  /* 0x0000000400027c02 */ /* 0x000fe40008000f00 */
[----:B------:R-:W-:-:S05]  /*0160*/  MOV R3, UR5 ;  /* 0x0000000500037c02 */ /* 0x000fca0008000f00 */
[----:B------:R-:W2:Y:S01]  /*0170*/  LDG.E R0, desc[UR12][R2.64] ;  /* 0x0000000c02007981 */ /* 0x000ea2000c1e1900 */
[----:B0-----:R-:W-:-:S04]  /*0180*/  UISETP.NE.U32.AND UP0, UPT, UR8, URZ, UPT ;  /* 0x000000ff0800728c */ /* 0x001fc8000bf05070 */
[----:B------:R-:W-:Y:S01]  /*0190*/  UISETP.NE.AND.EX UP0, UPT, UR9, URZ, UPT, UP0 ;  /* 0x000000ff0900728c */ /* 0x000fe2000bf05300 */
[----:B--2---:R-:W-:-:S13]  /*01a0*/  R2UR UR6, R0 ;  /* 0x00000000000672ca */ /* 0x004fda00000e0000 */
[----:B------:R-:W-:Y:S02]  /*01b0*/  ULEA UR4, UR14, UR6, 0x6 ;  /* 0x000000060e047291 */ /* 0x000fe4000f8e30ff */
[----:B------:R-:W-:Y:S02]  /*01c0*/  USHF.R.S32.HI UR7, URZ, 0x1f, UR6 ;  /* 0x0000001fff077899 */ /* 0x000fe40008011406 */
[----:B------:R-:W-:-:S04]  /*01d0*/  USHF.R.S32.HI UR5, URZ, 0x1f, UR4 ;  /* 0x0000001fff057899 */ /* 0x000fc80008011404 */
[----:B------:R-:W-:-:S04]  /*01e0*/  ULEA.HI UR4, UR5, UR4, URZ, 0x6 ;  /* 0x0000000405047291 */ /* 0x000fc8000f8f30ff */
[----:B------:R-:W-:Y:S01]  /*01f0*/  ULOP3.LUT UR4, UR4, 0xffffffc0, URZ, 0xc0, !UPT ;  /* 0xffffffc004047892 */ /* 0x000fe2000f8ec0ff */
[----:B------:R-:W-:Y:S11]  /*0200*/  BRA.U !UP0, `(.L_x_98) ;  /* 0x00000001081c7547 */ /* 0x000ff6000b800000 */
.L_x_97:
[----:B------:R-:W4:Y:S02]  /*0210*/  LDCU.64 UR8, c[0x0][0x468] ;  /* 0x00008d00ff0877ac */ /* 0x000f240008000a00 */
[----:B----4-:R-:W-:-:S06]  /*0220*/  UIMAD.WIDE.U32 UR8, UR14, 0x4, UR8 ;  /* 0x000000040e0878a5 */ /* 0x010fcc000f8e0008 */
[----:B------:R-:W-:Y:S02]  /*0230*/  MOV R2, UR8 ;  /* 0x0000000800027c02 */ /* 0x000fe40008000f00 */
[----:B------:R-:W-:-:S05]  /*0240*/  MOV R3, UR9 ;  /* 0x0000000900037c02 */ /* 0x000fca0008000f00 */
[----:B------:R-:W2:Y:S02]  /*0250*/  LDG.E R2, desc[UR12][R2.64] ;  /* 0x0000000c02027981 */ /* 0x000ea4000c1e1900 */
[----:B--2---:R-:W-:Y:S01]  /*0260*/  R2UR UR5, R2 ;  /* 0x00000000020572ca */ /* 0x004fe200000e0000 */
[----:B------:R-:W-:-:S14]  /*0270*/  BRA `(.L_x_96) ;  /* 0x00000000000c7947 */ /* 0x000fdc0003800000 */
.L_x_98:
[----:B------:R-:W2:Y:S02]  /*0280*/  LDG.E R2, desc[UR12][R2.64+0x4] ;  /* 0x0000040c02027981 */ /* 0x000ea4000c1e1900 */
[----:B--2---:R-:W-:-:S13]  /*0290*/  R2UR UR5, R2 ;  /* 0x00000000020572ca */ /* 0x004fda00000e0000 */
[----:B------:R-:W-:-:S12]  /*02a0*/  UIADD3 UR5, UPT, UPT, -UR6, UR5, URZ ;  /* 0x0000000506057290 */ /* 0x000fd8000fffe1ff */
.L_x_96:
[----:B------:R-:W-:Y:S01]  /*02b0*/  USHF.L.U32 UR8, UR16, 0x6, URZ ;  /* 0x0000000610087899 */ /* 0x000fe200080006ff */
[----:B------:R-:W0:Y:S01]  /*02c0*/  S2R R64, SR_TID.X ;  /* 0x0000000000407919 */ /* 0x000e220000002100 */
[----:B------:R-:W-:Y:S02]  /*02d0*/  PLOP3.LUT P0, PT, PT, PT, UP1, 0x80, 0x8 ;  /* 0x000000000008781c */ /* 0x000fe40003f0f018 */
[----:B------:R-:W-:Y:S02]  /*02e0*/  UISETP.GT.AND UP0, UPT, UR5, UR8, UPT ;  /* 0x000000080500728c */ /* 0x000fe4000bf04270 */
[----:B------:R-:W-:-:S04]  /*02f0*/  ISETP.NE.AND.EX P0, PT, RZ, UR11, PT, P0 ;  /* 0x0000000bff007c0c */ /* 0x000fc8000bf05300 */
[----:B------:R-:W-:-:S13]  /*0300*/  PLOP3.LUT P1, PT, PT, PT, UP0, 0x80, 0x8 ;  /* 0x000000000008781c */ /* 0x000fda0003f2f008 */
[----:B---34-:R-:W-:Y:S05]  /*0310*/  @!P1 EXIT P0 ;  /* 0x000000000000994d */ /* 0x018fea0000000000 */
[----:B------:R-:W-:Y:S01]  /*0320*/  UIADD3 UR18, UPT, UPT, -UR8, UR5, URZ ;  /* 0x0000000508127290 */ /* 0x000fe2000fffe1ff */
[----:B------:R-:W1:Y:S01]  /*0330*/  LDC.64 R4, c[0x0][0x400] ;  /* 0x00010000ff047b82 */ /* 0x000e620000000a00 */
[----:B0-----:R-:W-:Y:S01]  /*0340*/  SHF.R.U32.HI R6, RZ, 0x4, R64 ;  /* 0x00000004ff067819 */ /* 0x001fe20000011640 */
[----:B------:R-:W-:Y:S01]  /*0350*/  HFMA2 R65, -RZ, RZ, 0, 0 ;  /* 0x00000000ff417431 */ /* 0x000fe200000001ff */
[----:B------:R-:W-:Y:S01]  /*0360*/  USEL UR17, UR14, URZ, !UP2 ;  /* 0x000000ff0e117287 */ /* 0x000fe2000d000000 */
[----:B------:R-:W-:Y:S01]  /*0370*/  MOV R7, UR16 ;  /* 0x0000001000077c02 */ /* 0x000fe20008000f00 */
[----:B------:R-:W-:Y:S01]  /*0380*/  BSSY.RECONVERGENT B0, `(.L_x_99) ;  /* 0x0000038000007945 */ /* 0x000fe20003800200 */
[----:B------:R-:W-:Y:S02]  /*0390*/  ISETP.GE.AND P0, PT, R64, UR18, PT ;  /* 0x0000001240007c0c */ /* 0x000fe4000bf06270 */
[----:B------:R-:W-:Y:S01]  /*03a0*/  CS2R R72, SRZ ;  /* 0x0000000000487805 */ /* 0x000fe2000001ff00 */
[----:B------:R-:W0:Y:S01]  /*03b0*/  LDC.64 R10, c[0x0][0x3a0] ;  /* 0x0000e800ff0a7b82 */ /* 0x000e220000000a00 */
[----:B------:R-:W-:-:S02]  /*03c0*/  IADD3 R66, P3, PT, R6, UR6, RZ ;  /* 0x0000000606427c10 */ /* 0x000fc4000ff7e0ff */
[----:B------:R-:W-:Y:S02]  /*03d0*/  CS2R R74, SRZ ;  /* 0x00000000004a7805 */ /* 0x000fe4000001ff00 */
[----:B------:R-:W-:Y:S02]  /*03e0*/  ISETP.GT.U32.OR P0, PT, R64, 0x3f, P0 ;  /* 0x0000003f4000780c */ /* 0x000fe40000704470 */
[----:B------:R-:W-:Y:S02]  /*03f0*/  CS2R R44, SRZ ;  /* 0x00000000002c7805 */ /* 0x000fe4000001ff00 */
[----:B------:R-:W-:Y:S02]  /*0400*/  IADD3.X R67, PT, PT, RZ, UR7, RZ, P3, !PT ;  /* 0x00000007ff437c10 */ /* 0x000fe40009ffe4ff */
[----:B------:R-:W-:Y:S02]  /*0410*/  CS2R R46, SRZ ;  /* 0x00000000002e7805 */ /* 0x000fe4000001ff00 */
[C---:B------:R-:W-:Y:S01]  /*0420*/  ISETP.GE.AND P3, PT, R6.reuse, UR18, PT ;  /* 0x0000001206007c0c */ /* 0x040fe2000bf66270 */
[----:B------:R-:W2:Y:S01]  /*0430*/  LDC.64 R8, c[0x0][0x408] ;  /* 0x00010200ff087b82 */ /* 0x000ea20000000a00 */
[----:B------:R-:W-:Y:S01]  /*0440*/  IADD3 R0, PT, PT, R6, 0x10, RZ ;  /* 0x0000001006007810 */ /* 0x000fe20007ffe0ff */
[----:B------:R-:W-:Y:S01]  /*0450*/  IMAD.WIDE.U32 R66, R7, 0x40, R66 ;  /* 0x0000004007427825 */ /* 0x000fe200078e0042 */
[----:B------:R-:W-:-:S02]  /*0460*/  CS2R R56, SRZ ;  /* 0x0000000000387805 */ /* 0x000fc4000001ff00 */
[----:B------:R-:W-:Y:S02]  /*0470*/  CS2R R58, SRZ ;  /* 0x00000000003a7805 */ /* 0x000fe4000001ff00 */
[----:B------:R-:W-:Y:S02]  /*0480*/  CS2R R36, SRZ ;  /* 0x0000000000247805 */ /* 0x000fe4000001ff00 */
[----:B------:R-:W-:Y:S02]  /*0490*/  CS2R R38, SRZ ;  /* 0x0000000000267805 */ /* 0x000fe4000001ff00 */
[----:B------:R-:W-:Y:S02]  /*04a0*/  CS2R R28, SRZ ;  /* 0x00000000001c7805 */ /* 0x000fe4000001ff00 */
[C---:B------:R-:W-:Y:S01]  /*04b0*/  @!P0 IADD3 R2, PT, PT, R64.reuse, UR8, RZ ;  /* 0x0000000840028c10 */ /* 0x040fe2000fffe0ff */
[----:B------:R-:W3:Y:S01]  /*04c0*/  LDC.64 R14, c[0x0][0x3a8] ;  /* 0x0000ea00ff0e7b82 */ /* 0x000ee20000000a00 */
[----:B------:R-:W-:-:S02]  /*04d0*/  SHF.L.U32 R64, R64, 0x3, RZ ;  /* 0x0000000340407819 */ /* 0x000fc400000006ff */
[----:B------:R-:W-:Y:S02]  /*04e0*/  CS2R R30, SRZ ;  /* 0x00000000001e7805 */ /* 0x000fe4000001ff00 */
[----:B------:R-:W-:Y:S02]  /*04f0*/  @!P0 IADD3 R2, P1, PT, R2, UR6, RZ ;  /* 0x0000000602028c10 */ /* 0x000fe4000ff3e0ff */
[----:B------:R-:W-:Y:S02]  /*0500*/  LOP3.LUT R64, R64, 0x78, RZ, 0xc0, !PT ;  /* 0x0000007840407812 */ /* 0x000fe400078ec0ff */
[----:B------:R-:W-:Y:S02]  /*0510*/  @!P0 IADD3.X R3, PT, PT, RZ, UR7, RZ, P1, !PT ;  /* 0x00000007ff038c10 */ /* 0x000fe40008ffe4ff */
[----:B------:R-:W-:Y:S02]  /*0520*/  ISETP.GE.AND P1, PT, R0, UR18, PT ;  /* 0x0000001200007c0c */ /* 0x000fe4000bf26270 */
[----:B------:R-:W-:Y:S01]  /*0530*/  IADD3 R0, PT, PT, R6, 0x20, RZ ;  /* 0x0000002006007810 */ /* 0x000fe20007ffe0ff */
[----:B-1----:R-:W-:Y:S01]  /*0540*/  @!P0 IMAD.WIDE.U32 R2, R4, UR15, R2 ;  /* 0x0000000f04028c25 */ /* 0x002fe2000f8e0002 */
[----:B------:R-:W-:-:S02]  /*0550*/  IADD3 R16, PT, PT, R6, 0x30, RZ ;  /* 0x0000003006107810 */ /* 0x000fc40007ffe0ff */
[----:B------:R-:W-:Y:S01]  /*0560*/  ISETP.GE.AND P2, PT, R0, UR18, PT ;  /* 0x0000001200007c0c */ /* 0x000fe2000bf46270 */
[----:B------:R-:W-:Y:S01]  /*0570*/  @!P0 IMAD R3, R5, UR15, R3 ;  /* 0x0000000f05038c24 */ /* 0x000fe2000f8e0203 */
[----:B------:R-:W-:Y:S01]  /*0580*/  LOP3.LUT R80, R64, 0x80, RZ, 0xfc, !PT ;  /* 0x0000008040507812 */ /* 0x000fe200078efcff */
[----:B0-----:R-:W-:-:S04]  /*0590*/  IMAD.WIDE.U32 R4, R10, UR15, R64 ;  /* 0x0000000f0a047c25 */ /* 0x001fc8000f8e0040 */
[----:B------:R-:W-:Y:S01]  /*05a0*/  IMAD R5, R11, UR15, R5 ;  /* 0x0000000f0b057c24 */ /* 0x000fe2000f8e0205 */
[----:B------:R-:W-:Y:S01]  /*05b0*/  CS2R R10, SRZ ;  /* 0x00000000000a7805 */ /* 0x000fe2000001ff00 */
[----:B--2---:R-:W-:-:S04]  /*05c0*/  @!P0 IMAD.WIDE.U32 R2, R8, UR17, R2 ;  /* 0x0000001108028c25 */ /* 0x004fc8000f8e0002 */
[----:B---3--:R-:W-:-:S04]  /*05d0*/  IMAD.WIDE.U32 R12, R14, UR17, R4 ;  /* 0x000000110e0c7c25 */ /* 0x008fc8000f8e0004 */
[----:B------:R-:W-:Y:S01]  /*05e0*/  @!P0 IMAD R0, R9, UR17, R3 ;  /* 0x0000001109008c24 */ /* 0x000fe2000f8e0203 */
[----:B------:R-:W-:Y:S01]  /*05f0*/  CS2R R8, SRZ ;  /* 0x0000000000087805 */ /* 0x000fe2000001ff00 */
[----:B------:R-:W-:Y:S01]  /*0600*/  IMAD R15, R15, UR17, R13 ;  /* 0x000000110f0f7c24 */ /* 0x000fe2000f8e020d */
[----:B------:R-:W-:Y:S06]  /*0610*/  @P3 BRA `(.L_x_100) ;  /* 0x0000000000383947 */ /* 0x000fec0003800000 */
[----:B------:R-:W0:Y:S01]  /*0620*/  LDCU.64 UR8, c[0x0][0x398] ;  /* 0x00007300ff0877ac */ /* 0x000e220008000a00 */
[----:B------:R-:W-:Y:S01]  /*0630*/  MOV R14, R12 ;  /* 0x0000000c000e7202 */ /* 0x000fe20000000f00 */
[----:B------:R-:W1:Y:S01]  /*0640*/  LDCU UR6, c[0x0][0x38c] ;  /* 0x00007180ff0677ac */ /* 0x000e620008000800 */
[----:B------:R-:W2:Y:S01]  /*0650*/  LDCU.64 UR10, c[0x0][0x380] ;  /* 0x00007000ff0a77ac */ /* 0x000ea20008000a00 */
[----:B0-----:R-:W-:Y:S02]  /*0660*/  IMAD R7, R67, UR8, RZ ;  /* 0x0000000843077c24 */ /* 0x001fe4000f8e02ff */
[----:B------:R-:W-:Y:S01]  /*0670*/  IMAD.WIDE.U32 R4, R66, UR8, R14 ;  /* 0x0000000842047c25 */ /* 0x000fe2000f8e000e */
[----:B-1----:R-:W-:-:S03]  /*0680*/  ISETP.GE.AND P4, PT, R64, UR6, PT ;  /* 0x0000000640007c0c */ /* 0x002fc6000bf86270 */
[----:B------:R-:W-:Y:S01]  /*0690*/  IMAD R7, R66, UR9, R7 ;  /* 0x0000000942077c24 */ /* 0x000fe2000f8e0207 */
[----:B------:R-:W-:Y:S02]  /*06a0*/  ISETP.GE.AND P5, PT, R80, UR6, PT ;  /* 0x0000000650007c0c */ /* 0x000fe4000bfa6270 */
[----:B--2---:R-:W-:Y:S02]  /*06b0*/  LEA R6, P6, R4, UR10, 0x1 ;  /* 0x0000000a04067c11 */ /* 0x004fe4000f8c08ff */
[----:B------:R-:W-:-:S04]  /*06c0*/  IADD3 R5, PT, PT, R5, R7, RZ ;  /* 0x0000000705057210 */ /* 0x000fc80007ffe0ff */
[----:B------:R-:W-:-:S05]  /*06d0*/  LEA.HI.X R7, R4, UR11, R5, 0x1, P6 ;  /* 0x0000000b04077c11 */ /* 0x000fca000b0f0c05 */
[----:B------:R0:W5:Y:S04]  /*06e0*/  @!P4 LDG.E.128 R72, desc[UR12][R6.64] ;  /* 0x0000000c0648c981 */ /* 0x000168000c1e1d00 */
[----:B------:R0:W5:Y:S02]  /*06f0*/  @!P5 LDG.E.128 R44, desc[UR12][R6.64+0x100] ;  /* 0x0001000c062cd981 */ /* 0x000164000c1e1d00 */
.L_x_100:
[----:B------:R-:W-:Y:S05]  /*0700*/  BSYNC.RECONVERGENT B0 ;  /* 0x0000000000007941 */ /* 0x000fea0003800200 */
.L_x_99:
[----:B------:R-:W-:Y:S04]  /*0710*/  BSSY.RECONVERGENT B0, `(.L_x_101) ;  /* 0x0000013000007945 */ /* 0x000fe80003800200 */
[----:B------:R-:W-:Y:S05]  /*0720*/  @P1 BRA `(.L_x_102) ;  /* 0x0000000000441947 */ /* 0x000fea0003800000 */
[----:B------:R-:W1:Y:S01]  /*0730*/  LDCU.64 UR8, c[0x0][0x398] ;  /* 0x00007300ff0877ac */ /* 0x000e620008000a00 */
[----:B0-----:R-:W-:Y:S02]  /*0740*/  IADD3 R7, P4, PT, R66, 0x10, RZ ;  /* 0x0000001042077810 */ /* 0x001fe40007f9e0ff */
[----:B------:R-:W-:Y:S01]  /*0750*/  MOV R5, R15 ;  /* 0x0000000f00057202 */ /* 0x000fe20000000f00 */
[----:B------:R-:W0:Y:S01]  /*0760*/  LDCU UR6, c[0x0][0x38c] ;  /* 0x00007180ff0677ac */ /* 0x000e220008000800 */
[----:B------:R-:W-:Y:S01]  /*0770*/  IADD3.X R4, PT, PT, RZ, R67, RZ, P4, !PT ;  /* 0x00000043ff047210 */ /* 0x000fe200027fe4ff */
[----:B------:R-:W2:Y:S04]  /*0780*/  LDCU.64 UR10, c[0x0][0x380] ;  /* 0x00007000ff0a77ac */ /* 0x000ea80008000a00 */
[----:B-1----:R-:W-:Y:S01]  /*0790*/  IMAD R6, R4, UR8, RZ ;  /* 0x0000000804067c24 */ /* 0x002fe2000f8e02ff */
[----:B------:R-:W-:-:S02]  /*07a0*/  MOV R4, R12 ;  /* 0x0000000c00047202 */ /* 0x000fc40000000f00 */
[----:B0-----:R-:W-:-:S03]  /*07b0*/  ISETP.GE.AND P5, PT, R64, UR6, PT ;  /* 0x0000000640007c0c */ /* 0x001fc6000bfa6270 */
[----:B------:R-:W-:Y:S01]  /*07c0*/  IMAD.WIDE.U32 R4, R7, UR8, R4 ;  /* 0x0000000807047c25 */ /* 0x000fe2000f8e0004 */
[----:B------:R-:W-:-:S03]  /*07d0*/  ISETP.GE.AND P6, PT, R80, UR6, PT ;  /* 0x0000000650007c0c */ /* 0x000fc6000bfc6270 */
[----:B------:R-:W-:Y:S01]  /*07e0*/  IMAD R7, R7, UR9, R6 ;  /* 0x0000000907077c24 */ /* 0x000fe2000f8e0206 */
[----:B--2---:R-:W-:-:S04]  /*07f0*/  LEA R6, P4, R4, UR10, 0x1 ;  /* 0x0000000a04067c11 */ /* 0x004fc8000f8808ff */
[----:B------:R-:W-:-:S04]  /*0800*/  IADD3 R5, PT, PT, R5, R7, RZ ;  /* 0x0000000705057210 */ /* 0x000fc80007ffe0ff */
[----:B------:R-:W-:-:S05]  /*0810*/  LEA.HI.X R7, R4, UR11, R5, 0x1, P4 ;  /* 0x0000000b04077c11 */ /* 0x000fca000a0f0c05 */
[----:B------:R1:W5:Y:S04]  /*0820*/  @!P5 LDG.E.128 R56, desc[UR12][R6.64] ;  /* 0x0000000c0638d981 */ /* 0x000368000c1e1d00 */
[----:B------:R1:W5:Y:S02]  /*0830*/  @!P6 LDG.E.128 R36, desc[UR12][R6.64+0x100] ;  /* 0x0001000c0624e981 */ /* 0x000364000c1e1d00 */
.L_x_102:
[----:B------:R-:W-:Y:S05]  /*0840*/  BSYNC.RECONVERGENT B0 ;  /* 0x0000000000007941 */ /* 0x000fea0003800200 */
.L_x_101:
[----:B------:R-:W-:Y:S04]  /*0850*/  BSSY.RECONVERGENT B0, `(.L_x_103) ;  /* 0x0000013000007945 */ /* 0x000fe80003800200 */
[----:B------:R-:W-:Y:S05]  /*0860*/  @P2 BRA `(.L_x_104) ;  /* 0x0000000000442947 */ /* 0x000fea0003800000 */
[----:B------:R-:W2:Y:S01]  /*0870*/  LDCU.64 UR8, c[0x0][0x398] ;  /* 0x00007300ff0877ac */ /* 0x000ea20008000a00 */
[----:B01----:R-:W-:Y:S02]  /*0880*/  IADD3 R7, P4, PT, R66, 0x20, RZ ;  /* 0x0000002042077810 */ /* 0x003fe40007f9e0ff */
[----:B------:R-:W-:Y:S01]  /*0890*/  MOV R5, R15 ;  /* 0x0000000f00057202 */ /* 0x000fe20000000f00 */
[----:B------:R-:W0:Y:S01]  /*08a0*/  LDCU UR6, c[0x0][0x38c] ;  /* 0x00007180ff0677ac */ /* 0x000e220008000800 */
[----:B------:R-:W-:Y:S01]  /*08b0*/  IADD3.X R4, PT, PT, RZ, R67, RZ, P4, !PT ;  /* 0x00000043ff047210 */ /* 0x000fe200027fe4ff */
[----:B------:R-:W1:Y:S04]  /*08c0*/  LDCU.64 UR10, c[0x0][0x380] ;  /* 0x00007000ff0a77ac */ /* 0x000e680008000a00 */
[----:B--2---:R-:W-:Y:S01]  /*08d0*/  IMAD R6, R4, UR8, RZ ;  /* 0x0000000804067c24 */ /* 0x004fe2000f8e02ff */
[----:B------:R-:W-:-:S02]  /*08e0*/  MOV R4, R12 ;  /* 0x0000000c00047202 */ /* 0x000fc40000000f00 */
[----:B0-----:R-:W-:-:S03]  /*08f0*/  ISETP.GE.AND P5, PT, R64, UR6, PT ;  /* 0x0000000640007c0c */ /* 0x001fc6000bfa6270 */
[----:B------:R-:W-:Y:S01]  /*0900*/  IMAD.WIDE.U32 R4, R7, UR8, R4 ;  /* 0x0000000807047c25 */ /* 0x000fe2000f8e0004 */
[----:B------:R-:W-:-:S03]  /*0910*/  ISETP.GE.AND P6, PT, R80, UR6, PT ;  /* 0x0000000650007c0c */ /* 0x000fc6000bfc6270 */
[----:B------:R-:W-:Y:S01]  /*0920*/  IMAD R7, R7, UR9, R6 ;  /* 0x0000000907077c24 */ /* 0x000fe2000f8e0206 */
[----:B-1----:R-:W-:-:S04]  /*0930*/  LEA R6, P4, R4, UR10, 0x1 ;  /* 0x0000000a04067c11 */ /* 0x002fc8000f8808ff */
[----:B------:R-:W-:-:S04]  /*0940*/  IADD3 R5, PT, PT, R5, R7, RZ ;  /* 0x0000000705057210 */ /* 0x000fc80007ffe0ff */
[----:B------:R-:W-:-:S05]  /*0950*/  LEA.HI.X R7, R4, UR11, R5, 0x1, P4 ;  /* 0x0000000b04077c11 */ /* 0x000fca000a0f0c05 */
[----:B------:R2:W5:Y:S04]  /*0960*/  @!P5 LDG.E.128 R8, desc[UR12][R6.64] ;  /* 0x0000000c0608d981 */ /* 0x000568000c1e1d00 */
[----:B------:R2:W5:Y:S02]  /*0970*/  @!P6 LDG.E.128 R28, desc[UR12][R6.64+0x100] ;  /* 0x0001000c061ce981 */ /* 0x000564000c1e1d00 */
.L_x_104:
[----:B------:R-:W-:Y:S05]  /*0980*/  BSYNC.RECONVERGENT B0 ;  /* 0x0000000000007941 */ /* 0x000fea0003800200 */
.L_x_103:
[----:B------:R-:W-:Y:S01]  /*0990*/  ISETP.GE.AND P4, PT, R16, UR18, PT ;  /* 0x0000001210007c0c */ /* 0x000fe2000bf86270 */
[----:B------:R-:W-:Y:S01]  /*09a0*/  BSSY.RECONVERGENT B0, `(.L_x_105) ;  /* 0x0000016000007945 */ /* 0x000fe20003800200 */
[----:B------:R-:W-:Y:S02]  /*09b0*/  CS2R R4, SRZ ;  /* 0x0000000000047805 */ /* 0x000fe4000001ff00 */
[----:B012---:R-:W-:Y:S02]  /*09c0*/  CS2R R6, SRZ ;  /* 0x0000000000067805 */ /* 0x007fe4000001ff00 */
[----:B------:R-:W-:Y:S02]  /*09d0*/  CS2R R20, SRZ ;  /* 0x0000000000147805 */ /* 0x000fe4000001ff00 */
[----:B------:R-:W-:-:S05]  /*09e0*/  CS2R R22, SRZ ;  /* 0x0000000000167805 */ /* 0x000fca000001ff00 */
[----:B------:R-:W-:Y:S05]  /*09f0*/  @P4 BRA `(.L_x_106) ;  /* 0x0000000000404947 */ /* 0x000fea0003800000 */
[----:B------:R-:W0:Y:S01]  /*0a00*/  LDCU.64 UR8, c[0x0][0x398] ;  /* 0x00007300ff0877ac */ /* 0x000e220008000a00 */
[----:B------:R-:W-:Y:S01]  /*0a10*/  IADD3 R17, P5, PT, R66, 0x30, RZ ;  /* 0x0000003042117810 */ /* 0x000fe20007fbe0ff */
[----:B------:R-:W1:Y:S03]  /*0a20*/  LDCU.64 UR10, c[0x0][0x380] ;  /* 0x00007000ff0a77ac */ /* 0x000e660008000a00 */
[----:B------:R-:W-:Y:S01]  /*0a30*/  IADD3.X R13, PT, PT, RZ, R67, RZ, P5, !PT ;  /* 0x00000043ff0d7210 */ /* 0x000fe20002ffe4ff */
[----:B------:R-:W2:Y:S04]  /*0a40*/  LDCU UR6, c[0x0][0x38c] ;  /* 0x00007180ff0677ac */ /* 0x000ea80008000800 */
[----:B0-----:R-:W-:Y:S01]  /*0a50*/  IMAD R14, R13, UR8, RZ ;  /* 0x000000080d0e7c24 */ /* 0x001fe2000f8e02ff */
[----:B------:R-:W-:-:S03]  /*0a60*/  MOV R13, R15 ;  /* 0x0000000f000d7202 */ /* 0x000fc60000000f00 */
[----:B------:R-:W-:Y:S01]  /*0a70*/  IMAD.WIDE.U32 R12, R17, UR8, R12 ;  /* 0x00000008110c7c25 */ /* 0x000fe2000f8e000c */
[----:B--2---:R-:W-:-:S03]  /*0a80*/  ISETP.GE.AND P5, PT, R64, UR6, PT ;  /* 0x0000000640007c0c */ /* 0x004fc6000bfa6270 */
[----:B------:R-:W-:Y:S01]  /*0a90*/  IMAD R17, R17, UR9, R14 ;  /* 0x0000000911117c24 */ /* 0x000fe2000f8e020e */
[----:B-1----:R-:W-:-:S04]  /*0aa0*/  LEA R14, P6, R12, UR10, 0x1 ;  /* 0x0000000a0c0e7c11 */ /* 0x002fc8000f8c08ff */
[----:B------:R-:W-:-:S04]  /*0ab0*/  IADD3 R13, PT, PT, R13, R17, RZ ;  /* 0x000000110d0d7210 */ /* 0x000fc80007ffe0ff */
[----:B------:R-:W-:Y:S02]  /*0ac0*/  LEA.HI.X R15, R12, UR11, R13, 0x1, P6 ;  /* 0x0000000b0c0f7c11 */ /* 0x000fe4000b0f0c0d */
[----:B------:R-:W-:-:S03]  /*0ad0*/  ISETP.GE.AND P6, PT, R80, UR6, PT ;  /* 0x0000000650007c0c */ /* 0x000fc6000bfc6270 */
[----:B------:R0:W5:Y:S10]  /*0ae0*/  @!P5 LDG.E.128 R4, desc[UR12][R14.64] ;  /* 0x0000000c0e04d981 */ /* 0x000174000c1e1d00 */
[----:B------:R0:W5:Y:S02]  /*0af0*/  @!P6 LDG.E.128 R20, desc[UR12][R14.64+0x100] ;  /* 0x0001000c0e14e981 */ /* 0x000164000c1e1d00 */
.L_x_106:
[----:B------:R-:W-:Y:S05]  /*0b00*/  BSYNC.RECONVERGENT B0 ;  /* 0x0000000000007941 */ /* 0x000fea0003800200 */
.L_x_105:
[----:B0-----:R-:W0:Y:S01]  /*0b10*/  LDC.64 R14, c[0x0][0x3c0] ;  /* 0x0000f000ff0e7b82 */ /* 0x001e220000000a00 */
[----:B------:R-:W-:Y:S01]  /*0b20*/  BSSY.RECONVERGENT B0, `(.L_x_107) ;  /* 0x0000024000007945 */ /* 0x000fe20003800200 */
[----:B------:R-:W-:Y:S02]  /*0b30*/  CS2R R60, SRZ ;  /* 0x00000000003c7805 */ /* 0x000fe4000001ff00 */
[----:B------:R-:W-:Y:S02]  /*0b40*/  CS2R R62, SRZ ;  /* 0x00000000003e7805 */ /* 0x000fe4000001ff00 */
[----:B------:R-:W-:Y:S02]  /*0b50*/  CS2R R48, SRZ ;  /* 0x0000000000307805 */ /* 0x000fe4000001ff00 */
[----:B------:R-:W-:Y:S02]  /*0b60*/  CS2R R50, SRZ ;  /* 0x0000000000327805 */ /* 0x000fe4000001ff00 */
[----:B------:R-:W-:-:S02]  /*0b70*/  CS2R R40, SRZ ;  /* 0x0000000000287805 */ /* 0x000fc4000001ff00 */
[----:B------:R-:W-:Y:S01]  /*0b80*/  CS2R R42, SRZ ;  /* 0x00000000002a7805 */ /* 0x000fe2000001ff00 */
[----:B------:R-:W1:Y:S01]  /*0b90*/  LDC.64 R70, c[0x0][0x3c8] ;  /* 0x0000f200ff467b82 */ /* 0x000e620000000a00 */
[----:B------:R-:W-:Y:S02]  /*0ba0*/  CS2R R52, SRZ ;  /* 0x0000000000347805 */ /* 0x000fe4000001ff00 */
[----:B------:R-:W-:Y:S02]  /*0bb0*/  CS2R R54, SRZ ;  /* 0x0000000000367805 */ /* 0x000fe4000001ff00 */
[----:B------:R-:W-:Y:S02]  /*0bc0*/  CS2R R32, SRZ ;  /* 0x0000000000207805 */ /* 0x000fe4000001ff00 */
[----:B------:R-:W-:Y:S02]  /*0bd0*/  CS2R R34, SRZ ;  /* 0x0000000000227805 */ /* 0x000fe4000001ff00 */
[----:B------:R-:W-:-:S02]  /*0be0*/  CS2R R16, SRZ ;  /* 0x0000000000107805 */ /* 0x000fc4000001ff00 */
[----:B------:R-:W-:Y:S02]  /*0bf0*/  CS2R R18, SRZ ;  /* 0x0000000000127805 */ /* 0x000fe4000001ff00 */
[----:B------:R-:W-:Y:S02]  /*0c00*/  CS2R R24, SRZ ;  /* 0x0000000000187805 */ /* 0x000fe4000001ff00 */
[----:B------:R-:W-:Y:S01]  /*0c10*/  CS2R R26, SRZ ;  /* 0x00000000001a7805 */ /* 0x000fe2000001ff00 */
[----:B0-----:R-:W-:-:S04]  /*0c20*/  IMAD.WIDE.U32 R12, R14, UR15, R64 ;  /* 0x0000000f0e0c7c25 */ /* 0x001fc8000f8e0040 */
[----:B------:R-:W-:Y:S01]  /*0c30*/  IMAD R13, R15, UR15, R13 ;  /* 0x0000000f0f0d7c24 */ /* 0x000fe2000f8e020d */
[----:B------:R-:W-:Y:S01]  /*0c40*/  CS2R R14, SRZ ;  /* 0x00000000000e7805 */ /* 0x000fe2000001ff00 */
[----:B-1----:R-:W-:Y:S01]  /*0c50*/  IMAD.WIDE.U32 R68, R70, UR17, R12 ;  /* 0x0000001146447c25 */ /* 0x002fe2000f8e000c */
[----:B------:R-:W-:-:S03]  /*0c60*/  CS2R R12, SRZ ;  /* 0x00000000000c7805 */ /* 0x000fc6000001ff00 */
[----:B------:R-:W-:Y:S01]  /*0c70*/  IMAD R71, R71, UR17, R69 ;  /* 0x0000001147477c24 */ /* 0x000fe2000f8e0245 */
[----:B------:R-:W-:Y:S06]  /*0c80*/  @P3 BRA `(.L_x_108) ;  /* 0x0000000000343947 */ /* 0x000fec0003800000 */
[----:B------:R-:W0:Y:S01]  /*0c90*/  LDCU.128 UR8, c[0x0][0x3b0] ;  /* 0x00007600ff0877ac */ /* 0x000e220008000c00 */
[----:B------:R-:W-:Y:S01]  /*0ca0*/  MOV R70, R68 ;  /* 0x0000004400467202 */ /* 0x000fe20000000f00 */
[----:B------:R-:W1:Y:S01]  /*0cb0*/  LDCU UR6, c[0x0][0x38c] ;  /* 0x00007180ff0677ac */ /* 0x000e620008000800 */
[----:B0-----:R-:W-:-:S03]  /*0cc0*/  IMAD R79, R67, UR10, RZ ;  /* 0x0000000a434f7c24 */ /* 0x001fc6000f8e02ff */
[----:B------:R-:W-:Y:S01]  /*0cd0*/  IMAD.WIDE.U32 R76, R66, UR10, R70 ;  /* 0x0000000a424c7c25 */ /* 0x000fe2000f8e0046 */
[----:B-1----:R-:W-:-:S03]  /*0ce0*/  ISETP.GE.AND P5, PT, R64, UR6, PT ;  /* 0x0000000640007c0c */ /* 0x002fc6000bfa6270 */
[----:B------:R-:W-:Y:S01]  /*0cf0*/  IMAD R79, R66, UR11, R79 ;  /* 0x0000000b424f7c24 */ /* 0x000fe2000f8e024f */
[----:B------:R-:W-:Y:S02]  /*0d00*/  ISETP.GE.AND P6, PT, R80, UR6, PT ;  /* 0x0000000650007c0c */ /* 0x000fe4000bfc6270 */
[----:B------:R-:W-:Y:S02]  /*0d10*/  LEA R78, P3, R76, UR8, 0x1 ;  /* 0x000000084c4e7c11 */ /* 0x000fe4000f8608ff */
[----:B------:R-:W-:-:S04]  /*0d20*/  IADD3 R77, PT, PT, R77, R79, RZ ;  /* 0x0000004f4d4d7210 */ /* 0x000fc80007ffe0ff */
[----:B------:R-:W-:-:S05]  /*0d30*/  LEA.HI.X R79, R76, UR9, R77, 0x1, P3 ;  /* 0x000000094c4f7c11 */ /* 0x000fca00098f0c4d */
[----:B------:R0:W5:Y:S04]  /*0d40*/  @!P5 LDG.E.128 R60, desc[UR12][R78.64] ;  /* 0x0000000c4e3cd981 */ /* 0x000168000c1e1d00 */
[----:B------:R0:W5:Y:S02]  /*0d50*/  @!P6 LDG.E.128 R48, desc[UR12][R78.64+0x100] ;  /* 0x0001000c4e30e981 */ /* 0x000164000c1e1d00 */
.L_x_108:
[----:B------:R-:W-:Y:S05]  /*0d60*/  BSYNC.RECONVERGENT B0 ;  /* 0x0000000000007941 */ /* 0x000fea0003800200 */
.L_x_107:
[----:B------:R-:W-:Y:S04]  /*0d70*/  BSSY.RECONVERGENT B0, `(.L_x_109) ;  /* 0x0000012000007945 */ /* 0x000fe80003800200 */
[----:B------:R-:W-:Y:S05]  /*0d80*/  @P1 BRA `(.L_x_110) ;  /* 0x0000000000401947 */ /* 0x000fea0003800000 */
[----:B------:R-:W1:Y:S01]  /*0d90*/  LDCU.128 UR8, c[0x0][0x3b0] ;  /* 0x00007600ff0877ac */ /* 0x000e620008000c00 */
[----:B0-----:R-:W-:Y:S02]  /*0da0*/  IADD3 R79, P1, PT, R66, 0x10, RZ ;  /* 0x00000010424f7810 */ /* 0x001fe40007f3e0ff */
[----:B------:R-:W-:Y:S01]  /*0db0*/  MOV R76, R68 ;  /* 0x00000044004c7202 */ /* 0x000fe20000000f00 */
[----:B------:R-:W0:Y:S01]  /*0dc0*/  LDCU UR6, c[0x0][0x38c] ;  /* 0x00007180ff0677ac */ /* 0x000e220008000800 */
[----:B------:R-:W-:Y:S02]  /*0dd0*/  IADD3.X R78, PT, PT, RZ, R67, RZ, P1, !PT ;  /* 0x00000043ff4e7210 */ /* 0x000fe40000ffe4ff */
        /* <DEDUP_REMOVED lines=11> */
.L_x_110:
[----:B------:R-:W-:Y:S05]  /*0e90*/  BSYNC.RECONVERGENT B0 ;  /* 0x0000000000007941 */ /* 0x000fea0003800200 */
.L_x_109:
[----:B------:R-:W-:Y:S04]  /*0ea0*/  BSSY.RECONVERGENT B0, `(.L_x_111) ;  /* 0x0000012000007945 */ /* 0x000fe80003800200 */
[----:B------:R-:W-:Y:S05]  /*0eb0*/  @P2 BRA `(.L_x_112) ;  /* 0x0000000000402947 */ /* 0x000fea0003800000 */
[----:B------:R-:W2:Y:S01]  /*0ec0*/  LDCU.128 UR8, c[0x0][0x3b0] ;  /* 0x00007600ff0877ac */ /* 0x000ea20008000c00 */
[----:B01----:R-:W-:Y:S02]  /*0ed0*/  IADD3 R79, P1, PT, R66, 0x20, RZ ;  /* 0x00000020424f7810 */ /* 0x003fe40007f3e0ff */
[----:B------:R-:W-:Y:S01]  /*0ee0*/  MOV R76, R68 ;  /* 0x00000044004c7202 */ /* 0x000fe20000000f00 */
[----:B------:R-:W0:Y:S01]  /*0ef0*/  LDCU UR6, c[0x0][0x38c] ;  /* 0x00007180ff0677ac */ /* 0x000e220008000800 */
[----:B------:R-:W-:Y:S02]  /*0f00*/  IADD3.X R78, PT, PT, RZ, R67, RZ, P1, !PT ;  /* 0x00000043ff4e7210 */ /* 0x000fe40000ffe4ff */
        /* <DEDUP_REMOVED lines=11> */
.L_x_112:
[----:B------:R-:W-:Y:S05]  /*0fc0*/  BSYNC.RECONVERGENT B0 ;  /* 0x0000000000007941 */ /* 0x000fea0003800200 */
.L_x_111:
[----:B------:R-:W-:Y:S04]  /*0fd0*/  BSSY.RECONVERGENT B0, `(.L_x_113) ;  /* 0x0000012000007945 */ /* 0x000fe80003800200 */
[----:B------:R-:W-:Y:S05]  /*0fe0*/  @P4 BRA `(.L_x_114) ;  /* 0x0000000000404947 */ /* 0x000fea0003800000 */
[----:B------:R-:W3:Y:S01]  /*0ff0*/  LDCU.128 UR8, c[0x0][0x3b0] ;  /* 0x00007600ff0877ac */ /* 0x000ee20008000c00 */
[----:B------:R-:W-:Y:S02]  /*1000*/  IADD3 R69, P1, PT, R66, 0x30, RZ ;  /* 0x0000003042457810 */ /* 0x000fe40007f3e0ff */
[----:B------:R-:W-:Y:S01]  /*1010*/  MOV R66, R68 ;  /* 0x0000004400427202 */ /* 0x000fe20000000f00 */
[----:B------:R-:W4:Y:S01]  /*1020*/  LDCU UR6, c[0x0][0x38c] ;  /* 0x00007180ff0677ac */ /* 0x000f220008000800 */
[----:B------:R-:W-:Y:S02]  /*1030*/  IADD3.X R65, PT, PT, RZ, R67, RZ, P1, !PT ;  /* 0x00000043ff417210 */ /* 0x000fe40000ffe4ff */
[----:B------:R-:W-:-:S03]  /*1040*/  MOV R67, R71 ;  /* 0x0000004700437202 */ /* 0x000fc60000000f00 */
        /* <DEDUP_REMOVED lines=10> */
.L_x_114:
[----:B------:R-:W-:Y:S05]  /*10f0*/  BSYNC.RECONVERGENT B0 ;  /* 0x0000000000007941 */ /* 0x000fea0003800200 */
.L_x_113:
[----:B---3-5:R-:W-:Y:S02]  /*1100*/  HADD2.F32 R64, -RZ, R60.H0_H0 ;  /* 0x2000003cff407230 */ /* 0x028fe40000004100 */
[----:B------:R-:W-:Y:S02]  /*1110*/  HADD2.F32 R65, -RZ, R72.H1_H1 ;  /* 0x30000048ff417230 */ /* 0x000fe40000004100 */
[----:B------:R-:W-:Y:S02]  /*1120*/  HADD2.F32 R60, -RZ, R60.H1_H1 ;  /* 0x3000003cff3c7230 */ /* 0x000fe40000004100 */
[----:B------:R-:W-:Y:S02]  /*1130*/  HADD2.F32 R84, -RZ, R56.H1_H1 ;  /* 0x30000038ff547230 */ /* 0x000fe40000004100 */
[----:B------:R-:W-:Y:S02]  /*1140*/  HADD2.F32 R89, -RZ, R12.H1_H1 ;  /* 0x3000000cff597230 */ /* 0x000fe40000004100 */
[----:B------:R-:W-:Y:S01]  /*1150*/  FMUL.FTZ R116, R65, R60 ;  /* 0x0000003c41747220 */ /* 0x000fe20000410000 */
[----:B------:R-:W-:-:S02]  /*1160*/  HADD2.F32 R80, -RZ, R48.H0_H0 ;  /* 0x20000030ff507230 */ /* 0x000fc40000004100 */
[----:B------:R-:W-:Y:S02]  /*1170*/  HADD2.F32 R81, -RZ, R48.H1_H1 ;  /* 0x30000030ff517230 */ /* 0x000fe40000004100 */
[----:B------:R-:W-:Y:S01]  /*1180*/  FMUL.FTZ R114, R84, R89 ;  /* 0x0000005954727220 */ /* 0x000fe20000410000 */
[--C-:B012---:R-:W-:Y:S02]  /*1190*/  HADD2.F32 R79, -RZ, R49.reuse.H0_H0 ;  /* 0x20000031ff4f7230 */ /* 0x107fe40000004100 */
[----:B------:R-:W-:Y:S02]  /*11a0*/  HADD2.F32 R82, -RZ, R49.H1_H1 ;  /* 0x30000031ff527230 */ /* 0x000fe40000004100 */
[--C-:B------:R-:W-:Y:S02]  /*11b0*/  HADD2.F32 R48, -RZ, R50.reuse.H0_H0 ;  /* 0x20000032ff307230 */ /* 0x100fe40000004100 */
[----:B------:R-:W-:Y:S02]  /*11c0*/  HADD2.F32 R83, -RZ, R50.H1_H1 ;  /* 0x30000032ff537230 */ /* 0x000fe40000004100 */
[----:B------:R-:W-:-:S02]  /*11d0*/  HADD2.F32 R49, -RZ, R51.H0_H0 ;  /* 0x20000033ff317230 */ /* 0x000fc40000004100 */
[----:B------:R-:W-:Y:S02]  /*11e0*/  HADD2.F32 R50, -RZ, R51.H1_H1 ;  /* 0x30000033ff327230 */ /* 0x000fe40000004100 */
[----:B------:R-:W-:Y:S02]  /*11f0*/  HADD2.F32 R112, -RZ, R8.H1_H1 ;  /* 0x30000008ff707230 */ /* 0x000fe40000004100 */
[----:B------:R-:W-:Y:S02]  /*1200*/  HADD2.F32 R109, -RZ, R52.H1_H1 ;  /* 0x30000034ff6d7230 */ /* 0x000fe40000004100 */
[----:B------:R-:W-:Y:S02]  /*1210*/  HADD2.F32 R67, -RZ, R72.H0_H0 ;  /* 0x20000048ff437230 */ /* 0x000fe40000004100 */
[----:B------:R-:W-:Y:S02]  /*1220*/  HADD2.F32 R51, -RZ, R56.H0_H0 ;  /* 0x20000038ff337230 */ /* 0x000fe40000004100 */
[----:B------:R-:W-:Y:S01]  /*1230*/  FMUL.FTZ R112, R112, R109 ;  /* 0x0000006d70707220 */ /* 0x000fe20000410000 */
[----:B------:R-:W-:-:S02]  /*1240*/  HADD2.F32 R88, -RZ, R12.H0_H0 ;  /* 0x2000000cff587230 */ /* 0x000fc40000004100 */
[----:B------:R-:W-:Y:S01]  /*1250*/  FFMA.FTZ R67, R67, R64, R116 ;  /* 0x0000004043437223 */ /* 0x000fe20000010074 */
[--C-:B------:R-:W-:Y:S02]  /*1260*/  HADD2.F32 R95, -RZ, R40.reuse.H0_H0 ;  /* 0x20000028ff5f7230 */ /* 0x100fe40000004100 */
[----:B------:R-:W-:Y:S02]  /*1270*/  HADD2.F32 R97, -RZ, R40.H1_H1 ;  /* 0x30000028ff617230 */ /* 0x000fe40000004100 */
[----:B------:R-:W-:Y:S01]  /*1280*/  FFMA.FTZ R51, R51, R88, R114 ;  /* 0x0000005833337223 */ /* 0x000fe20000010072 */
[--C-:B------:R-:W-:Y:S02]  /*1290*/  HADD2.F32 R40, -RZ, R41.reuse.H0_H0 ;  /* 0x20000029ff287230 */ /* 0x100fe40000004100 */
[----:B------:R-:W-:Y:S02]  /*12a0*/  HADD2.F32 R98, -RZ, R41.H1_H1 ;  /* 0x30000029ff627230 */ /* 0x000fe40000004100 */
[----:B------:R-:W-:-:S02]  /*12b0*/  HADD2.F32 R96, -RZ, R42.H0_H0 ;  /* 0x2000002aff607230 */ /* 0x000fc40000004100 */
[----:B------:R-:W-:Y:S02]  /*12c0*/  HADD2.F32 R99, -RZ, R42.H1_H1 ;  /* 0x3000002aff637230 */ /* 0x000fe40000004100 */
[----:B------:R-:W-:Y:S02]  /*12d0*/  HADD2.F32 R110, -RZ, R4.H1_H1 ;  /* 0x30000004ff6e7230 */ /* 0x000fe40000004100 */
[----:B------:R-:W-:Y:S02]  /*12e0*/  HADD2.F32 R111, -RZ, R16.H1_H1 ;  /* 0x30000010ff6f7230 */ /* 0x000fe40000004100 */
[--C-:B------:R-:W-:Y:S02]  /*12f0*/  HADD2.F32 R41, -RZ, R43.reuse.H0_H0 ;  /* 0x2000002bff297230 */ /* 0x100fe40000004100 */
[----:B------:R-:W-:Y:S02]  /*1300*/  HADD2.F32 R42, -RZ, R43.H1_H1 ;  /* 0x3000002bff2a7230 */ /* 0x000fe40000004100 */
[----:B------:R-:W-:-:S02]  /*1310*/  HADD2.F32 R43, -RZ, R8.H0_H0 ;  /* 0x20000008ff2b7230 */ /* 0x000fc40000004100 */
[----:B------:R-:W-:Y:S02]  /*1320*/  HADD2.F32 R102, -RZ, R52.H0_H0 ;  /* 0x20000034ff667230 */ /* 0x000fe40000004100 */
[--C-:B------:R-:W-:Y:S02]  /*1330*/  HADD2.F32 R60, -RZ, R32.reuse.H0_H0 ;  /* 0x20000020ff3c7230 */ /* 0x100fe40000004100 */
[----:B------:R-:W-:Y:S02]  /*1340*/  HADD2.F32 R89, -RZ, R32.H1_H1 ;  /* 0x30000020ff597230 */ /* 0x000fe40000004100 */
[--C-:B------:R-:W-:Y:S02]  /*1350*/  HADD2.F32 R65, -RZ, R33.reuse.H0_H0 ;  /* 0x20000021ff417230 */ /* 0x100fe40000004100 */
[----:B------:R-:W-:Y:S02]  /*1360*/  HADD2.F32 R84, -RZ, R33.H1_H1 ;  /* 0x30000021ff547230 */ /* 0x000fe40000004100 */
[----:B------:R-:W-:-:S02]  /*1370*/  HADD2.F32 R32, -RZ, R34.H0_H0 ;  /* 0x20000022ff207230 */ /* 0x000fc40000004100 */
[----:B------:R-:W-:Y:S02]  /*1380*/  HADD2.F32 R109, -RZ, R34.H1_H1 ;  /* 0x30000022ff6d7230 */ /* 0x000fe40000004100 */
[--C-:B------:R-:W-:Y:S02]  /*1390*/  HADD2.F32 R33, -RZ, R35.reuse.H0_H0 ;  /* 0x20000023ff217230 */ /* 0x100fe40000004100 */
[----:B------:R-:W-:Y:S02]  /*13a0*/  HADD2.F32 R34, -RZ, R35.H1_H1 ;  /* 0x30000023ff227230 */ /* 0x000fe40000004100 */
[----:B------:R-:W-:Y:S01]  /*13b0*/  FMUL.FTZ R35, R110, R111 ;  /* 0x0000006f6e237220 */ /* 0x000fe20000410000 */
[----:B------:R-:W-:Y:S02]  /*13c0*/  HADD2.F32 R116, -RZ, R4.H0_H0 ;  /* 0x20000004ff747230 */ /* 0x000fe40000004100 */
[----:B------:R-:W-:Y:S01]  /*13d0*/  FFMA.FTZ R111, R43, R102, R112 ;  /* 0x000000662b6f7223 */ /* 0x000fe20000010070 */
[----:B------:R-:W-:-:S02]  /*13e0*/  HADD2.F32 R88, -RZ, R16.H0_H0 ;  /* 0x20000010ff587230 */ /* 0x000fc40000004100 */
[--C-:B------:R-:W-:Y:S02]  /*13f0*/  HADD2.F32 R66, -RZ, R73.reuse.H0_H0 ;  /* 0x20000049ff427230 */ /* 0x100fe40000004100 */
[----:B------:R-:W-:Y:S02]  /*1400*/  HADD2.F32 R3, -RZ, R73.H1_H1 ;  /* 0x30000049ff037230 */ /* 0x000fe40000004100 */
[----:B------:R-:W-:Y:S01]  /*1410*/  FFMA.FTZ R35, R116, R88, R35 ;  /* 0x0000005874237223 */ /* 0x000fe20000010023 */
[----:B------:R-:W-:Y:S02]  /*1420*/  HADD2.F32 R73, -RZ, R61.H0_H0 ;  /* 0x2000003dff497230 */ /* 0x000fe40000004100 */
        /* <DEDUP_REMOVED lines=10> */
[----:B------:R-:W-:-:S02]  /*14d0*/  HADD2.F32 R57, -RZ, R57.H1_H1 ;  /* 0x30000039ff397230 */ /* 0x000fc40000004100 */
[----:B------:R-:W-:Y:S01]  /*14e0*/  FFMA.FTZ R4, R4, R43, R35 ;  /* 0x0000002b04047223 */ /* 0x000fe20000010023 */
[----:B------:R-:W-:Y:S02]  /*14f0*/  HADD2.F32 R12, -RZ, R13.H1_H1 ;  /* 0x3000000dff0c7230 */ /* 0x000fe40000004100 */
[----:B------:R-:W-:Y:S01]  /*1500*/  FFMA.FTZ R3, R3, R72, R88 ;  /* 0x0000004803037223 */ /* 0x000fe20000010058 */
[----:B------:R-:W-:Y:S02]  /*1510*/  HADD2.F32 R100, -RZ, R9.H1_H1 ;  /* 0x30000009ff647230 */ /* 0x000fe40000004100 */
[----:B------:R-:W-:Y:S02]  /*1520*/  HADD2.F32 R53, -RZ, R53.H1_H1 ;  /* 0x30000035ff357230 */ /* 0x000fe40000004100 */
[----:B------:R-:W-:Y:S01]  /*1530*/  FFMA.FTZ R12, R57, R12, R112 ;  /* 0x0000000c390c7223 */ /* 0x000fe20000010070 */
[----:B------:R-:W-:Y:S02]  /*1540*/  HADD2.F32 R5, -RZ, R5.H1_H1 ;  /* 0x30000005ff057230 */ /* 0x000fe40000004100 */
[----:B------:R-:W-:-:S02]  /*1550*/  HADD2.F32 R16, -RZ, R17.H1_H1 ;  /* 0x30000011ff107230 */ /* 0x000fc40000004100 */
        /* <DEDUP_REMOVED lines=37> */
[----:B------:R-:W-:-:S02]  /*17b0*/  HADD2.F32 R68, -RZ, R75.H1_H1 ;  /* 0x3000004bff447230 */ /* 0x000fc40000004100 */
[----:B------:R-:W-:Y:S02]  /*17c0*/  HADD2.F32 R75, -RZ, R63.H1_H1 ;  /* 0x3000003fff4b7230 */ /* 0x000fe40000004100 */
[----:B------:R-:W-:Y:S01]  /*17d0*/  FFMA.FTZ R110, R110, R113, R5 ;  /* 0x000000716e6e7223 */ /* 0x000fe20000010005 */
[----:B------:R-:W-:Y:S01]  /*17e0*/  HADD2.F32 R59, -RZ, R59.H1_H1 ;  /* 0x3000003bff3b7230 */ /* 0x000fe20000004100 */
[----:B------:R-:W0:Y:S01]  /*17f0*/  @!P0 LDC.64 R4, c[0x0][0x3f8] ;  /* 0x0000fe00ff048b82 */ /* 0x000e220000000a00 */
        /* <DEDUP_REMOVED lines=8> */
[----:B------:R-:W-:Y:S02]  /*1880*/  HADD2.F32 R63, -RZ, R44.H0_H0 ;  /* 0x2000002cff3f7230 */ /* 0x000fe40000004100 */
[----:B------:R-:W-:Y:S02]  /*1890*/  HADD2.F32 R14, -RZ, R36.H0_H0 ;  /* 0x20000024ff0e7230 */ /* 0x000fe40000004100 */
[----:B------:R-:W-:Y:S01]  /*18a0*/  FFMA.FTZ R18, R7, R18, R110 ;  /* 0x0000001207127223 */ /* 0x000fe2000001006e */
[----:B------:R-:W-:-:S02]  /*18b0*/  HADD2.F32 R55, -RZ, R28.H0_H0 ;  /* 0x2000001cff377230 */ /* 0x000fc40000004100 */
[----:B------:R-:W-:Y:S01]  /*18c0*/  FFMA.FTZ R63, R63, R80, R68 ;  /* 0x000000503f3f7223 */ /* 0x000fe20000010044 */
[----:B------:R-:W-:Y:S02]  /*18d0*/  HADD2.F32 R67, -RZ, R20.H0_H0 ;  /* 0x20000014ff437230 */ /* 0x000fe40000004100 */
[----:B------:R-:W-:Y:S01]  /*18e0*/  FFMA.FTZ R59, R14, R95, R59 ;  /* 0x0000005f0e3b7223 */ /* 0x000fe2000001003b */
[----:B------:R-:W-:Y:S02]  /*18f0*/  HADD2.F32 R102, -RZ, R24.H0_H0 ;  /* 0x20000018ff667230 */ /* 0x000fe40000004100 */
[----:B------:R-:W-:Y:S01]  /*1900*/  FFMA.FTZ R55, R55, R60, R10 ;  /* 0x0000003c37377223 */ /* 0x000fe2000001000a */
[----:B------:R-:W-:Y:S02]  /*1910*/  HADD2.F32 R76, -RZ, R44.H1_H1 ;  /* 0x3000002cff4c7230 */ /* 0x000fe40000004100 */
[----:B------:R-:W-:Y:S02]  /*1920*/  HADD2.F32 R36, -RZ, R36.H1_H1 ;  /* 0x30000024ff247230 */ /* 0x000fe40000004100 */
[----:B------:R-:W-:Y:S01]  /*1930*/  FFMA.FTZ R67, R67, R102, R18 ;  /* 0x0000006643437223 */ /* 0x000fe20000010012 */
[----:B------:R-:W-:-:S02]  /*1940*/  HADD2.F32 R106, -RZ, R28.H1_H1 ;  /* 0x3000001cff6a7230 */ /* 0x000fc40000004100 */
[----:B------:R-:W-:Y:S01]  /*1950*/  FFMA.FTZ R63, R76, R81, R63 ;  /* 0x000000514c3f7223 */ /* 0x000fe2000001003f */
[----:B------:R-:W-:Y:S02]  /*1960*/  HADD2.F32 R20, -RZ, R20.H1_H1 ;  /* 0x30000014ff147230 */ /* 0x000fe40000004100 */
[----:B------:R-:W-:Y:S01]  /*1970*/  FFMA.FTZ R36, R36, R97, R59 ;  /* 0x0000006124247223 */ /* 0x000fe2000001003b */
[----:B------:R-:W-:Y:S02]  /*1980*/  HADD2.F32 R87, -RZ, R24.H1_H1 ;  /* 0x30000018ff577230 */ /* 0x000fe40000004100 */
[----:B------:R-:W-:Y:S01]  /*1990*/  FFMA.FTZ R55, R106, R89, R55 ;  /* 0x000000596a377223 */ /* 0x000fe20000010037 */
[----:B------:R-:W-:Y:S01]  /*19a0*/  HADD2.F32 R44, -RZ, R45.H0_H0 ;  /* 0x2000002dff2c7230 */ /* 0x000fe20000004100 */
[----:B0-----:R-:W-:Y:S01]  /*19b0*/  @!P0 LEA R4, P1, R2, R4, 0x2 ;  /* 0x0000000402048211 */ /* 0x001fe200078210ff */
        /* <DEDUP_REMOVED lines=8> */
[----:B------:R-:W-:Y:S01]  /*1a40*/  HADD2.F32 R77, -RZ, R45.H1_H1 ;  /* 0x3000002dff4d7230 */ /* 0x000fe20000004100 */
[----:B------:R-:W-:Y:S01]  /*1a50*/  @!P0 LEA.HI.X R5, R2, R5, R0, 0x2, P1 ;  /* 0x0000000502058211 */ /* 0x000fe200008f1400 */
        /* <DEDUP_REMOVED lines=9> */
[----:B------:R-:W-:Y:S01]  /*1af0*/  MOV R0, 0x7f800000 ;  /* 0x7f80000000007802 */ /* 0x000fe20000000f00 */
        /* <DEDUP_REMOVED lines=9> */
[----:B------:R0:W5:Y:S01]  /*1b90*/  @!P0 LDG.E R0, desc[UR12][R4.64] ;  /* 0x0000000c04008981 */ /* 0x000162000c1e1900 */
        /* <DEDUP_REMOVED lines=26> */
[----:B------:R-:W1:Y:S02]  /*1d40*/  SHFL.BFLY PT, R3, R46, 0x8, 0x1f ;  /* 0x0d001f002e037f89 */ /* 0x000e6400000e0000 */
[----:B------:R-:W-:Y:S02]  /*1d50*/  FFMA.FTZ R22, R23, R8, R22 ;  /* 0x0000000817167223 */ /* 0x000fe40000010016 */
[----:B------:R-:W2:Y:S04]  /*1d60*/  SHFL.BFLY PT, R7, R38, 0x8, 0x1f ;  /* 0x0d001f0026077f89 */ /* 0x000ea800000e0000 */
[----:B------:R-:W3:Y:S04]  /*1d70*/  SHFL.BFLY PT, R9, R30, 0x8, 0x1f ;  /* 0x0d001f001e097f89 */ /* 0x000ee800000e0000 */
[----:B------:R-:W4:Y:S01]  /*1d80*/  SHFL.BFLY PT, R11, R22, 0x8, 0x1f ;  /* 0x0d001f00160b7f89 */ /* 0x000f2200000e0000 */
[----:B-1----:R-:W-:Y:S01]  /*1d90*/  FADD.FTZ R3, R46, R3 ;  /* 0x000000032e037221 */ /* 0x002fe20000010000 */
[----:B--2---:R-:W-:Y:S01]  /*1da0*/  FADD.FTZ R7, R38, R7 ;  /* 0x0000000726077221 */ /* 0x004fe20000010000 */
[----:B---3--:R-:W-:Y:S01]  /*1db0*/  FADD.FTZ R8, R30, R9 ;  /* 0x000000091e087221 */ /* 0x008fe20000010000 */
[----:B----4-:R-:W-:-:S02]  /*1dc0*/  FADD.FTZ R12, R22, R11 ;  /* 0x0000000b160c7221 */ /* 0x010fc40000010000 */
[----:B------:R-:W1:Y:S04]  /*1dd0*/  SHFL.BFLY PT, R2, R3, 0x4, 0x1f ;  /* 0x0c801f0003027f89 */ /* 0x000e6800000e0000 */
[----:B------:R-:W2:Y:S04]  /*1de0*/  SHFL.BFLY PT, R6, R7, 0x4, 0x1f ;  /* 0x0c801f0007067f89 */ /* 0x000ea800000e0000 */
[----:B------:R-:W3:Y:S04]  /*1df0*/  SHFL.BFLY PT, R9, R8, 0x4, 0x1f ;  /* 0x0c801f0008097f89 */ /* 0x000ee800000e0000 */
[----:B------:R-:W4:Y:S01]  /*1e00*/  SHFL.BFLY PT, R11, R12, 0x4, 0x1f ;  /* 0x0c801f000c0b7f89 */ /* 0x000f2200000e0000 */
[----:B------:R-:W0:Y:S01]  /*1e10*/  S2R R14, SR_TID.X ;  /* 0x00000000000e7919 */ /* 0x000e220000002100 */
[----:B-1----:R-:W-:Y:S01]  /*1e20*/  FADD.FTZ R2, R3, R2 ;  /* 0x0000000203027221 */ /* 0x002fe20000010000 */
[----:B--2---:R-:W-:Y:S01]  /*1e30*/  FADD.FTZ R6, R7, R6 ;  /* 0x0000000607067221 */ /* 0x004fe20000010000 */
[----:B---3--:R-:W-:Y:S01]  /*1e40*/  FADD.FTZ R10, R8, R9 ;  /* 0x00000009080a7221 */ /* 0x008fe20000010000 */
[----:B----4-:R-:W-:-:S02]  /*1e50*/  FADD.FTZ R13, R12, R11 ;  /* 0x0000000b0c0d7221 */ /* 0x010fc40000010000 */
[----:B0-----:R-:W0:Y:S04]  /*1e60*/  SHFL.BFLY PT, R5, R2, 0x2, 0x1f ;  /* 0x0c401f0002057f89 */ /* 0x001e2800000e0000 */
[----:B------:R-:W1:Y:S04]  /*1e70*/  SHFL.BFLY PT, R9, R6, 0x2, 0x1f ;  /* 0x0c401f0006097f89 */ /* 0x000e6800000e0000 */
[----:B------:R-:W2:Y:S04]  /*1e80*/  SHFL.BFLY PT, R11, R10, 0x2, 0x1f ;  /* 0x0c401f000a0b7f89 */ /* 0x000ea800000e0000 */
[----:B------:R-:W3:Y:S01]  /*1e90*/  SHFL.BFLY PT, R4, R13, 0x2, 0x1f ;  /* 0x0c401f000d047f89 */ /* 0x000ee200000e0000 */
[----:B------:R-:W-:Y:S01]  /*1ea0*/  SHF.L.U32 R7, R14, 0x3, RZ ;  /* 0x000000030e077819 */ /* 0x000fe200000006ff */
[----:B0-----:R-:W-:Y:S01]  /*1eb0*/  FADD.FTZ R5, R2, R5 ;  /* 0x0000000502057221 */ /* 0x001fe20000010000 */
[----:B-1----:R-:W-:Y:S01]  /*1ec0*/  FADD.FTZ R9, R6, R9 ;  /* 0x0000000906097221 */ /* 0x002fe20000010000 */
[----:B--2---:R-:W-:Y:S01]  /*1ed0*/  FADD.FTZ R11, R10, R11 ;  /* 0x0000000b0a0b7221 */ /* 0x004fe20000010000 */
[----:B---3--:R-:W-:-:S03]  /*1ee0*/  FADD.FTZ R3, R13, R4 ;  /* 0x000000040d037221 */ /* 0x008fc60000010000 */
[----:B------:R-:W0:Y:S04]  /*1ef0*/  SHFL.BFLY PT, R8, R9, 0x1, 0x1f ;  /* 0x0c201f0009087f89 */ /* 0x000e2800000e0000 */
[----:B------:R-:W1:Y:S04]  /*1f00*/  SHFL.BFLY PT, R4, R5, 0x1, 0x1f ;  /* 0x0c201f0005047f89 */ /* 0x000e6800000e0000 */
[----:B------:R-:W2:Y:S04]  /*1f10*/  SHFL.BFLY PT, R2, R11, 0x1, 0x1f ;  /* 0x0c201f000b027f89 */ /* 0x000ea800000e0000 */
[----:B------:R-:W3:Y:S01]  /*1f20*/  SHFL.BFLY PT, R6, R3, 0x1, 0x1f ;  /* 0x0c201f0003067f89 */ /* 0x000ee200000e0000 */
[----:B------:R-:W-:Y:S01]  /*1f30*/  LOP3.LUT P0, RZ, R7, 0x78, RZ, 0xc0, !PT ;  /* 0x0000007807ff7812 */ /* 0x000fe2000780c0ff */
[----:B------:R-:W-:Y:S01]  /*1f40*/  USHF.L.U32 UR21, UR16, 0x6, URZ ;  /* 0x0000000610157899 */ /* 0x000fe200080006ff */
[----:B------:R-:W-:Y:S01]  /*1f50*/  BSSY.RECONVERGENT B0, `(.L_x_115) ;  /* 0x0000025000007945 */ /* 0x000fe20003800200 */
[----:B------:R-:W-:Y:S01]  /*1f60*/  USHF.R.S32.HI UR20, URZ, 0x1f, UR4 ;  /* 0x0000001fff147899 */ /* 0x000fe20008011404 */
[----:B0-----:R-:W-:Y:S01]  /*1f70*/  FADD.FTZ R8, R9, R8 ;  /* 0x0000000809087221 */ /* 0x001fe20000010000 */
[----:B-1----:R-:W-:Y:S01]  /*1f80*/  FADD.FTZ R7, R5, R4 ;  /* 0x0000000405077221 */ /* 0x002fe20000010000 */
[----:B--2---:R-:W-:Y:S01]  /*1f90*/  FADD.FTZ R10, R11, R2 ;  /* 0x000000020b0a7221 */ /* 0x004fe20000010000 */
[----:B---3--:R-:W-:-:S06]  /*1fa0*/  FADD.FTZ R6, R3, R6 ;  /* 0x0000000603067221 */ /* 0x008fcc0000010000 */
[----:B------:R-:W-:Y:S05]  /*1fb0*/  @P0 BRA `(.L_x_116) ;  /* 0x0000000000780947 */ /* 0x000fea0003800000 */
[----:B------:R-:W0:Y:S01]  /*1fc0*/  LDCU.64 UR8, c[0x0][0x3e8] ;  /* 0x00007d00ff0877ac */ /* 0x000e220008000a00 */
[----:B------:R-:W-:Y:S01]  /*1fd0*/  SHF.R.U32.HI R2, RZ, 0x4, R14 ;  /* 0x00000004ff027819 */ /* 0x000fe2000001160e */
[----:B------:R-:W1:Y:S03]  /*1fe0*/  LDCU.64 UR10, c[0x0][0x3f0] ;  /* 0x00007e00ff0a77ac */ /* 0x000e660008000a00 */
[C---:B------:R-:W-:Y:S02]  /*1ff0*/  IADD3 R9, PT, PT, R2.reuse, 0x10, RZ ;  /* 0x0000001002097810 */ /* 0x040fe40007ffe0ff */
[C---:B------:R-:W-:Y:S01]  /*2000*/  IADD3 R11, PT, PT, R2.reuse, 0x20, RZ ;  /* 0x00000020020b7810 */ /* 0x040fe20007ffe0ff */
[----:B------:R-:W-:Y:S01]  /*2010*/  UIADD3 UR6, UP0, UPT, UR21, UR4, URZ ;  /* 0x0000000415067290 */ /* 0x000fe2000ff1e0ff */
[----:B------:R-:W-:Y:S01]  /*2020*/  IADD3 R5, PT, PT, R2, 0x30, RZ ;  /* 0x0000003002057810 */ /* 0x000fe20007ffe0ff */
[----:B------:R-:W2:Y:S02]  /*2030*/  LDCU.64 UR18, c[0x0][0x3d0] ;  /* 0x00007a00ff1277ac */ /* 0x000ea40008000a00 */
[----:B------:R-:W-:-:S04]  /*2040*/  UIADD3.X UR7, UPT, UPT, URZ, UR20, URZ, UP0, !UPT ;  /* 0x00000014ff077290 */ /* 0x000fc800087fe4ff */
[----:B0-----:R-:W-:Y:S02]  /*2050*/  UIMAD.WIDE.U32 UR6, UR15, UR8, UR6 ;  /* 0x000000080f0672a5 */ /* 0x001fe4000f8e0006 */
[----:B------:R-:W-:Y:S02]  /*2060*/  UIADD3 UR8, UPT, UPT, -UR21, UR5, URZ ;  /* 0x0000000515087290 */ /* 0x000fe4000fffe1ff */
[----:B------:R-:W-:-:S04]  /*2070*/  UIMAD UR7, UR15, UR9, UR7 ;  /* 0x000000090f0772a4 */ /* 0x000fc8000f8e0207 */
[----:B-1----:R-:W-:Y:S01]  /*2080*/  UIMAD.WIDE.U32 UR6, UR17, UR10, UR6 ;  /* 0x0000000a110672a5 */ /* 0x002fe2000f8e0006 */
[C---:B------:R-:W-:Y:S02]  /*2090*/  ISETP.GE.AND P3, PT, R2.reuse, UR8, PT ;  /* 0x0000000802007c0c */ /* 0x040fe4000bf66270 */
[----:B------:R-:W-:Y:S01]  /*20a0*/  ISETP.GE.AND P2, PT, R9, UR8, PT ;  /* 0x0000000809007c0c */ /* 0x000fe2000bf46270 */
[----:B------:R-:W-:Y:S01]  /*20b0*/  UIMAD UR7, UR17, UR11, UR7 ;  /* 0x0000000b110772a4 */ /* 0x000fe2000f8e0207 */
[----:B------:R-:W-:Y:S02]  /*20c0*/  ISETP.GE.AND P1, PT, R11, UR8, PT ;  /* 0x000000080b007c0c */ /* 0x000fe4000bf26270 */
[----:B------:R-:W-:Y:S02]  /*20d0*/  IADD3 R3, P0, PT, R2, UR6, RZ ;  /* 0x0000000602037c10 */ /* 0x000fe4000ff1e0ff */
[----:B------:R-:W-:Y:S02]  /*20e0*/  FSEL R9, R10, RZ, !P1 ;  /* 0x000000ff0a097208 */ /* 0x000fe40004800000 */
[----:B------:R-:W-:-:S02]  /*20f0*/  IADD3.X R4, PT, PT, RZ, UR7, RZ, P0, !PT ;  /* 0x00000007ff047c10 */ /* 0x000fc400087fe4ff */
[----:B--2---:R-:W-:Y:S02]  /*2100*/  LEA R2, P4, R3, UR18, 0x2 ;  /* 0x0000001203027c11 */ /* 0x004fe4000f8810ff */
[----:B------:R-:W-:Y:S02]  /*2110*/  ISETP.GE.AND P0, PT, R5, UR8, PT ;  /* 0x0000000805007c0c */ /* 0x000fe4000bf06270 */
[----:B------:R-:W-:Y:S02]  /*2120*/  FSEL R5, R7, RZ, !P3 ;  /* 0x000000ff07057208 */ /* 0x000fe40005800000 */
[----:B------:R-:W-:Y:S02]  /*2130*/  LEA.HI.X R3, R3, UR19, R4, 0x2, P4 ;  /* 0x0000001303037c11 */ /* 0x000fe4000a0f1404 */
[----:B------:R-:W-:Y:S02]  /*2140*/  FSEL R7, R8, RZ, !P2 ;  /* 0x000000ff08077208 */ /* 0x000fe40005000000 */
[----:B------:R-:W-:Y:S01]  /*2150*/  FSEL R11, R6, RZ, !P0 ;  /* 0x000000ff060b7208 */ /* 0x000fe20004000000 */
[----:B------:R0:W-:Y:S04]  /*2160*/  STG.E desc[UR12][R2.64], R5 ;  /* 0x0000000502007986 */ /* 0x0001e8000c10190c */
[----:B------:R0:W-:Y:S04]  /*2170*/  STG.E desc[UR12][R2.64+0x40], R7 ;  /* 0x0000400702007986 */ /* 0x0001e8000c10190c */
[----:B------:R0:W-:Y:S04]  /*2180*/  STG.E desc[UR12][R2.64+0x80], R9 ;  /* 0x0000800902007986 */ /* 0x0001e8000c10190c */
[----:B------:R0:W-:Y:S02]  /*2190*/  STG.E desc[UR12][R2.64+0xc0], R11 ;  /* 0x0000c00b02007986 */ /* 0x0001e4000c10190c */
.L_x_116:
[----:B------:R-:W-:Y:S05]  /*21a0*/  BSYNC.RECONVERGENT B0 ;  /* 0x0000000000007941 */ /* 0x000fea0003800200 */
.L_x_115:
[----:B------:R-:W-:Y:S01]  /*21b0*/  UIADD3 UR5, UPT, UPT, UR5, 0x3f, URZ ;  /* 0x0000003f05057890 */ /* 0x000fe2000fffe0ff */
[----:B0-----:R-:W0:Y:S01]  /*21c0*/  LDC.64 R10, c[0x0][0x440] ;  /* 0x00011000ff0a7b82 */ /* 0x001e220000000a00 */
[----:B------:R-:W-:Y:S02]  /*21d0*/  BSSY.RECONVERGENT B0, `(.L_x_117) ;  /* 0x000001b000007945 */ /* 0x000fe40003800200 */
[----:B------:R-:W-:-:S04]  /*21e0*/  USHF.R.S32.HI UR6, URZ, 0x1f, UR5 ;  /* 0x0000001fff067899 */ /* 0x000fc80008011405 */
[----:B------:R-:W-:-:S04]  /*21f0*/  ULEA.HI UR6, UR6, UR5, URZ, 0x6 ;  /* 0x0000000506067291 */ /* 0x000fc8000f8f30ff */
[----:B------:R-:W-:-:S04]  /*2200*/  ULOP3.LUT UR6, UR6, 0xffffffc0, URZ, 0xc0, !UPT ;  /* 0xffffffc006067892 */ /* 0x000fc8000f8ec0ff */
[----:B------:R-:W-:-:S04]  /*2210*/  UIADD3 UR6, UPT, UPT, UR21, UR5, -UR6 ;  /* 0x0000000515067290 */ /* 0x000fc8000fffe806 */
[----:B------:R-:W-:-:S06]  /*2220*/  UIADD3 UR6, UPT, UPT, UR5, -UR6, URZ ;  /* 0x8000000605067290 */ /* 0x000fcc000fffe0ff */
[----:B------:R-:W-:-:S04]  /*2230*/  ISETP.GE.AND P0, PT, R14, UR6, PT ;  /* 0x000000060e007c0c */ /* 0x000fc8000bf06270 */
[----:B------:R-:W-:-:S13]  /*2240*/  ISETP.GT.U32.OR P0, PT, R14, 0x3f, P0 ;  /* 0x0000003f0e00780c */ /* 0x000fda0000704470 */
[----:B------:R-:W-:Y:S05]  /*2250*/  @P0 BRA `(.L_x_118) ;  /* 0x0000000000480947 */ /* 0x000fea0003800000 */
[----:B------:R-:W1:Y:S01]  /*2260*/  LDC.64 R4, c[0x0][0x418] ;  /* 0x00010600ff047b82 */ /* 0x000e620000000a00 */
[----:B------:R-:W-:Y:S01]  /*2270*/  IADD3 R2, PT, PT, R14, UR21, RZ ;  /* 0x000000150e027c10 */ /* 0x000fe2000fffe0ff */
[----:B------:R-:W2:Y:S01]  /*2280*/  LDCU.64 UR6, c[0x0][0x420] ;  /* 0x00008400ff0677ac */ /* 0x000ea20008000a00 */
[----:B-----5:R-:W-:Y:S02]  /*2290*/  FMUL.FTZ R6, R0, 1.4426950216293334961 ;  /* 0x3fb8aa3b00067820 */ /* 0x020fe40000410000 */
[----:B------:R-:W-:-:S03]  /*22a0*/  IADD3 R2, P0, PT, R2, UR4, RZ ;  /* 0x0000000402027c10 */ /* 0x000fc6000ff1e0ff */
[----:B------:R-:W3:Y:S01]  /*22b0*/  LDC.64 R8, c[0x0][0x410] ;  /* 0x00010400ff087b82 */ /* 0x000ee20000000a00 */
[----:B------:R-:W-:Y:S02]  /*22c0*/  IADD3.X R3, PT, PT, RZ, UR20, RZ, P0, !PT ;  /* 0x00000014ff037c10 */ /* 0x000fe400087fe4ff */
[----:B------:R-:W-:Y:S02]  /*22d0*/  FSETP.NEU.FTZ.AND P0, PT, R0, -INF , PT ;  /* 0xff8000000000780b */ /* 0x000fe40003f1d000 */
[----:B--2---:R-:W-:Y:S01]  /*22e0*/  MOV R7, UR7 ;  /* 0x0000000700077c02 */ /* 0x004fe20008000f00 */
[----:B-1----:R-:W-:-:S04]  /*22f0*/  IMAD.WIDE.U32 R2, R4, UR15, R2 ;  /* 0x0000000f04027c25 */ /* 0x002fc8000f8e0002 */
[----:B------:R-:W-:Y:S01]  /*2300*/  IMAD R3, R5, UR15, R3 ;  /* 0x0000000f05037c24 */ /* 0x000fe2000f8e0203 */
[----:B------:R-:W-:-:S05]  /*2310*/  MOV R5, UR6 ;  /* 0x0000000600057c02 */ /* 0x000fca0008000f00 */
[----:B------:R-:W-:-:S04]  /*2320*/  IMAD.WIDE.U32 R2, R5, UR17, R2 ;  /* 0x0000001105027c25 */ /* 0x000fc8000f8e0002 */
[----:B------:R-:W-:Y:S01]  /*2330*/  IMAD R3, R7, UR17, R3 ;  /* 0x0000001107037c24 */ /* 0x000fe2000f8e0203 */
[----:B---3--:R-:W-:-:S04]  /*2340*/  LEA R4, P1, R2, R8, 0x2 ;  /* 0x0000000802047211 */ /* 0x008fc800078210ff */
[----:B------:R-:W-:Y:S02]  /*2350*/  LEA.HI.X R5, R2, R9, R3, 0x2, P1 ;  /* 0x0000000902057211 */ /* 0x000fe400008f1403 */
[----:B------:R-:W-:-:S05]  /*2360*/  FSEL R3, R6, RZ, P0 ;  /* 0x000000ff06037208 */ /* 0x000fca0000000000 */
[----:B------:R1:W-:Y:S02]  /*2370*/  STG.E desc[UR12][R4.64], R3 ;  /* 0x0000000304007986 */ /* 0x0003e4000c10190c */
.L_x_118:
[----:B------:R-:W-:Y:S05]  /*2380*/  BSYNC.RECONVERGENT B0 ;  /* 0x0000000000007941 */ /* 0x000fea0003800200 */
.L_x_117:
[----:B------:R-:W-:Y:S01]  /*2390*/  USHF.L.U32 UR6, UR16, 0xe, URZ ;  /* 0x0000000e10067899 */ /* 0x000fe200080006ff */
[----:B-----5:R-:W-:Y:S01]  /*23a0*/  SHF.L.U32 R0, R14, 0x2, RZ ;  /* 0x000000020e007819 */ /* 0x020fe200000006ff */
[----:B-1----:R-:W1:Y:S01]  /*23b0*/  LDC.64 R4, c[0x0][0x448] ;  /* 0x00011200ff047b82 */ /* 0x002e620000000a00 */
[----:B------:R-:W2:Y:S03]  /*23c0*/  LDCU.64 UR8, c[0x0][0x458] ;  /* 0x00008b00ff0877ac */ /* 0x000ea60008000a00 */
[----:B------:R-:W-:Y:S01]  /*23d0*/  LOP3.LUT R0, R0, UR6, RZ, 0xfc, !PT ;  /* 0x0000000600007c12 */ /* 0x000fe2000f8efcff */
[----:B------:R-:W-:-:S04]  /*23e0*/  USHF.L.U32 UR5, UR4, 0x8, URZ ;  /* 0x0000000804057899 */ /* 0x000fc800080006ff */
[----:B------:R-:W3:Y:S02]  /*23f0*/  LDCU.64 UR6, c[0x0][0x428] ;  /* 0x00008500ff0677ac */ /* 0x000ee40008000a00 */
[----:B------:R-:W-:Y:S02]  /*2400*/  MOV R3, UR5 ;  /* 0x0000000500037c02 */ /* 0x000fe40008000f00 */
[----:B------:R-:W-:-:S04]  /*2410*/  IADD3 R2, P0, PT, R0, UR5, RZ ;  /* 0x0000000500027c10 */ /* 0x000fc8000ff1e0ff */
[----:B------:R-:W-:Y:S02]  /*2420*/  LEA.HI.X.SX32 R3, R3, RZ, 0x1, P0 ;  /* 0x000000ff03037211 */ /* 0x000fe400000f0eff */
[----:B--2---:R-:W-:Y:S01]  /*2430*/  ISETP.NE.U32.AND P0, PT, RZ, UR8, PT ;  /* 0x00000008ff007c0c */ /* 0x004fe2000bf05070 */
[----:B0-----:R-:W-:-:S03]  /*2440*/  IMAD.WIDE.U32 R2, R10, UR15, R2 ;  /* 0x0000000f0a027c25 */ /* 0x001fc6000f8e0002 */
[----:B------:R-:W-:Y:S01]  /*2450*/  ISETP.NE.AND.EX P0, PT, RZ, UR9, PT, P0 ;  /* 0x00000009ff007c0c */ /* 0x000fe2000bf05300 */
[----:B------:R-:W-:-:S03]  /*2460*/  IMAD R3, R11, UR15, R3 ;  /* 0x0000000f0b037c24 */ /* 0x000fc6000f8e0203 */
[----:B------:R-:W-:Y:S01]  /*2470*/  ISETP.NE.OR P0, PT, R14, RZ, !P0 ;  /* 0x000000ff0e00720c */ /* 0x000fe20004705670 */
[----:B-1----:R-:W-:-:S04]  /*2480*/  IMAD.WIDE.U32 R2, R4, UR17, R2 ;  /* 0x0000001104027c25 */ /* 0x002fc8000f8e0002 */
[----:B------:R-:W-:Y:S01]  /*2490*/  IMAD R3, R5, UR17, R3 ;  /* 0x0000001105037c24 */ /* 0x000fe2000f8e0203 */
[----:B---3--:R-:W-:-:S04]  /*24a0*/  LEA R4, P1, R2, UR6, 0x2 ;  /* 0x0000000602047c11 */ /* 0x008fc8000f8210ff */
        /* <DEDUP_REMOVED lines=18> */
[----:B------:R-:W1:Y:S01]  /*25d0*/  LDCU UR6, c[0x0][0x450] ;  /* 0x00008a00ff0677ac */ /* 0x000e620008000800 */
[----:B------:R-:W2:Y:S01]  /*25e0*/  LDCU UR7, c[0x0][0x390] ;  /* 0x00007200ff0777ac */ /* 0x000ea20008000800 */
[----:B------:R-:W3:Y:S01]  /*25f0*/  LDCU.64 UR4, c[0x0][0x458] ;  /* 0x00008b00ff0477ac */ /* 0x000ee20008000a00 */
[----:B-1----:R-:W-:-:S04]  /*2600*/  UIMAD UR6, UR16, UR6, UR14 ;  /* 0x00000006100672a4 */ /* 0x002fc8000f8e020e */
[----:B--2---:R-:W-:-:S04]  /*2610*/  UIMAD UR6, UR6, UR7, UR15 ;  /* 0x00000007060672a4 */ /* 0x004fc8000f8e020f */
[----:B---3--:R-:W-:-:S06]  /*2620*/  UIMAD.WIDE UR4, UR6, 0x4, UR4 ;  /* 0x00000004060478a5 */ /* 0x008fcc000f8e0204 */
[----:B------:R-:W-:Y:S02]  /*2630*/  MOV R2, UR4 ;  /* 0x0000000400027c02 */ /* 0x000fe40008000f00 */
[----:B------:R-:W-:-:S05]  /*2640*/  MOV R3, UR5 ;  /* 0x0000000500037c02 */ /* 0x000fca0008000f00 */
[----:B------:R-:W-:Y:S01]  /*2650*/  STG.E desc[UR12][R2.64], RZ ;  /* 0x000000ff02007986 */ /* 0x000fe2000c10190c */
[----:B------:R-:W-:Y:S05]  /*2660*/  EXIT ;  /* 0x000000000000794d */ /* 0x000fea0003800000 */
.L_x_119:
        /* <DEDUP_REMOVED lines=9> */
.L_x_147:


//--------------------- .nv.shared._ZN7cutlass13device_kernelIN5flash11enable_sm90INS1_16FlashAttnBwdSm90INS1_25CollectiveMainloopBwdSm90ILi2ELi1ELi1EN4cute5tupleIJNS5_1CILi1EEES8_S8_EEENS6_IJNS7_ILi64EEENS7_ILi80EEENS7_ILi256EEEEEENS_6half_tEfNS_4arch4Sm90ELb0ELb0ELb1ELb0ELb0ELb0ELb1ELb1ELi2ELi1ELi1ELi1ELb0EEENS1_21CollectiveEpilogueBwdISD_SE_SG_Li256ELb0ELb1ELi2EEENS1_19SingleTileSchedulerILb0ELb0ELb0ELi80EEEEEEEEEvNT_6ParamsE --------------------------
	.section	.nv.shared._ZN7cutlass13device_kernelIN5flash11enable_sm90INS1_16FlashAttnBwdSm90INS1_25CollectiveMainloopBwdSm90ILi2ELi1ELi1EN4cute5tupleIJNS5_1CILi1EEES8_S8_EEENS6_IJNS7_ILi64EEENS7_ILi80EEENS7_ILi256EEEEEENS_6half_tEfNS_4arch4Sm90ELb0ELb0ELb1ELb0ELb0ELb0ELb1ELb1ELi2ELi1ELi1ELi1ELb0EEENS1_21CollectiveEpilogueBwdISD_SE_SG_Li256ELb0ELb1ELi2EEENS1_19SingleTileSchedulerILb0ELb0ELb0ELi80EEEEEEEEEvNT_6ParamsE,"aw",@nobits
	.sectionflags	@""
	.align	16
	.zero		1024


//--------------------- .nv.shared.reserved.0     --------------------------
	.section	.nv.shared.reserved.0,"aw",@nobits
	.weak		__nv_reservedSMEM_offset_0_alias
	.size		__nv_reservedSMEM_offset_0_alias, 0, 64
	.other		__nv_reservedSMEM_offset_0_alias,@"STO_CUDA_RESERVED_SHARED STV_DEFAULT"
__nv_reservedSMEM_offset_0_alias:
	.zero		0
	.zero		64


//--------------------- .nv.global                --------------------------
	.section	.nv.global,"aw",@nobits
.nv.global:
	.type		_ZN77_INTERNAL_002f1f51_41_flash_bwd_hdim256_fp16_softcapall_sm90_cu_49158569_30204cute1_E,@object
	.size		_ZN77_INTERNAL_002f1f51_41_flash_bwd_hdim256_fp16_softcapall_sm90_cu_49158569_30204cute1_E,(_ZN77_INTERNAL_002f1f51_41_flash_bwd_hdim256_fp16_softcapall_sm90_cu_49158569_30204cuda3std3__45__cpo6cbeginE - _ZN77_INTERNAL_002f1f51_41_flash_bwd_hdim256_fp16_softcapall_sm90_cu_49158569_30204cute1_E)
_ZN77_INTERNAL_002f1f51_41_flash_bwd_hdim256_fp16_softcapall_sm90_cu_49158569_30204cute1_E:
	.zero		1
	.type		_ZN77_INTERNAL_002f1f51_41_flash_bwd_hdim256_fp16_softcapall_sm90_cu_49158569_30204cuda3std3__45__cpo6cbeginE,@object
	.size		_ZN77_INTERNAL_002f1f51_41_flash_bwd_hdim256_fp16_softcapall_sm90_cu_49158569_30204cuda3std3__45__cpo6cbeginE,(_ZN77_INTERNAL_002f1f51_41_flash_bwd_hdim256_fp16_softcapall_sm90_cu_49158569_30204cuda3std3__48in_placeE - _ZN77_INTERNAL_002f1f51_41_flash_bwd_hdim256_fp16_softcapall_sm90_cu_49158569_30204cuda3std3__45__cpo6cbeginE)
_ZN77_INTERNAL_002f1f51_41_flash_bwd_hdim256_fp16_softcapall_sm90_cu_49158569_30204cuda3std3__45__cpo6cbeginE:
	.zero		1
	.type		_ZN77_INTERNAL_002f1f51_41_flash_bwd_hdim256_fp16_softcapall_sm90_cu_49158569_30204cuda3std3__48in_placeE,@object
	.size		_ZN77_INTERNAL_002f1f51_41_flash_bwd_hdim256_fp16_softcapall_sm90_cu_49158569_30204cuda3std3__48in_placeE,(_ZN77_INTERNAL_002f1f51_41_flash_bwd_hdim256_fp16_softcapall_sm90_cu_49158569_30204cuda3std6ranges3__45__cpo9iter_moveE - _ZN77_INTERNAL_002f1f51_41_flash_bwd_hdim256_fp16_softcapall_sm90_cu_49158569_30204cuda3std3__48in_placeE)
_ZN77_INTERNAL_002f1f51_41_flash_bwd_hdim256_fp16_softcapall_sm90_cu_49158569_30204cuda3std3__48in_placeE:
	.zero		1
	.type		_ZN77_INTERNAL_002f1f51_41_flash_bwd_hdim256_fp16_softcapall_sm90_cu_49158569_30204cuda3std6ranges3__45__cpo9iter_moveE,@object
	.size		_ZN77_INTERNAL_002f1f51_41_flash_bwd_hdim256_fp16_softcapall_sm90_cu_49158569_30204cuda3std6ranges3__45__cpo9iter_moveE,(_ZN77_INTERNAL_002f1f51_41_flash_bwd_hdim256_fp16_softcapall_sm90_cu_49158569_30204cuda3std3__45__cpo5beginE - _ZN77_INTERNAL_002f1f51_41_flash_bwd_hdim256_fp16_softcapall_sm90_cu_49158569_30204cuda3std6ranges3__45__cpo9iter_moveE)
_ZN77_INTERNAL_002f1f51_41_flash_bwd_hdim256_fp16_softcapall_sm90_cu_49158569_30204cuda3std6ranges3__45__cpo9iter_moveE:
	.zero		1
	.type		_ZN77_INTERNAL_002f1f51_41_flash_bwd_hdim256_fp16_softcapall_sm90_cu_49158569_30204cuda3std3__45__cpo5beginE,@object
	.size		_ZN77_INTERNAL_002f1f51_41_flash_bwd_hdim256_fp16_softcapall_sm90_cu_49158569_30204cuda3std3__45__cpo5beginE,(_ZN77_INTERNAL_002f1f51_41_flash_bwd_hdim256_fp16_softcapall_sm90_cu_49158569_30204cuda3std3__479_GLOBAL__N__002f1f51_41_flash_bwd_hdim256_fp16_softcapall_sm90_cu_49158569_30206ignoreE - _ZN77_INTERNAL_002f1f51_41_flash_bwd_hdim256_fp16_softcapall_sm90_cu_49158569_30204cuda3std3__45__cpo5beginE)
_ZN77_INTERNAL_002f1f51_41_flash_bwd_hdim256_fp16_softcapall_sm90_cu_49158569_30204cuda3std3__45__cpo5beginE:
	.zero		1
	.type		_ZN77_INTERNAL_002f1f51_41_flash_bwd_hdim256_fp16_softcapall_sm90_cu_49158569_30204cuda3std3__479_GLOBAL__N__002f1f51_41_flash_bwd_hdim256_fp16_softcapall_sm90_cu_49158569_30206ignoreE,@object
	.size		_ZN77_INTERNAL_002f1f51_41_flash_bwd_hdim256_fp16_softcapall_sm90_cu_49158569_30204cuda3std3__479_GLOBAL__N__002f1f51_41_flash_bwd_hdim256_fp16_softcapall_sm90_cu_49158569_30206ignoreE,(_ZN77_INTERNAL_002f1f51_41_flash_bwd_hdim256_fp16_softcapall_sm90_cu_49158569_30204cute7productE - _ZN77_INTERNAL_002f1f51_41_flash_bwd_hdim256_fp16_softcapall_sm90_cu_49158569_30204cuda3std3__479_GLOBAL__N__002f1f51_41_flash_bwd_hdim256_fp16_softcapall_sm90_cu_49158569_30206ignoreE)
_ZN77_INTERNAL_002f1f51_41_flash_bwd_hdim256_fp16_softcapall_sm90_cu_49158569_30204cuda3std3__479_GLOBAL__N__002f1f51_41_flash_bwd_hdim256_fp16_softcapall_sm90_cu_49158569_30206ignoreE:
	.zero		1
	.type		_ZN77_INTERNAL_002f1f51_41_flash_bwd_hdim256_fp16_softcapall_sm90_cu_49158569_30204cute7productE,@object
	.size		_ZN77_INTERNAL_002f1f51_41_flash_bwd_hdim256_fp16_softcapall_sm90_cu_49158569_30204cute7productE,(_ZN77_INTERNAL_002f1f51_41_flash_bwd_hdim256_fp16_softcapall_sm90_cu_49158569_30204cuda3std3__45__cpo3endE - _ZN77_INTERNAL_002f1f51_41_flash_bwd_hdim256_fp16_softcapall_sm90_cu_49158569_30204cute7productE)
_ZN77_INTERNAL_002f1f51_41_flash_bwd_hdim256_fp16_softcapall_sm90_cu_49158569_30204cute7productE:
	.zero		1
	.type		_ZN77_INTERNAL_002f1f51_41_flash_bwd_hdim256_fp16_softcapall_sm90_cu_49158569_30204cuda3std3__45__cpo3endE,@object
	.size		_ZN77_INTERNAL_002f1f51_41_flash_bwd_hdim256_fp16_softcapall_sm90_cu_49158569_30204cuda3std3__45__cpo3endE,(_ZN77_INTERNAL_002f1f51_41_flash_bwd_hdim256_fp16_softcapall_sm90_cu_49158569_30204cuda3std3__419piecewise_constructE - _ZN77_INTERNAL_002f1f51_41_flash_bwd_hdim256_fp16_softcapall_sm90_cu_49158569_30204cuda3std3__45__cpo3endE)
_ZN77_INTERNAL_002f1f51_41_flash_bwd_hdim256_fp16_softcapall_sm90_cu_49158569_30204cuda3std3__45__cpo3endE:
	.zero		1
	.type		_ZN77_INTERNAL_002f1f51_41_flash_bwd_hdim256_fp16_softcapall_sm90_cu_49158569_30204cuda3std3__419piecewise_constructE,@object
	.size		_ZN77_INTERNAL_002f1f51_41_flash_bwd_hdim256_fp16_softcapall_sm90_cu_49158569_30204cuda3std3__419piecewise_constructE,(_ZN77_INTERNAL_002f1f51_41_flash_bwd_hdim256_fp16_softcapall_sm90_cu_49158569_30204cuda3std3__45__cpo4cendE - _ZN77_INTERNAL_002f1f51_41_flash_bwd_hdim256_fp16_softcapall_sm90_cu_49158569_30204cuda3std3__419piecewise_constructE)
_ZN77_INTERNAL_002f1f51_41_flash_bwd_hdim256_fp16_softcapall_sm90_cu_49158569_30204cuda3std3__419piecewise_constructE:
	.zero		1
	.type		_ZN77_INTERNAL_002f1f51_41_flash_bwd_hdim256_fp16_softcapall_sm90_cu_49158569_30204cuda3std3__45__cpo4cendE,@object
	.size		_ZN77_INTERNAL_002f1f51_41_flash_bwd_hdim256_fp16_softcapall_sm90_cu_49158569_30204cuda3std3__45__cpo4cendE,(_ZN77_INTERNAL_002f1f51_41_flash_bwd_hdim256_fp16_softcapall_sm90_cu_49158569_30204cuda3std6ranges3__45__cpo4swapE - _ZN77_INTERNAL_002f1f51_41_flash_bwd_hdim256_fp16_softcapall_sm90_cu_49158569_30204cuda3std3__45__cpo4cendE)
_ZN77_INTERNAL_002f1f51_41_flash_bwd_hdim256_fp16_softcapall_sm90_cu_49158569_30204cuda3std3__45__cpo4cendE:
	.zero		1
	.type		_ZN77_INTERNAL_002f1f51_41_flash_bwd_hdim256_fp16_softcapall_sm90_cu_49158569_30204cuda3std6ranges3__45__cpo4swapE,@object
	.size		_ZN77_INTERNAL_002f1f51_41_flash_bwd_hdim256_fp16_softcapall_sm90_cu_49158569_30204cuda3std6ranges3__45__cpo4swapE,(.L_7 - _ZN77_INTERNAL_002f1f51_41_flash_bwd_hdim256_fp16_softcapall_sm90_cu_49158569_30204cuda3std6ranges3__45__cpo4swapE)
_ZN77_INTERNAL_002f1f51_41_flash_bwd_hdim256_fp16_softcapall_sm90_cu_49158569_30204cuda3std6ranges3__45__cpo4swapE:
	.zero		1
.L_7:


//--------------------- .nv.shared._ZN7cutlass13device_kernelIN5flash11enable_sm90INS1_16FlashAttnBwdSm90INS1_25CollectiveMainloopBwdSm90ILi2ELi1ELi1EN4cute5tupleIJNS5_1CILi1EEES8_S8_EEENS6_IJNS7_ILi64EEENS7_ILi80EEENS7_ILi256EEEEEENS_6half_tEfNS_4arch4Sm90ELb0ELb0ELb1ELb0ELb0ELb0ELb1ELb1ELi2ELi1ELi1ELi1ELb0EEENS1_24CollectiveEpilogueBwdGQAISD_fSG_Li256ELb0ELb0EEENS1_19SingleTileSchedulerILb0ELb0ELb0ELi80EEEEEEEEEvNT_6ParamsE --------------------------
	.section	.nv.shared._ZN7cutlass13device_kernelIN5flash11enable_sm90INS1_16FlashAttnBwdSm90INS1_25CollectiveMainloopBwdSm90ILi2ELi1ELi1EN4cute5tupleIJNS5_1CILi1EEES8_S8_EEENS6_IJNS7_ILi64EEENS7_ILi80EEENS7_ILi256EEEEEENS_6half_tEfNS_4arch4Sm90ELb0ELb0ELb1ELb0ELb0ELb0ELb1ELb1ELi2ELi1ELi1ELi1ELb0EEENS1_24CollectiveEpilogueBwdGQAISD_fSG_Li256ELb0ELb0EEENS1_19SingleTileSchedulerILb0ELb0ELb0ELi80EEEEEEEEEvNT_6ParamsE,"aw",@nobits
	.sectionflags	@""
	.align	16
	.zero		1024


//--------------------- .nv.shared._ZN7cutlass13device_kernelIN5flash11enable_sm90INS1_16FlashAttnBwdSm90INS1_25CollectiveMainloopBwdSm90ILi2ELi1ELi1EN4cute5tupleIJNS5_1CILi1EEES8_S8_EEENS6_IJNS7_ILi64EEENS7_ILi80EEENS7_ILi256EEEEEENS_6half_tEfNS_4arch4Sm90ELb0ELb0ELb1ELb1ELb0ELb0ELb1ELb1ELi2ELi1ELi1ELi1ELb0EEENS1_21CollectiveEpilogueBwdISD_SE_SG_Li256ELb1ELb1ELi2EEENS1_19SingleTileSchedulerILb1ELb0ELb0ELi80EEEEEEEEEvNT_6ParamsE --------------------------
	.section	.nv.shared._ZN7cutlass13device_kernelIN5flash11enable_sm90INS1_16FlashAttnBwdSm90INS1_25CollectiveMainloopBwdSm90ILi2ELi1ELi1EN4cute5tupleIJNS5_1CILi1EEES8_S8_EEENS6_IJNS7_ILi64EEENS7_ILi80EEENS7_ILi256EEEEEENS_6half_tEfNS_4arch4Sm90ELb0ELb0ELb1ELb1ELb0ELb0ELb1ELb1ELi2ELi1ELi1ELi1ELb0EEENS1_21CollectiveEpilogueBwdISD_SE_SG_Li256ELb1ELb1ELi2EEENS1_19SingleTileSchedulerILb1ELb0ELb0ELi80EEEEEEEEEvNT_6ParamsE,"aw",@nobits
	.sectionflags	@""
	.align	16
	.zero		1024


//--------------------- .nv.shared._ZN7cutlass13device_kernelIN5flash11enable_sm90INS1_16FlashAttnBwdSm90INS1_25CollectiveMainloopBwdSm90ILi2ELi1ELi1EN4cute5tupleIJNS5_1CILi1EEES8_S8_EEENS6_IJNS7_ILi64EEENS7_ILi80EEENS7_ILi256EEEEEENS_6half_tEfNS_4arch4Sm90ELb0ELb0ELb1ELb1ELb0ELb0ELb1ELb1ELi2ELi1ELi1ELi1ELb0EEENS1_24CollectiveEpilogueBwdGQAISD_fSG_Li256ELb1ELb0EEENS1_19SingleTileSchedulerILb1ELb0ELb0ELi80EEEEEEEEEvNT_6ParamsE --------------------------
	.section	.nv.shared._ZN7cutlass13device_kernelIN5flash11enable_sm90INS1_16FlashAttnBwdSm90INS1_25CollectiveMainloopBwdSm90ILi2ELi1ELi1EN4cute5tupleIJNS5_1CILi1EEES8_S8_EEENS6_IJNS7_ILi64EEENS7_ILi80EEENS7_ILi256EEEEEENS_6half_tEfNS_4arch4Sm90ELb0ELb0ELb1ELb1ELb0ELb0ELb1ELb1ELi2ELi1ELi1ELi1ELb0EEENS1_24CollectiveEpilogueBwdGQAISD_fSG_Li256ELb1ELb0EEENS1_19SingleTileSchedulerILb1ELb0ELb0ELi80EEEEEEEEEvNT_6ParamsE,"aw",@nobits
	.sectionflags	@""
	.align	16
	.zero		1024


//--------------------- .nv.shared._ZN7cutlass13device_kernelIN5flash11enable_sm90INS1_16FlashAttnBwdSm90INS1_25CollectiveMainloopBwdSm90ILi2ELi1ELi1EN4cute5tupleIJNS5_1CILi1EEES8_S8_EEENS6_IJNS7_ILi64EEENS7_ILi80EEENS7_ILi256EEEEEENS_6half_tEfNS_4arch4Sm90ELb0ELb1ELb1ELb0ELb0ELb0ELb1ELb1ELi2ELi1ELi1ELi1ELb0EEENS1_21CollectiveEpilogueBwdISD_SE_SG_Li256ELb0ELb1ELi2EEENS1_19SingleTileSchedulerILb0ELb0ELb0ELi80EEEEEEEEEvNT_6ParamsE --------------------------
	.section	.nv.shared._ZN7cutlass13device_kernelIN5flash11enable_sm90INS1_16FlashAttnBwdSm90INS1_25CollectiveMainloopBwdSm90ILi2ELi1ELi1EN4cute5tupleIJNS5_1CILi1EEES8_S8_EEENS6_IJNS7_ILi64EEENS7_ILi80EEENS7_ILi256EEEEEENS_6half_tEfNS_4arch4Sm90ELb0ELb1ELb1ELb0ELb0ELb0ELb1ELb1ELi2ELi1ELi1ELi1ELb0EEENS1_21CollectiveEpilogueBwdISD_SE_SG_Li256ELb0ELb1ELi2EEENS1_19SingleTileSchedulerILb0ELb0ELb0ELi80EEEEEEEEEvNT_6ParamsE,"aw",@nobits
	.sectionflags	@""
	.align	16
	.zero		1024


//--------------------- .nv.shared._ZN7cutlass13device_kernelIN5flash11enable_sm90INS1_16FlashAttnBwdSm90INS1_25CollectiveMainloopBwdSm90ILi2ELi1ELi1EN4cute5tupleIJNS5_1CILi1EEES8_S8_EEENS6_IJNS7_ILi64EEENS7_ILi80EEENS7_ILi256EEEEEENS_6half_tEfNS_4arch4Sm90ELb0ELb1ELb1ELb0ELb0ELb0ELb1ELb1ELi2ELi1ELi1ELi1ELb0EEENS1_24CollectiveEpilogueBwdGQAISD_fSG_Li256ELb0ELb0EEENS1_19SingleTileSchedulerILb0ELb0ELb0ELi80EEEEEEEEEvNT_6ParamsE --------------------------
	.section	.nv.shared._ZN7cutlass13device_kernelIN5flash11enable_sm90INS1_16FlashAttnBwdSm90INS1_25CollectiveMainloopBwdSm90ILi2ELi1ELi1EN4cute5tupleIJNS5_1CILi1EEES8_S8_EEENS6_IJNS7_ILi64EEENS7_ILi80EEENS7_ILi256EEEEEENS_6half_tEfNS_4arch4Sm90ELb0ELb1ELb1ELb0ELb0ELb0ELb1ELb1ELi2ELi1ELi1ELi1ELb0EEENS1_24CollectiveEpilogueBwdGQAISD_fSG_Li256ELb0ELb0EEENS1_19SingleTileSchedulerILb0ELb0ELb0ELi80EEEEEEEEEvNT_6ParamsE,"aw",@nobits
	.sectionflags	@""
	.align	16
	.zero		1024


//--------------------- .nv.shared._ZN7cutlass13device_kernelIN5flash11enable_sm90INS1_16FlashAttnBwdSm90INS1_25CollectiveMainloopBwdSm90ILi2ELi1ELi1EN4cute5tupleIJNS5_1CILi1EEES8_S8_EEENS6_IJNS7_ILi64EEENS7_ILi80EEENS7_ILi256EEEEEENS_6half_tEfNS_4arch4Sm90ELb0ELb1ELb1ELb1ELb0ELb0ELb1ELb1ELi2ELi1ELi1ELi1ELb0EEENS1_21CollectiveEpilogueBwdISD_SE_SG_Li256ELb1ELb1ELi2EEENS1_19SingleTileSchedulerILb1ELb0ELb0ELi80EEEEEEEEEvNT_6ParamsE --------------------------
	.section	.nv.shared._ZN7cutlass13device_kernelIN5flash11enable_sm90INS1_16FlashAttnBwdSm90INS1_25CollectiveMainloopBwdSm90ILi2ELi1ELi1EN4cute5tupleIJNS5_1CILi1EEES8_S8_EEENS6_IJNS7_ILi64EEENS7_ILi80EEENS7_ILi256EEEEEENS_6half_tEfNS_4arch4Sm90ELb0ELb1ELb1ELb1ELb0ELb0ELb1ELb1ELi2ELi1ELi1ELi1ELb0EEENS1_21CollectiveEpilogueBwdISD_SE_SG_Li256ELb1ELb1ELi2EEENS1_19SingleTileSchedulerILb1ELb0ELb0ELi80EEEEEEEEEvNT_6ParamsE,"aw",@nobits
	.sectionflags	@""
	.align	16
	.zero		1024


//--------------------- .nv.shared._ZN7cutlass13device_kernelIN5flash11enable_sm90INS1_16FlashAttnBwdSm90INS1_25CollectiveMainloopBwdSm90ILi2ELi1ELi1EN4cute5tupleIJNS5_1CILi1EEES8_S8_EEENS6_IJNS7_ILi64EEENS7_ILi80EEENS7_ILi256EEEEEENS_6half_tEfNS_4arch4Sm90ELb0ELb1ELb1ELb1ELb0ELb0ELb1ELb1ELi2ELi1ELi1ELi1ELb0EEENS1_24CollectiveEpilogueBwdGQAISD_fSG_Li256ELb1ELb0EEENS1_19SingleTileSchedulerILb1ELb0ELb0ELi80EEEEEEEEEvNT_6ParamsE --------------------------
	.section	.nv.shared._ZN7cutlass13device_kernelIN5flash11enable_sm90INS1_16FlashAttnBwdSm90INS1_25CollectiveMainloopBwdSm90ILi2ELi1ELi1EN4cute5tupleIJNS5_1CILi1EEES8_S8_EEENS6_IJNS7_ILi64EEENS7_ILi80EEENS7_ILi256EEEEEENS_6half_tEfNS_4arch4Sm90ELb0ELb1ELb1ELb1ELb0ELb0ELb1ELb1ELi2ELi1ELi1ELi1ELb0EEENS1_24CollectiveEpilogueBwdGQAISD_fSG_Li256ELb1ELb0EEENS1_19SingleTileSchedulerILb1ELb0ELb0ELi80EEEEEEEEEvNT_6ParamsE,"aw",@nobits
	.sectionflags	@""
	.align	16
	.zero		1024


//--------------------- .nv.shared._ZN7cutlass13device_kernelIN5flash11enable_sm90INS1_16FlashAttnBwdSm90INS1_25CollectiveMainloopBwdSm90ILi2ELi1ELi1EN4cute5tupleIJNS5_1CILi1EEES8_S8_EEENS6_IJNS7_ILi64EEENS7_ILi80EEENS7_ILi256EEEEEENS_6half_tEfNS_4arch4Sm90ELb1ELb0ELb1ELb0ELb0ELb0ELb1ELb1ELi2ELi1ELi1ELi1ELb0EEENS1_21CollectiveEpilogueBwdISD_SE_SG_Li256ELb0ELb1ELi2EEENS1_25SingleTileBwdLPTSchedulerILb0ELi80ELb0EEEEEEEEEvNT_6ParamsE --------------------------
	.section	.nv.shared._ZN7cutlass13device_kernelIN5flash11enable_sm90INS1_16FlashAttnBwdSm90INS1_25CollectiveMainloopBwdSm90ILi2ELi1ELi1EN4cute5tupleIJNS5_1CILi1EEES8_S8_EEENS6_IJNS7_ILi64EEENS7_ILi80EEENS7_ILi256EEEEEENS_6half_tEfNS_4arch4Sm90ELb1ELb0ELb1ELb0ELb0ELb0ELb1ELb1ELi2ELi1ELi1ELi1ELb0EEENS1_21CollectiveEpilogueBwdISD_SE_SG_Li256ELb0ELb1ELi2EEENS1_25SingleTileBwdLPTSchedulerILb0ELi80ELb0EEEEEEEEEvNT_6ParamsE,"aw",@nobits
	.sectionflags	@""
	.align	16
	.zero		1024


//--------------------- .nv.shared._ZN7cutlass13device_kernelIN5flash11enable_sm90INS1_16FlashAttnBwdSm90INS1_25CollectiveMainloopBwdSm90ILi2ELi1ELi1EN4cute5tupleIJNS5_1CILi1EEES8_S8_EEENS6_IJNS7_ILi64EEENS7_ILi80EEENS7_ILi256EEEEEENS_6half_tEfNS_4arch4Sm90ELb1ELb0ELb1ELb0ELb0ELb0ELb1ELb1ELi2ELi1ELi1ELi1ELb0EEENS1_24CollectiveEpilogueBwdGQAISD_fSG_Li256ELb0ELb0EEENS1_25SingleTileBwdLPTSchedulerILb0ELi80ELb0EEEEEEEEEvNT_6ParamsE --------------------------
	.section	.nv.shared._ZN7cutlass13device_kernelIN5flash11enable_sm90INS1_16FlashAttnBwdSm90INS1_25CollectiveMainloopBwdSm90ILi2ELi1ELi1EN4cute5tupleIJNS5_1CILi1EEES8_S8_EEENS6_IJNS7_ILi64EEENS7_ILi80EEENS7_ILi256EEEEEENS_6half_tEfNS_4arch4Sm90ELb1ELb0ELb1ELb0ELb0ELb0ELb1ELb1ELi2ELi1ELi1ELi1ELb0EEENS1_24CollectiveEpilogueBwdGQAISD_fSG_Li256ELb0ELb0EEENS1_25SingleTileBwdLPTSchedulerILb0ELi80ELb0EEEEEEEEEvNT_6ParamsE,"aw",@nobits
	.sectionflags	@""
	.align	16
	.zero		1024


//--------------------- .nv.shared._ZN7cutlass13device_kernelIN5flash11enable_sm90INS1_16FlashAttnBwdSm90INS1_25CollectiveMainloopBwdSm90ILi2ELi1ELi1EN4cute5tupleIJNS5_1CILi1EEES8_S8_EEENS6_IJNS7_ILi64EEENS7_ILi80EEENS7_ILi256EEEEEENS_6half_tEfNS_4arch4Sm90ELb1ELb0ELb1ELb1ELb0ELb0ELb1ELb1ELi2ELi1ELi1ELi1ELb0EEENS1_21CollectiveEpilogueBwdISD_SE_SG_Li256ELb1ELb1ELi2EEENS1_25SingleTileBwdLPTSchedulerILb1ELi80ELb0EEEEEEEEEvNT_6ParamsE --------------------------
	.section	.nv.shared._ZN7cutlass13device_kernelIN5flash11enable_sm90INS1_16FlashAttnBwdSm90INS1_25CollectiveMainloopBwdSm90ILi2ELi1ELi1EN4cute5tupleIJNS5_1CILi1EEES8_S8_EEENS6_IJNS7_ILi64EEENS7_ILi80EEENS7_ILi256EEEEEENS_6half_tEfNS_4arch4Sm90ELb1ELb0ELb1ELb1ELb0ELb0ELb1ELb1ELi2ELi1ELi1ELi1ELb0EEENS1_21CollectiveEpilogueBwdISD_SE_SG_Li256ELb1ELb1ELi2EEENS1_25SingleTileBwdLPTSchedulerILb1ELi80ELb0EEEEEEEEEvNT_6ParamsE,"aw",@nobits
	.sectionflags	@""
	.align	16
	.zero		1024


//--------------------- .nv.shared._ZN7cutlass13device_kernelIN5flash11enable_sm90INS1_16FlashAttnBwdSm90INS1_25CollectiveMainloopBwdSm90ILi2ELi1ELi1EN4cute5tupleIJNS5_1CILi1EEES8_S8_EEENS6_IJNS7_ILi64EEENS7_ILi80EEENS7_ILi256EEEEEENS_6half_tEfNS_4arch4Sm90ELb1ELb0ELb1ELb1ELb0ELb0ELb1ELb1ELi2ELi1ELi1ELi1ELb0EEENS1_24CollectiveEpilogueBwdGQAISD_fSG_Li256ELb1ELb0EEENS1_25SingleTileBwdLPTSchedulerILb1ELi80ELb0EEEEEEEEEvNT_6ParamsE --------------------------
	.section	.nv.shared._ZN7cutlass13device_kernelIN5flash11enable_sm90INS1_16FlashAttnBwdSm90INS1_25CollectiveMainloopBwdSm90ILi2ELi1ELi1EN4cute5tupleIJNS5_1CILi1EEES8_S8_EEENS6_IJNS7_ILi64EEENS7_ILi80EEENS7_ILi256EEEEEENS_6half_tEfNS_4arch4Sm90ELb1ELb0ELb1ELb1ELb0ELb0ELb1ELb1ELi2ELi1ELi1ELi1ELb0EEENS1_24CollectiveEpilogueBwdGQAISD_fSG_Li256ELb1ELb0EEENS1_25SingleTileBwdLPTSchedulerILb1ELi80ELb0EEEEEEEEEvNT_6ParamsE,"aw",@nobits
	.sectionflags	@""
	.align	16
	.zero		1024


//--------------------- .nv.shared._ZN7cutlass13device_kernelIN5flash11enable_sm90INS1_16FlashAttnBwdSm90INS1_25CollectiveMainloopBwdSm90ILi2ELi1ELi1EN4cute5tupleIJNS5_1CILi1EEES8_S8_EEENS6_IJNS7_ILi64EEENS7_ILi80EEENS7_ILi256EEEEEENS_6half_tEfNS_4arch4Sm90ELb0ELb0ELb0ELb0ELb0ELb0ELb1ELb1ELi2ELi1ELi1ELi1ELb0EEENS1_21CollectiveEpilogueBwdISD_SE_SG_Li256ELb0ELb1ELi2EEENS1_19SingleTileSchedulerILb0ELb0ELb0ELi80EEEEEEEEEvNT_6ParamsE --------------------------
	.section	.nv.shared._ZN7cutlass13device_kernelIN5flash11enable_sm90INS1_16FlashAttnBwdSm90INS1_25CollectiveMainloopBwdSm90ILi2ELi1ELi1EN4cute5tupleIJNS5_1CILi1EEES8_S8_EEENS6_IJNS7_ILi64EEENS7_ILi80EEENS7_ILi256EEEEEENS_6half_tEfNS_4arch4Sm90ELb0ELb0ELb0ELb0ELb0ELb0ELb1ELb1ELi2ELi1ELi1ELi1ELb0EEENS1_21CollectiveEpilogueBwdISD_SE_SG_Li256ELb0ELb1ELi2EEENS1_19SingleTileSchedulerILb0ELb0ELb0ELi80EEEEEEEEEvNT_6ParamsE,"aw",@nobits
	.sectionflags	@""
	.align	16
	.zero		1024


//--------------------- .nv.shared._ZN7cutlass13device_kernelIN5flash11enable_sm90INS1_16FlashAttnBwdSm90INS1_25CollectiveMainloopBwdSm90ILi2ELi1ELi1EN4cute5tupleIJNS5_1CILi1EEES8_S8_EEENS6_IJNS7_ILi64EEENS7_ILi80EEENS7_ILi256EEEEEENS_6half_tEfNS_4arch4Sm90ELb0ELb0ELb0ELb0ELb0ELb0ELb1ELb1ELi2ELi1ELi1ELi1ELb0EEENS1_24CollectiveEpilogueBwdGQAISD_fSG_Li256ELb0ELb0EEENS1_19SingleTileSchedulerILb0ELb0ELb0ELi80EEEEEEEEEvNT_6ParamsE --------------------------
	.section	.nv.shared._ZN7cutlass13device_kernelIN5flash11enable_sm90INS1_16FlashAttnBwdSm90INS1_25CollectiveMainloopBwdSm90ILi2ELi1ELi1EN4cute5tupleIJNS5_1CILi1EEES8_S8_EEENS6_IJNS7_ILi64EEENS7_ILi80EEENS7_ILi256EEEEEENS_6half_tEfNS_4arch4Sm90ELb0ELb0ELb0ELb0ELb0ELb0ELb1ELb1ELi2ELi1ELi1ELi1ELb0EEENS1_24CollectiveEpilogueBwdGQAISD_fSG_Li256ELb0ELb0EEENS1_19SingleTileSchedulerILb0ELb0ELb0ELi80EEEEEEEEEvNT_6ParamsE,"aw",@nobits
	.sectionflags	@""
	.align	16
	.zero		1024


//--------------------- .nv.shared._ZN7cutlass13device_kernelIN5flash11enable_sm90INS1_16FlashAttnBwdSm90INS1_25CollectiveMainloopBwdSm90ILi2ELi1ELi1EN4cute5tupleIJNS5_1CILi1EEES8_S8_EEENS6_IJNS7_ILi64EEENS7_ILi80EEENS7_ILi256EEEEEENS_6half_tEfNS_4arch4Sm90ELb0ELb0ELb0ELb1ELb0ELb0ELb1ELb1ELi2ELi1ELi1ELi1ELb0EEENS1_21CollectiveEpilogueBwdISD_SE_SG_Li256ELb1ELb1ELi2EEENS1_19SingleTileSchedulerILb1ELb0ELb0ELi80EEEEEEEEEvNT_6ParamsE --------------------------
	.section	.nv.shared._ZN7cutlass13device_kernelIN5flash11enable_sm90INS1_16FlashAttnBwdSm90INS1_25CollectiveMainloopBwdSm90ILi2ELi1ELi1EN4cute5tupleIJNS5_1CILi1EEES8_S8_EEENS6_IJNS7_ILi64EEENS7_ILi80EEENS7_ILi256EEEEEENS_6half_tEfNS_4arch4Sm90ELb0ELb0ELb0ELb1ELb0ELb0ELb1ELb1ELi2ELi1ELi1ELi1ELb0EEENS1_21CollectiveEpilogueBwdISD_SE_SG_Li256ELb1ELb1ELi2EEENS1_19SingleTileSchedulerILb1ELb0ELb0ELi80EEEEEEEEEvNT_6ParamsE,"aw",@nobits
	.sectionflags	@""
	.align	16
	.zero		1024


//--------------------- .nv.shared._ZN7cutlass13device_kernelIN5flash11enable_sm90INS1_16FlashAttnBwdSm90INS1_25CollectiveMainloopBwdSm90ILi2ELi1ELi1EN4cute5tupleIJNS5_1CILi1EEES8_S8_EEENS6_IJNS7_ILi64EEENS7_ILi80EEENS7_ILi256EEEEEENS_6half_tEfNS_4arch4Sm90ELb0ELb0ELb0ELb1ELb0ELb0ELb1ELb1ELi2ELi1ELi1ELi1ELb0EEENS1_24CollectiveEpilogueBwdGQAISD_fSG_Li256ELb1ELb0EEENS1_19SingleTileSchedulerILb1ELb0ELb0ELi80EEEEEEEEEvNT_6ParamsE --------------------------
	.section	.nv.shared._ZN7cutlass13device_kernelIN5flash11enable_sm90INS1_16FlashAttnBwdSm90INS1_25CollectiveMainloopBwdSm90ILi2ELi1ELi1EN4cute5tupleIJNS5_1CILi1EEES8_S8_EEENS6_IJNS7_ILi64EEENS7_ILi80EEENS7_ILi256EEEEEENS_6half_tEfNS_4arch4Sm90ELb0ELb0ELb0ELb1ELb0ELb0ELb1ELb1ELi2ELi1ELi1ELi1ELb0EEENS1_24CollectiveEpilogueBwdGQAISD_fSG_Li256ELb1ELb0EEENS1_19SingleTileSchedulerILb1ELb0ELb0ELi80EEEEEEEEEvNT_6ParamsE,"aw",@nobits
	.sectionflags	@""
	.align	16
	.zero		1024


//--------------------- .nv.shared._ZN7cutlass13device_kernelIN5flash11enable_sm90INS1_16FlashAttnBwdSm90INS1_25CollectiveMainloopBwdSm90ILi2ELi1ELi1EN4cute5tupleIJNS5_1CILi1EEES8_S8_EEENS6_IJNS7_ILi64EEENS7_ILi80EEENS7_ILi256EEEEEENS_6half_tEfNS_4arch4Sm90ELb0ELb1ELb0ELb0ELb0ELb0ELb1ELb1ELi2ELi1ELi1ELi1ELb0EEENS1_21CollectiveEpilogueBwdISD_SE_SG_Li256ELb0ELb1ELi2EEENS1_19SingleTileSchedulerILb0ELb0ELb0ELi80EEEEEEEEEvNT_6ParamsE --------------------------
	.section	.nv.shared._ZN7cutlass13device_kernelIN5flash11enable_sm90INS1_16FlashAttnBwdSm90INS1_25CollectiveMainloopBwdSm90ILi2ELi1ELi1EN4cute5tupleIJNS5_1CILi1EEES8_S8_EEENS6_IJNS7_ILi64EEENS7_ILi80EEENS7_ILi256EEEEEENS_6half_tEfNS_4arch4Sm90ELb0ELb1ELb0ELb0ELb0ELb0ELb1ELb1ELi2ELi1ELi1ELi1ELb0EEENS1_21CollectiveEpilogueBwdISD_SE_SG_Li256ELb0ELb1ELi2EEENS1_19SingleTileSchedulerILb0ELb0ELb0ELi80EEEEEEEEEvNT_6ParamsE,"aw",@nobits
	.sectionflags	@""
	.align	16
	.zero		1024


//--------------------- .nv.shared._ZN7cutlass13device_kernelIN5flash11enable_sm90INS1_16FlashAttnBwdSm90INS1_25CollectiveMainloopBwdSm90ILi2ELi1ELi1EN4cute5tupleIJNS5_1CILi1EEES8_S8_EEENS6_IJNS7_ILi64EEENS7_ILi80EEENS7_ILi256EEEEEENS_6half_tEfNS_4arch4Sm90ELb0ELb1ELb0ELb0ELb0ELb0ELb1ELb1ELi2ELi1ELi1ELi1ELb0EEENS1_24CollectiveEpilogueBwdGQAISD_fSG_Li256ELb0ELb0EEENS1_19SingleTileSchedulerILb0ELb0ELb0ELi80EEEEEEEEEvNT_6ParamsE --------------------------
	.section	.nv.shared._ZN7cutlass13device_kernelIN5flash11enable_sm90INS1_16FlashAttnBwdSm90INS1_25CollectiveMainloopBwdSm90ILi2ELi1ELi1EN4cute5tupleIJNS5_1CILi1EEES8_S8_EEENS6_IJNS7_ILi64EEENS7_ILi80EEENS7_ILi256EEEEEENS_6half_tEfNS_4arch4Sm90ELb0ELb1ELb0ELb0ELb0ELb0ELb1ELb1ELi2ELi1ELi1ELi1ELb0EEENS1_24CollectiveEpilogueBwdGQAISD_fSG_Li256ELb0ELb0EEENS1_19SingleTileSchedulerILb0ELb0ELb0ELi80EEEEEEEEEvNT_6ParamsE,"aw",@nobits
	.sectionflags	@""
	.align	16
	.zero		1024


//--------------------- .nv.shared._ZN7cutlass13device_kernelIN5flash11enable_sm90INS1_16FlashAttnBwdSm90INS1_25CollectiveMainloopBwdSm90ILi2ELi1ELi1EN4cute5tupleIJNS5_1CILi1EEES8_S8_EEENS6_IJNS7_ILi64EEENS7_ILi80EEENS7_ILi256EEEEEENS_6half_tEfNS_4arch4Sm90ELb0ELb1ELb0ELb1ELb0ELb0ELb1ELb1ELi2ELi1ELi1ELi1ELb0EEENS1_21CollectiveEpilogueBwdISD_SE_SG_Li256ELb1ELb1ELi2EEENS1_19SingleTileSchedulerILb1ELb0ELb0ELi80EEEEEEEEEvNT_6ParamsE --------------------------
	.section	.nv.shared._ZN7cutlass13device_kernelIN5flash11enable_sm90INS1_16FlashAttnBwdSm90INS1_25CollectiveMainloopBwdSm90ILi2ELi1ELi1EN4cute5tupleIJNS5_1CILi1EEES8_S8_EEENS6_IJNS7_ILi64EEENS7_ILi80EEENS7_ILi256EEEEEENS_6half_tEfNS_4arch4Sm90ELb0ELb1ELb0ELb1ELb0ELb0ELb1ELb1ELi2ELi1ELi1ELi1ELb0EEENS1_21CollectiveEpilogueBwdISD_SE_SG_Li256ELb1ELb1ELi2EEENS1_19SingleTileSchedulerILb1ELb0ELb0ELi80EEEEEEEEEvNT_6ParamsE,"aw",@nobits
	.sectionflags	@""
	.align	16
	.zero		1024


//--------------------- .nv.shared._ZN7cutlass13device_kernelIN5flash11enable_sm90INS1_16FlashAttnBwdSm90INS1_25CollectiveMainloopBwdSm90ILi2ELi1ELi1EN4cute5tupleIJNS5_1CILi1EEES8_S8_EEENS6_IJNS7_ILi64EEENS7_ILi80EEENS7_ILi256EEEEEENS_6half_tEfNS_4arch4Sm90ELb0ELb1ELb0ELb1ELb0ELb0ELb1ELb1ELi2ELi1ELi1ELi1ELb0EEENS1_24CollectiveEpilogueBwdGQAISD_fSG_Li256ELb1ELb0EEENS1_19SingleTileSchedulerILb1ELb0ELb0ELi80EEEEEEEEEvNT_6ParamsE --------------------------
	.section	.nv.shared._ZN7cutlass13device_kernelIN5flash11enable_sm90INS1_16FlashAttnBwdSm90INS1_25CollectiveMainloopBwdSm90ILi2ELi1ELi1EN4cute5tupleIJNS5_1CILi1EEES8_S8_EEENS6_IJNS7_ILi64EEENS7_ILi80EEENS7_ILi256EEEEEENS_6half_tEfNS_4arch4Sm90ELb0ELb1ELb0ELb1ELb0ELb0ELb1ELb1ELi2ELi1ELi1ELi1ELb0EEENS1_24CollectiveEpilogueBwdGQAISD_fSG_Li256ELb1ELb0EEENS1_19SingleTileSchedulerILb1ELb0ELb0ELi80EEEEEEEEEvNT_6ParamsE,"aw",@nobits
	.sectionflags	@""
	.align	16
	.zero		1024


//--------------------- .nv.shared._ZN7cutlass13device_kernelIN5flash11enable_sm90INS1_16FlashAttnBwdSm90INS1_25CollectiveMainloopBwdSm90ILi2ELi1ELi1EN4cute5tupleIJNS5_1CILi1EEES8_S8_EEENS6_IJNS7_ILi64EEENS7_ILi80EEENS7_ILi256EEEEEENS_6half_tEfNS_4arch4Sm90ELb1ELb0ELb0ELb0ELb0ELb0ELb1ELb1ELi2ELi1ELi1ELi1ELb0EEENS1_21CollectiveEpilogueBwdISD_SE_SG_Li256ELb0ELb1ELi2EEENS1_25SingleTileBwdLPTSchedulerILb0ELi80ELb0EEEEEEEEEvNT_6ParamsE --------------------------
	.section	.nv.shared._ZN7cutlass13device_kernelIN5flash11enable_sm90INS1_16FlashAttnBwdSm90INS1_25CollectiveMainloopBwdSm90ILi2ELi1ELi1EN4cute5tupleIJNS5_1CILi1EEES8_S8_EEENS6_IJNS7_ILi64EEENS7_ILi80EEENS7_ILi256EEEEEENS_6half_tEfNS_4arch4Sm90ELb1ELb0ELb0ELb0ELb0ELb0ELb1ELb1ELi2ELi1ELi1ELi1ELb0EEENS1_21CollectiveEpilogueBwdISD_SE_SG_Li256ELb0ELb1ELi2EEENS1_25SingleTileBwdLPTSchedulerILb0ELi80ELb0EEEEEEEEEvNT_6ParamsE,"aw",@nobits
	.sectionflags	@""
	.align	16
	.zero		1024


//--------------------- .nv.shared._ZN7cutlass13device_kernelIN5flash11enable_sm90INS1_16FlashAttnBwdSm90INS1_25CollectiveMainloopBwdSm90ILi2ELi1ELi1EN4cute5tupleIJNS5_1CILi1EEES8_S8_EEENS6_IJNS7_ILi64EEENS7_ILi80EEENS7_ILi256EEEEEENS_6half_tEfNS_4arch4Sm90ELb1ELb0ELb0ELb0ELb0ELb0ELb1ELb1ELi2ELi1ELi1ELi1ELb0EEENS1_24CollectiveEpilogueBwdGQAISD_fSG_Li256ELb0ELb0EEENS1_25SingleTileBwdLPTSchedulerILb0ELi80ELb0EEEEEEEEEvNT_6ParamsE --------------------------
	.section	.nv.shared._ZN7cutlass13device_kernelIN5flash11enable_sm90INS1_16FlashAttnBwdSm90INS1_25CollectiveMainloopBwdSm90ILi2ELi1ELi1EN4cute5tupleIJNS5_1CILi1EEES8_S8_EEENS6_IJNS7_ILi64EEENS7_ILi80EEENS7_ILi256EEEEEENS_6half_tEfNS_4arch4Sm90ELb1ELb0ELb0ELb0ELb0ELb0ELb1ELb1ELi2ELi1ELi1ELi1ELb0EEENS1_24CollectiveEpilogueBwdGQAISD_fSG_Li256ELb0ELb0EEENS1_25SingleTileBwdLPTSchedulerILb0ELi80ELb0EEEEEEEEEvNT_6ParamsE,"aw",@nobits
	.sectionflags	@""
	.align	16
	.zero		1024


//--------------------- .nv.shared._ZN7cutlass13device_kernelIN5flash22FlashAttnBwdPreprocessIN4cute5tupleIJNS3_1CILi64EEENS5_ILi256EEEEEENS_6half_tEfNS_4arch4Sm90ELb1ELb0EEEEEvNT_6ParamsE --------------------------
	.section	.nv.shared._ZN7cutlass13device_kernelIN5flash22FlashAttnBwdPreprocessIN4cute5tupleIJNS3_1CILi64EEENS5_ILi256EEEEEENS_6half_tEfNS_4arch4Sm90ELb1ELb0EEEEEvNT_6ParamsE,"aw",@nobits
	.sectionflags	@""
	.align	16
	.zero		1024


//--------------------- .nv.shared._ZN7cutlass13device_kernelIN5flash11enable_sm90INS1_16FlashAttnBwdSm90INS1_25CollectiveMainloopBwdSm90ILi2ELi1ELi1EN4cute5tupleIJNS5_1CILi1EEES8_S8_EEENS6_IJNS7_ILi64EEENS7_ILi80EEENS7_ILi256EEEEEENS_6half_tEfNS_4arch4Sm90ELb1ELb0ELb0ELb1ELb0ELb0ELb1ELb1ELi2ELi1ELi1ELi1ELb0EEENS1_21CollectiveEpilogueBwdISD_SE_SG_Li256ELb1ELb1ELi2EEENS1_25SingleTileBwdLPTSchedulerILb1ELi80ELb0EEEEEEEEEvNT_6ParamsE --------------------------
	.section	.nv.shared._ZN7cutlass13device_kernelIN5flash11enable_sm90INS1_16FlashAttnBwdSm90INS1_25CollectiveMainloopBwdSm90ILi2ELi1ELi1EN4cute5tupleIJNS5_1CILi1EEES8_S8_EEENS6_IJNS7_ILi64EEENS7_ILi80EEENS7_ILi256EEEEEENS_6half_tEfNS_4arch4Sm90ELb1ELb0ELb0ELb1ELb0ELb0ELb1ELb1ELi2ELi1ELi1ELi1ELb0EEENS1_21CollectiveEpilogueBwdISD_SE_SG_Li256ELb1ELb1ELi2EEENS1_25SingleTileBwdLPTSchedulerILb1ELi80ELb0EEEEEEEEEvNT_6ParamsE,"aw",@nobits
	.sectionflags	@""
	.align	16
	.zero		1024


//--------------------- .nv.shared._ZN7cutlass13device_kernelIN5flash32FlashAttnBwdPostprocessConvertdQIN4cute5tupleIJNS3_1CILi80EEENS5_ILi256EEEEEENS_6half_tEfNS_4arch4Sm90ELi256ENS3_8TiledMMAINS3_8MMA_AtomIJNS3_4SM904GMMA25MMA_64x16x16_F32F16F16_SSILNSF_5MajorE1ELSH_1ELNSF_7ScaleInE1ELSI_1EEEEEENS3_6LayoutINS4_IJNS5_ILi2EEENS5_ILi1EEESN_EEENS4_IJSN_NS5_ILi0EEESP_EEEEENS4_IJNS3_10UnderscoreESS_SS_EEEEELb1EEEEEvNT_6ParamsE --------------------------
	.section	.nv.shared._ZN7cutlass13device_kernelIN5flash32FlashAttnBwdPostprocessConvertdQIN4cute5tupleIJNS3_1CILi80EEENS5_ILi256EEEEEENS_6half_tEfNS_4arch4Sm90ELi256ENS3_8TiledMMAINS3_8MMA_AtomIJNS3_4SM904GMMA25MMA_64x16x16_F32F16F16_SSILNSF_5MajorE1ELSH_1ELNSF_7ScaleInE1ELSI_1EEEEEENS3_6LayoutINS4_IJNS5_ILi2EEENS5_ILi1EEESN_EEENS4_IJSN_NS5_ILi0EEESP_EEEEENS4_IJNS3_10UnderscoreESS_SS_EEEEELb1EEEEEvNT_6ParamsE,"aw",@nobits
	.sectionflags	@""
	.align	16
	.zero		1024


//--------------------- .nv.shared._ZN7cutlass13device_kernelIN5flash32FlashAttnBwdPostprocessConvertdQIN4cute5tupleIJNS3_1CILi64EEENS5_ILi256EEEEEENS_6half_tEfNS_4arch4Sm90ELi256ENS3_8TiledMMAINS3_8MMA_AtomIJNS3_4SM904GMMA25MMA_64x64x16_F32F16F16_SSILNSF_5MajorE1ELSH_0ELNSF_7ScaleInE1ELSI_1EEEEEENS3_6LayoutINS4_IJNS5_ILi2EEENS5_ILi1EEESN_EEENS4_IJSN_NS5_ILi0EEESP_EEEEENS4_IJNS3_10UnderscoreESS_SS_EEEEELb1EEEEEvNT_6ParamsE --------------------------
	.section	.nv.shared._ZN7cutlass13device_kernelIN5flash32FlashAttnBwdPostprocessConvertdQIN4cute5tupleIJNS3_1CILi64EEENS5_ILi256EEEEEENS_6half_tEfNS_4arch4Sm90ELi256ENS3_8TiledMMAINS3_8MMA_AtomIJNS3_4SM904GMMA25MMA_64x64x16_F32F16F16_SSILNSF_5MajorE1ELSH_0ELNSF_7ScaleInE1ELSI_1EEEEEENS3_6LayoutINS4_IJNS5_ILi2EEENS5_ILi1EEESN_EEENS4_IJSN_NS5_ILi0EEESP_EEEEENS4_IJNS3_10UnderscoreESS_SS_EEEEELb1EEEEEvNT_6ParamsE,"aw",@nobits
	.sectionflags	@""
	.align	16
	.zero		1024


//--------------------- .nv.shared._ZN7cutlass13device_kernelIN5flash11enable_sm90INS1_16FlashAttnBwdSm90INS1_25CollectiveMainloopBwdSm90ILi2ELi1ELi1EN4cute5tupleIJNS5_1CILi1EEES8_S8_EEENS6_IJNS7_ILi64EEENS7_ILi80EEENS7_ILi256EEEEEENS_6half_tEfNS_4arch4Sm90ELb1ELb0ELb0ELb1ELb0ELb0ELb1ELb1ELi2ELi1ELi1ELi1ELb0EEENS1_24CollectiveEpilogueBwdGQAISD_fSG_Li256ELb1ELb0EEENS1_25SingleTileBwdLPTSchedulerILb1ELi80ELb0EEEEEEEEEvNT_6ParamsE --------------------------
	.section	.nv.shared._ZN7cutlass13device_kernelIN5flash11enable_sm90INS1_16FlashAttnBwdSm90INS1_25CollectiveMainloopBwdSm90ILi2ELi1ELi1EN4cute5tupleIJNS5_1CILi1EEES8_S8_EEENS6_IJNS7_ILi64EEENS7_ILi80EEENS7_ILi256EEEEEENS_6half_tEfNS_4arch4Sm90ELb1ELb0ELb0ELb1ELb0ELb0ELb1ELb1ELi2ELi1ELi1ELi1ELb0EEENS1_24CollectiveEpilogueBwdGQAISD_fSG_Li256ELb1ELb0EEENS1_25SingleTileBwdLPTSchedulerILb1ELi80ELb0EEEEEEEEEvNT_6ParamsE,"aw",@nobits
	.sectionflags	@""
	.align	16
	.zero		1024


//--------------------- .nv.shared._ZN7cutlass13device_kernelIN5flash22FlashAttnBwdPreprocessIN4cute5tupleIJNS3_1CILi64EEENS5_ILi256EEEEEENS_6half_tEfNS_4arch4Sm90ELb1ELb1EEEEEvNT_6ParamsE --------------------------
	.section	.nv.shared._ZN7cutlass13device_kernelIN5flash22FlashAttnBwdPreprocessIN4cute5tupleIJNS3_1CILi64EEENS5_ILi256EEEEEENS_6half_tEfNS_4arch4Sm90ELb1ELb1EEEEEvNT_6ParamsE,"aw",@nobits
	.sectionflags	@""
	.align	16
	.zero		1024


//--------------------- .nv.constant0._ZN7cutlass13device_kernelIN5flash11enable_sm90INS1_16FlashAttnBwdSm90INS1_25CollectiveMainloopBwdSm90ILi2ELi1ELi1EN4cute5tupleIJNS5_1CILi1EEES8_S8_EEENS6_IJNS7_ILi64EEENS7_ILi80EEENS7_ILi256EEEEEENS_6half_tEfNS_4arch4Sm90ELb0ELb0ELb1ELb0ELb0ELb0ELb1ELb1ELi2ELi1ELi1ELi1ELb0EEENS1_21CollectiveEpilogueBwdISD_SE_SG_Li256ELb0ELb1ELi2EEENS1_19SingleTileSchedulerILb0ELb0ELb0ELi80EEEEEEEEEvNT_6ParamsE --------------------------
	.section	.nv.constant0._ZN7cutlass13device_kernelIN5flash11enable_sm90INS1_16FlashAttnBwdSm90INS1_25CollectiveMainloopBwdSm90ILi2ELi1ELi1EN4cute5tupleIJNS5_1CILi1EEES8_S8_EEENS6_IJNS7_ILi64EEENS7_ILi80EEENS7_ILi256EEEEEENS_6half_tEfNS_4arch4Sm90ELb0ELb0ELb1ELb0ELb0ELb0ELb1ELb1ELi2ELi1ELi1ELi1ELb0EEENS1_21CollectiveEpilogueBwdISD_SE_SG_Li256ELb0ELb1ELi2EEENS1_19SingleTileSchedulerILb0ELb0ELb0ELi80EEEEEEEEEvNT_6ParamsE,"a",@progbits
	.sectionflags	@""
	.align	4
.nv.constant0._ZN7cutlass13device_kernelIN5flash11enable_sm90INS1_16FlashAttnBwdSm90INS1_25CollectiveMainloopBwdSm90ILi2ELi1ELi1EN4cute5tupleIJNS5_1CILi1EEES8_S8_EEENS6_IJNS7_ILi64EEENS7_ILi80EEENS7_ILi256EEEEEENS_6half_tEfNS_4arch4Sm90ELb0ELb0ELb1ELb0ELb0ELb0ELb1ELb1ELi2ELi1ELi1ELi1ELb0EEENS1_21CollectiveEpilogueBwdISD_SE_SG_Li256ELb0ELb1ELi2EEENS1_19SingleTileSchedulerILb0ELb0ELb0ELi80EEEEEEEEEvNT_6ParamsE:
	.zero		3200


//--------------------- .nv.constant0._ZN7cutlass13device_kernelIN5flash11enable_sm90INS1_16FlashAttnBwdSm90INS1_25CollectiveMainloopBwdSm90ILi2ELi1ELi1EN4cute5tupleIJNS5_1CILi1EEES8_S8_EEENS6_IJNS7_ILi64EEENS7_ILi80EEENS7_ILi256EEEEEENS_6half_tEfNS_4arch4Sm90ELb0ELb0ELb1ELb0ELb0ELb0ELb1ELb1ELi2ELi1ELi1ELi1ELb0EEENS1_24CollectiveEpilogueBwdGQAISD_fSG_Li256ELb0ELb0EEENS1_19SingleTileSchedulerILb0ELb0ELb0ELi80EEEEEEEEEvNT_6ParamsE --------------------------
	.section	.nv.constant0._ZN7cutlass13device_kernelIN5flash11enable_sm90INS1_16FlashAttnBwdSm90INS1_25CollectiveMainloopBwdSm90ILi2ELi1ELi1EN4cute5tupleIJNS5_1CILi1EEES8_S8_EEENS6_IJNS7_ILi64EEENS7_ILi80EEENS7_ILi256EEEEEENS_6half_tEfNS_4arch4Sm90ELb0ELb0ELb1ELb0ELb0ELb0ELb1ELb1ELi2ELi1ELi1ELi1ELb0EEENS1_24CollectiveEpilogueBwdGQAISD_fSG_Li256ELb0ELb0EEENS1_19SingleTileSchedulerILb0ELb0ELb0ELi80EEEEEEEEEvNT_6ParamsE,"a",@progbits
	.sectionflags	@""
	.align	4
.nv.constant0._ZN7cutlass13device_kernelIN5flash11enable_sm90INS1_16FlashAttnBwdSm90INS1_25CollectiveMainloopBwdSm90ILi2ELi1ELi1EN4cute5tupleIJNS5_1CILi1EEES8_S8_EEENS6_IJNS7_ILi64EEENS7_ILi80EEENS7_ILi256EEEEEENS_6half_tEfNS_4arch4Sm90ELb0ELb0ELb1ELb0ELb0ELb0ELb1ELb1ELi2ELi1ELi1ELi1ELb0EEENS1_24CollectiveEpilogueBwdGQAISD_fSG_Li256ELb0ELb0EEENS1_19SingleTileSchedulerILb0ELb0ELb0ELi80EEEEEEEEEvNT_6ParamsE:
	.zero		2560


//--------------------- .nv.constant0._ZN7cutlass13device_kernelIN5flash11enable_sm90INS1_16FlashAttnBwdSm90INS1_25CollectiveMainloopBwdSm90ILi2ELi1ELi1EN4cute5tupleIJNS5_1CILi1EEES8_S8_EEENS6_IJNS7_ILi64EEENS7_ILi80EEENS7_ILi256EEEEEENS_6half_tEfNS_4arch4Sm90ELb0ELb0ELb1ELb1ELb0ELb0ELb1ELb1ELi2ELi1ELi1ELi1ELb0EEENS1_21CollectiveEpilogueBwdISD_SE_SG_Li256ELb1ELb1ELi2EEENS1_19SingleTileSchedulerILb1ELb0ELb0ELi80EEEEEEEEEvNT_6ParamsE --------------------------
	.section	.nv.constant0._ZN7cutlass13device_kernelIN5flash11enable_sm90INS1_16FlashAttnBwdSm90INS1_25CollectiveMainloopBwdSm90ILi2ELi1ELi1EN4cute5tupleIJNS5_1CILi1EEES8_S8_EEENS6_IJNS7_ILi64EEENS7_ILi80EEENS7_ILi256EEEEEENS_6half_tEfNS_4arch4Sm90ELb0ELb0ELb1ELb1ELb0ELb0ELb1ELb1ELi2ELi1ELi1ELi1ELb0EEENS1_21CollectiveEpilogueBwdISD_SE_SG_Li256ELb1ELb1ELi2EEENS1_19SingleTileSchedulerILb1ELb0ELb0ELi80EEEEEEEEEvNT_6ParamsE,"a",@progbits
	.sectionflags	@""
	.align	4
.nv.constant0._ZN7cutlass13device_kernelIN5flash11enable_sm90INS1_16FlashAttnBwdSm90INS1_25CollectiveMainloopBwdSm90ILi2ELi1ELi1EN4cute5tupleIJNS5_1CILi1EEES8_S8_EEENS6_IJNS7_ILi64EEENS7_ILi80EEENS7_ILi256EEEEEENS_6half_tEfNS_4arch4Sm90ELb0ELb0ELb1ELb1ELb0ELb0ELb1ELb1ELi2ELi1ELi1ELi1ELb0EEENS1_21CollectiveEpilogueBwdISD_SE_SG_Li256ELb1ELb1ELi2EEENS1_19SingleTileSchedulerILb1ELb0ELb0ELi80EEEEEEEEEvNT_6ParamsE:
	.zero		2560


//--------------------- .nv.constant0._ZN7cutlass13device_kernelIN5flash11enable_sm90INS1_16FlashAttnBwdSm90INS1_25CollectiveMainloopBwdSm90ILi2ELi1ELi1EN4cute5tupleIJNS5_1CILi1EEES8_S8_EEENS6_IJNS7_ILi64EEENS7_ILi80EEENS7_ILi256EEEEEENS_6half_tEfNS_4arch4Sm90ELb0ELb0ELb1ELb1ELb0ELb0ELb1ELb1ELi2ELi1ELi1ELi1ELb0EEENS1_24CollectiveEpilogueBwdGQAISD_fSG_Li256ELb1ELb0EEENS1_19SingleTileSchedulerILb1ELb0ELb0ELi80EEEEEEEEEvNT_6ParamsE --------------------------
	.section	.nv.constant0._ZN7cutlass13device_kernelIN5flash11enable_sm90INS1_16FlashAttnBwdSm90INS1_25CollectiveMainloopBwdSm90ILi2ELi1ELi1EN4cute5tupleIJNS5_1CILi1EEES8_S8_EEENS6_IJNS7_ILi64EEENS7_ILi80EEENS7_ILi256EEEEEENS_6half_tEfNS_4arch4Sm90ELb0ELb0ELb1ELb1ELb0ELb0ELb1ELb1ELi2ELi1ELi1ELi1ELb0EEENS1_24CollectiveEpilogueBwdGQAISD_fSG_Li256ELb1ELb0EEENS1_19SingleTileSchedulerILb1ELb0ELb0ELi80EEEEEEEEEvNT_6ParamsE,"a",@progbits
	.sectionflags	@""
	.align	4
.nv.constant0._ZN7cutlass13device_kernelIN5flash11enable_sm90INS1_16FlashAttnBwdSm90INS1_25CollectiveMainloopBwdSm90ILi2ELi1ELi1EN4cute5tupleIJNS5_1CILi1EEES8_S8_EEENS6_IJNS7_ILi64EEENS7_ILi80EEENS7_ILi256EEEEEENS_6half_tEfNS_4arch4Sm90ELb0ELb0ELb1ELb1ELb0ELb0ELb1ELb1ELi2ELi1ELi1ELi1ELb0EEENS1_24CollectiveEpilogueBwdGQAISD_fSG_Li256ELb1ELb0EEENS1_19SingleTileSchedulerILb1ELb0ELb0ELi80EEEEEEEEEvNT_6ParamsE:
	.zero		2560


//--------------------- .nv.constant0._ZN7cutlass13device_kernelIN5flash11enable_sm90INS1_16FlashAttnBwdSm90INS1_25CollectiveMainloopBwdSm90ILi2ELi1ELi1EN4cute5tupleIJNS5_1CILi1EEES8_S8_EEENS6_IJNS7_ILi64EEENS7_ILi80EEENS7_ILi256EEEEEENS_6half_tEfNS_4arch4Sm90ELb0ELb1ELb1ELb0ELb0ELb0ELb1ELb1ELi2ELi1ELi1ELi1ELb0EEENS1_21CollectiveEpilogueBwdISD_SE_SG_Li256ELb0ELb1ELi2EEENS1_19SingleTileSchedulerILb0ELb0ELb0ELi80EEEEEEEEEvNT_6ParamsE --------------------------
	.section	.nv.constant0._ZN7cutlass13device_kernelIN5flash11enable_sm90INS1_16FlashAttnBwdSm90INS1_25CollectiveMainloopBwdSm90ILi2ELi1ELi1EN4cute5tupleIJNS5_1CILi1EEES8_S8_EEENS6_IJNS7_ILi64EEENS7_ILi80EEENS7_ILi256EEEEEENS_6half_tEfNS_4arch4Sm90ELb0ELb1ELb1ELb0ELb0ELb0ELb1ELb1ELi2ELi1ELi1ELi1ELb0EEENS1_21CollectiveEpilogueBwdISD_SE_SG_Li256ELb0ELb1ELi2EEENS1_19SingleTileSchedulerILb0ELb0ELb0ELi80EEEEEEEEEvNT_6ParamsE,"a",@progbits
	.sectionflags	@""
	.align	4
.nv.constant0._ZN7cutlass13device_kernelIN5flash11enable_sm90INS1_16FlashAttnBwdSm90INS1_25CollectiveMainloopBwdSm90ILi2ELi1ELi1EN4cute5tupleIJNS5_1CILi1EEES8_S8_EEENS6_IJNS7_ILi64EEENS7_ILi80EEENS7_ILi256EEEEEENS_6half_tEfNS_4arch4Sm90ELb0ELb1ELb1ELb0ELb0ELb0ELb1ELb1ELi2ELi1ELi1ELi1ELb0EEENS1_21CollectiveEpilogueBwdISD_SE_SG_Li256ELb0ELb1ELi2EEENS1_19SingleTileSchedulerILb0ELb0ELb0ELi80EEEEEEEEEvNT_6ParamsE:
	.zero		3200


//--------------------- .nv.constant0._ZN7cutlass13device_kernelIN5flash11enable_sm90INS1_16FlashAttnBwdSm90INS1_25CollectiveMainloopBwdSm90ILi2ELi1ELi1EN4cute5tupleIJNS5_1CILi1EEES8_S8_EEENS6_IJNS7_ILi64EEENS7_ILi80EEENS7_ILi256EEEEEENS_6half_tEfNS_4arch4Sm90ELb0ELb1ELb1ELb0ELb0ELb0ELb1ELb1ELi2ELi1ELi1ELi1ELb0EEENS1_24CollectiveEpilogueBwdGQAISD_fSG_Li256ELb0ELb0EEENS1_19SingleTileSchedulerILb0ELb0ELb0ELi80EEEEEEEEEvNT_6ParamsE --------------------------
	.section	.nv.constant0._ZN7cutlass13device_kernelIN5flash11enable_sm90INS1_16FlashAttnBwdSm90INS1_25CollectiveMainloopBwdSm90ILi2ELi1ELi1EN4cute5tupleIJNS5_1CILi1EEES8_S8_EEENS6_IJNS7_ILi64EEENS7_ILi80EEENS7_ILi256EEEEEENS_6half_tEfNS_4arch4Sm90ELb0ELb1ELb1ELb0ELb0ELb0ELb1ELb1ELi2ELi1ELi1ELi1ELb0EEENS1_24CollectiveEpilogueBwdGQAISD_fSG_Li256ELb0ELb0EEENS1_19SingleTileSchedulerILb0ELb0ELb0ELi80EEEEEEEEEvNT_6ParamsE,"a",@progbits
	.sectionflags	@""
	.align	4
.nv.constant0._ZN7cutlass13device_kernelIN5flash11enable_sm90INS1_16FlashAttnBwdSm90INS1_25CollectiveMainloopBwdSm90ILi2ELi1ELi1EN4cute5tupleIJNS5_1CILi1EEES8_S8_EEENS6_IJNS7_ILi64EEENS7_ILi80EEENS7_ILi256EEEEEENS_6half_tEfNS_4arch4Sm90ELb0ELb1ELb1ELb0ELb0ELb0ELb1ELb1ELi2ELi1ELi1ELi1ELb0EEENS1_24CollectiveEpilogueBwdGQAISD_fSG_Li256ELb0ELb0EEENS1_19SingleTileSchedulerILb0ELb0ELb0ELi80EEEEEEEEEvNT_6ParamsE:
	.zero		2560


//--------------------- .nv.constant0._ZN7cutlass13device_kernelIN5flash11enable_sm90INS1_16FlashAttnBwdSm90INS1_25CollectiveMainloopBwdSm90ILi2ELi1ELi1EN4cute5tupleIJNS5_1CILi1EEES8_S8_EEENS6_IJNS7_ILi64EEENS7_ILi80EEENS7_ILi256EEEEEENS_6half_tEfNS_4arch4Sm90ELb0ELb1ELb1ELb1ELb0ELb0ELb1ELb1ELi2ELi1ELi1ELi1ELb0EEENS1_21CollectiveEpilogueBwdISD_SE_SG_Li256ELb1ELb1ELi2EEENS1_19SingleTileSchedulerILb1ELb0ELb0ELi80EEEEEEEEEvNT_6ParamsE --------------------------
	.section	.nv.constant0._ZN7cutlass13device_kernelIN5flash11enable_sm90INS1_16FlashAttnBwdSm90INS1_25CollectiveMainloopBwdSm90ILi2ELi1ELi1EN4cute5tupleIJNS5_1CILi1EEES8_S8_EEENS6_IJNS7_ILi64EEENS7_ILi80EEENS7_ILi256EEEEEENS_6half_tEfNS_4arch4Sm90ELb0ELb1ELb1ELb1ELb0ELb0ELb1ELb1ELi2ELi1ELi1ELi1ELb0EEENS1_21CollectiveEpilogueBwdISD_SE_SG_Li256ELb1ELb1ELi2EEENS1_19SingleTileSchedulerILb1ELb0ELb0ELi80EEEEEEEEEvNT_6ParamsE,"a",@progbits
	.sectionflags	@""
	.align	4
.nv.constant0._ZN7cutlass13device_kernelIN5flash11enable_sm90INS1_16FlashAttnBwdSm90INS1_25CollectiveMainloopBwdSm90ILi2ELi1ELi1EN4cute5tupleIJNS5_1CILi1EEES8_S8_EEENS6_IJNS7_ILi64EEENS7_ILi80EEENS7_ILi256EEEEEENS_6half_tEfNS_4arch4Sm90ELb0ELb1ELb1ELb1ELb0ELb0ELb1ELb1ELi2ELi1ELi1ELi1ELb0EEENS1_21CollectiveEpilogueBwdISD_SE_SG_Li256ELb1ELb1ELi2EEENS1_19SingleTileSchedulerILb1ELb0ELb0ELi80EEEEEEEEEvNT_6ParamsE:
	.zero		2560


//--------------------- .nv.constant0._ZN7cutlass13device_kernelIN5flash11enable_sm90INS1_16FlashAttnBwdSm90INS1_25CollectiveMainloopBwdSm90ILi2ELi1ELi1EN4cute5tupleIJNS5_1CILi1EEES8_S8_EEENS6_IJNS7_ILi64EEENS7_ILi80EEENS7_ILi256EEEEEENS_6half_tEfNS_4arch4Sm90ELb0ELb1ELb1ELb1ELb0ELb0ELb1ELb1ELi2ELi1ELi1ELi1ELb0EEENS1_24CollectiveEpilogueBwdGQAISD_fSG_Li256ELb1ELb0EEENS1_19SingleTileSchedulerILb1ELb0ELb0ELi80EEEEEEEEEvNT_6ParamsE --------------------------
	.section	.nv.constant0._ZN7cutlass13device_kernelIN5flash11enable_sm90INS1_16FlashAttnBwdSm90INS1_25CollectiveMainloopBwdSm90ILi2ELi1ELi1EN4cute5tupleIJNS5_1CILi1EEES8_S8_EEENS6_IJNS7_ILi64EEENS7_ILi80EEENS7_ILi256EEEEEENS_6half_tEfNS_4arch4Sm90ELb0ELb1ELb1ELb1ELb0ELb0ELb1ELb1ELi2ELi1ELi1ELi1ELb0EEENS1_24CollectiveEpilogueBwdGQAISD_fSG_Li256ELb1ELb0EEENS1_19SingleTileSchedulerILb1ELb0ELb0ELi80EEEEEEEEEvNT_6ParamsE,"a",@progbits
	.sectionflags	@""
	.align	4
.nv.constant0._ZN7cutlass13device_kernelIN5flash11enable_sm90INS1_16FlashAttnBwdSm90INS1_25CollectiveMainloopBwdSm90ILi2ELi1ELi1EN4cute5tupleIJNS5_1CILi1EEES8_S8_EEENS6_IJNS7_ILi64EEENS7_ILi80EEENS7_ILi256EEEEEENS_6half_tEfNS_4arch4Sm90ELb0ELb1ELb1ELb1ELb0ELb0ELb1ELb1ELi2ELi1ELi1ELi1ELb0EEENS1_24CollectiveEpilogueBwdGQAISD_fSG_Li256ELb1ELb0EEENS1_19SingleTileSchedulerILb1ELb0ELb0ELi80EEEEEEEEEvNT_6ParamsE:
	.zero		2560


//--------------------- .nv.constant0._ZN7cutlass13device_kernelIN5flash11enable_sm90INS1_16FlashAttnBwdSm90INS1_25CollectiveMainloopBwdSm90ILi2ELi1ELi1EN4cute5tupleIJNS5_1CILi1EEES8_S8_EEENS6_IJNS7_ILi64EEENS7_ILi80EEENS7_ILi256EEEEEENS_6half_tEfNS_4arch4Sm90ELb1ELb0ELb1ELb0ELb0ELb0ELb1ELb1ELi2ELi1ELi1ELi1ELb0EEENS1_21CollectiveEpilogueBwdISD_SE_SG_Li256ELb0ELb1ELi2EEENS1_25SingleTileBwdLPTSchedulerILb0ELi80ELb0EEEEEEEEEvNT_6ParamsE --------------------------
	.section	.nv.constant0._ZN7cutlass13device_kernelIN5flash11enable_sm90INS1_16FlashAttnBwdSm90INS1_25CollectiveMainloopBwdSm90ILi2ELi1ELi1EN4cute5tupleIJNS5_1CILi1EEES8_S8_EEENS6_IJNS7_ILi64EEENS7_ILi80EEENS7_ILi256EEEEEENS_6half_tEfNS_4arch4Sm90ELb1ELb0ELb1ELb0ELb0ELb0ELb1ELb1ELi2ELi1ELi1ELi1ELb0EEENS1_21CollectiveEpilogueBwdISD_SE_SG_Li256ELb0ELb1ELi2EEENS1_25SingleTileBwdLPTSchedulerILb0ELi80ELb0EEEEEEEEEvNT_6ParamsE,"a",@progbits
	.sectionflags	@""
	.align	4
.nv.constant0._ZN7cutlass13device_kernelIN5flash11enable_sm90INS1_16FlashAttnBwdSm90INS1_25CollectiveMainloopBwdSm90ILi2ELi1ELi1EN4cute5tupleIJNS5_1CILi1EEES8_S8_EEENS6_IJNS7_ILi64EEENS7_ILi80EEENS7_ILi256EEEEEENS_6half_tEfNS_4arch4Sm90ELb1ELb0ELb1ELb0ELb0ELb0ELb1ELb1ELi2ELi1ELi1ELi1ELb0EEENS1_21CollectiveEpilogueBwdISD_SE_SG_Li256ELb0ELb1ELi2EEENS1_25SingleTileBwdLPTSchedulerILb0ELi80ELb0EEEEEEEEEvNT_6ParamsE:
	.zero		3200


//--------------------- .nv.constant0._ZN7cutlass13device_kernelIN5flash11enable_sm90INS1_16FlashAttnBwdSm90INS1_25CollectiveMainloopBwdSm90ILi2ELi1ELi1EN4cute5tupleIJNS5_1CILi1EEES8_S8_EEENS6_IJNS7_ILi64EEENS7_ILi80EEENS7_ILi256EEEEEENS_6half_tEfNS_4arch4Sm90ELb1ELb0ELb1ELb0ELb0ELb0ELb1ELb1ELi2ELi1ELi1ELi1ELb0EEENS1_24CollectiveEpilogueBwdGQAISD_fSG_Li256ELb0ELb0EEENS1_25SingleTileBwdLPTSchedulerILb0ELi80ELb0EEEEEEEEEvNT_6ParamsE --------------------------
	.section	.nv.constant0._ZN7cutlass13device_kernelIN5flash11enable_sm90INS1_16FlashAttnBwdSm90INS1_25CollectiveMainloopBwdSm90ILi2ELi1ELi1EN4cute5tupleIJNS5_1CILi1EEES8_S8_EEENS6_IJNS7_ILi64EEENS7_ILi80EEENS7_ILi256EEEEEENS_6half_tEfNS_4arch4Sm90ELb1ELb0ELb1ELb0ELb0ELb0ELb1ELb1ELi2ELi1ELi1ELi1ELb0EEENS1_24CollectiveEpilogueBwdGQAISD_fSG_Li256ELb0ELb0EEENS1_25SingleTileBwdLPTSchedulerILb0ELi80ELb0EEEEEEEEEvNT_6ParamsE,"a",@progbits
	.sectionflags	@""
	.align	4
.nv.constant0._ZN7cutlass13device_kernelIN5flash11enable_sm90INS1_16FlashAttnBwdSm90INS1_25CollectiveMainloopBwdSm90ILi2ELi1ELi1EN4cute5tupleIJNS5_1CILi1EEES8_S8_EEENS6_IJNS7_ILi64EEENS7_ILi80EEENS7_ILi256EEEEEENS_6half_tEfNS_4arch4Sm90ELb1ELb0ELb1ELb0ELb0ELb0ELb1ELb1ELi2ELi1ELi1ELi1ELb0EEENS1_24CollectiveEpilogueBwdGQAISD_fSG_Li256ELb0ELb0EEENS1_25SingleTileBwdLPTSchedulerILb0ELi80ELb0EEEEEEEEEvNT_6ParamsE:
	.zero		2688


//--------------------- .nv.constant0._ZN7cutlass13device_kernelIN5flash11enable_sm90INS1_16FlashAttnBwdSm90INS1_25CollectiveMainloopBwdSm90ILi2ELi1ELi1EN4cute5tupleIJNS5_1CILi1EEES8_S8_EEENS6_IJNS7_ILi64EEENS7_ILi80EEENS7_ILi256EEEEEENS_6half_tEfNS_4arch4Sm90ELb1ELb0ELb1ELb1ELb0ELb0ELb1ELb1ELi2ELi1ELi1ELi1ELb0EEENS1_21CollectiveEpilogueBwdISD_SE_SG_Li256ELb1ELb1ELi2EEENS1_25SingleTileBwdLPTSchedulerILb1ELi80ELb0EEEEEEEEEvNT_6ParamsE --------------------------
	.section	.nv.constant0._ZN7cutlass13device_kernelIN5flash11enable_sm90INS1_16FlashAttnBwdSm90INS1_25CollectiveMainloopBwdSm90ILi2ELi1ELi1EN4cute5tupleIJNS5_1CILi1EEES8_S8_EEENS6_IJNS7_ILi64EEENS7_ILi80EEENS7_ILi256EEEEEENS_6half_tEfNS_4arch4Sm90ELb1ELb0ELb1ELb1ELb0ELb0ELb1ELb1ELi2ELi1ELi1ELi1ELb0EEENS1_21CollectiveEpilogueBwdISD_SE_SG_Li256ELb1ELb1ELi2EEENS1_25SingleTileBwdLPTSchedulerILb1ELi80ELb0EEEEEEEEEvNT_6ParamsE,"a",@progbits
	.sectionflags	@""
	.align	4
.nv.constant0._ZN7cutlass13device_kernelIN5flash11enable_sm90INS1_16FlashAttnBwdSm90INS1_25CollectiveMainloopBwdSm90ILi2ELi1ELi1EN4cute5tupleIJNS5_1CILi1EEES8_S8_EEENS6_IJNS7_ILi64EEENS7_ILi80EEENS7_ILi256EEEEEENS_6half_tEfNS_4arch4Sm90ELb1ELb0ELb1ELb1ELb0ELb0ELb1ELb1ELi2ELi1ELi1ELi1ELb0EEENS1_21CollectiveEpilogueBwdISD_SE_SG_Li256ELb1ELb1ELi2EEENS1_25SingleTileBwdLPTSchedulerILb1ELi80ELb0EEEEEEEEEvNT_6ParamsE:
	.zero		2560


//--------------------- .nv.constant0._ZN7cutlass13device_kernelIN5flash11enable_sm90INS1_16FlashAttnBwdSm90INS1_25CollectiveMainloopBwdSm90ILi2ELi1ELi1EN4cute5tupleIJNS5_1CILi1EEES8_S8_EEENS6_IJNS7_ILi64EEENS7_ILi80EEENS7_ILi256EEEEEENS_6half_tEfNS_4arch4Sm90ELb1ELb0ELb1ELb1ELb0ELb0ELb1ELb1ELi2ELi1ELi1ELi1ELb0EEENS1_24CollectiveEpilogueBwdGQAISD_fSG_Li256ELb1ELb0EEENS1_25SingleTileBwdLPTSchedulerILb1ELi80ELb0EEEEEEEEEvNT_6ParamsE --------------------------
	.section	.nv.constant0._ZN7cutlass13device_kernelIN5flash11enable_sm90INS1_16FlashAttnBwdSm90INS1_25CollectiveMainloopBwdSm90ILi2ELi1ELi1EN4cute5tupleIJNS5_1CILi1EEES8_S8_EEENS6_IJNS7_ILi64EEENS7_ILi80EEENS7_ILi256EEEEEENS_6half_tEfNS_4arch4Sm90ELb1ELb0ELb1ELb1ELb0ELb0ELb1ELb1ELi2ELi1ELi1ELi1ELb0EEENS1_24CollectiveEpilogueBwdGQAISD_fSG_Li256ELb1ELb0EEENS1_25SingleTileBwdLPTSchedulerILb1ELi80ELb0EEEEEEEEEvNT_6ParamsE,"a",@progbits
	.sectionflags	@""
	.align	4
.nv.constant0._ZN7cutlass13device_kernelIN5flash11enable_sm90INS1_16FlashAttnBwdSm90INS1_25CollectiveMainloopBwdSm90ILi2ELi1ELi1EN4cute5tupleIJNS5_1CILi1EEES8_S8_EEENS6_IJNS7_ILi64EEENS7_ILi80EEENS7_ILi256EEEEEENS_6half_tEfNS_4arch4Sm90ELb1ELb0ELb1ELb1ELb0ELb0ELb1ELb1ELi2ELi1ELi1ELi1ELb0EEENS1_24CollectiveEpilogueBwdGQAISD_fSG_Li256ELb1ELb0EEENS1_25SingleTileBwdLPTSchedulerILb1ELi80ELb0EEEEEEEEEvNT_6ParamsE:
	.zero		2688


//--------------------- .nv.constant0._ZN7cutlass13device_kernelIN5flash11enable_sm90INS1_16FlashAttnBwdSm90INS1_25CollectiveMainloopBwdSm90ILi2ELi1ELi1EN4cute5tupleIJNS5_1CILi1EEES8_S8_EEENS6_IJNS7_ILi64EEENS7_ILi80EEENS7_ILi256EEEEEENS_6half_tEfNS_4arch4Sm90ELb0ELb0ELb0ELb0ELb0ELb0ELb1ELb1ELi2ELi1ELi1ELi1ELb0EEENS1_21CollectiveEpilogueBwdISD_SE_SG_Li256ELb0ELb1ELi2EEENS1_19SingleTileSchedulerILb0ELb0ELb0ELi80EEEEEEEEEvNT_6ParamsE --------------------------
	.section	.nv.constant0._ZN7cutlass13device_kernelIN5flash11enable_sm90INS1_16FlashAttnBwdSm90INS1_25CollectiveMainloopBwdSm90ILi2ELi1ELi1EN4cute5tupleIJNS5_1CILi1EEES8_S8_EEENS6_IJNS7_ILi64EEENS7_ILi80EEENS7_ILi256EEEEEENS_6half_tEfNS_4arch4Sm90ELb0ELb0ELb0ELb0ELb0ELb0ELb1ELb1ELi2ELi1ELi1ELi1ELb0EEENS1_21CollectiveEpilogueBwdISD_SE_SG_Li256ELb0ELb1ELi2EEENS1_19SingleTileSchedulerILb0ELb0ELb0ELi80EEEEEEEEEvNT_6ParamsE,"a",@progbits
	.sectionflags	@""
	.align	4
.nv.constant0._ZN7cutlass13device_kernelIN5flash11enable_sm90INS1_16FlashAttnBwdSm90INS1_25CollectiveMainloopBwdSm90ILi2ELi1ELi1EN4cute5tupleIJNS5_1CILi1EEES8_S8_EEENS6_IJNS7_ILi64EEENS7_ILi80EEENS7_ILi256EEEEEENS_6half_tEfNS_4arch4Sm90ELb0ELb0ELb0ELb0ELb0ELb0ELb1ELb1ELi2ELi1ELi1ELi1ELb0EEENS1_21CollectiveEpilogueBwdISD_SE_SG_Li256ELb0ELb1ELi2EEENS1_19SingleTileSchedulerILb0ELb0ELb0ELi80EEEEEEEEEvNT_6ParamsE:
	.zero		3200


//--------------------- .nv.constant0._ZN7cutlass13device_kernelIN5flash11enable_sm90INS1_16FlashAttnBwdSm90INS1_25CollectiveMainloopBwdSm90ILi2ELi1ELi1EN4cute5tupleIJNS5_1CILi1EEES8_S8_EEENS6_IJNS7_ILi64EEENS7_ILi80EEENS7_ILi256EEEEEENS_6half_tEfNS_4arch4Sm90ELb0ELb0ELb0ELb0ELb0ELb0ELb1ELb1ELi2ELi1ELi1ELi1ELb0EEENS1_24CollectiveEpilogueBwdGQAISD_fSG_Li256ELb0ELb0EEENS1_19SingleTileSchedulerILb0ELb0ELb0ELi80EEEEEEEEEvNT_6ParamsE --------------------------
	.section	.nv.constant0._ZN7cutlass13device_kernelIN5flash11enable_sm90INS1_16FlashAttnBwdSm90INS1_25CollectiveMainloopBwdSm90ILi2ELi1ELi1EN4cute5tupleIJNS5_1CILi1EEES8_S8_EEENS6_IJNS7_ILi64EEENS7_ILi80EEENS7_ILi256EEEEEENS_6half_tEfNS_4arch4Sm90ELb0ELb0ELb0ELb0ELb0ELb0ELb1ELb1ELi2ELi1ELi1ELi1ELb0EEENS1_24CollectiveEpilogueBwdGQAISD_fSG_Li256ELb0ELb0EEENS1_19SingleTileSchedulerILb0ELb0ELb0ELi80EEEEEEEEEvNT_6ParamsE,"a",@progbits
	.sectionflags	@""
	.align	4
.nv.constant0._ZN7cutlass13device_kernelIN5flash11enable_sm90INS1_16FlashAttnBwdSm90INS1_25CollectiveMainloopBwdSm90ILi2ELi1ELi1EN4cute5tupleIJNS5_1CILi1EEES8_S8_EEENS6_IJNS7_ILi64EEENS7_ILi80EEENS7_ILi256EEEEEENS_6half_tEfNS_4arch4Sm90ELb0ELb0ELb0ELb0ELb0ELb0ELb1ELb1ELi2ELi1ELi1ELi1ELb0EEENS1_24CollectiveEpilogueBwdGQAISD_fSG_Li256ELb0ELb0EEENS1_19SingleTileSchedulerILb0ELb0ELb0ELi80EEEEEEEEEvNT_6ParamsE:
	.zero		2560


//--------------------- .nv.constant0._ZN7cutlass13device_kernelIN5flash11enable_sm90INS1_16FlashAttnBwdSm90INS1_25CollectiveMainloopBwdSm90ILi2ELi1ELi1EN4cute5tupleIJNS5_1CILi1EEES8_S8_EEENS6_IJNS7_ILi64EEENS7_ILi80EEENS7_ILi256EEEEEENS_6half_tEfNS_4arch4Sm90ELb0ELb0ELb0ELb1ELb0ELb0ELb1ELb1ELi2ELi1ELi1ELi1ELb0EEENS1_21CollectiveEpilogueBwdISD_SE_SG_Li256ELb1ELb1ELi2EEENS1_19SingleTileSchedulerILb1ELb0ELb0ELi80EEEEEEEEEvNT_6ParamsE --------------------------
	.section	.nv.constant0._ZN7cutlass13device_kernelIN5flash11enable_sm90INS1_16FlashAttnBwdSm90INS1_25CollectiveMainloopBwdSm90ILi2ELi1ELi1EN4cute5tupleIJNS5_1CILi1EEES8_S8_EEENS6_IJNS7_ILi64EEENS7_ILi80EEENS7_ILi256EEEEEENS_6half_tEfNS_4arch4Sm90ELb0ELb0ELb0ELb1ELb0ELb0ELb1ELb1ELi2ELi1ELi1ELi1ELb0EEENS1_21CollectiveEpilogueBwdISD_SE_SG_Li256ELb1ELb1ELi2EEENS1_19SingleTileSchedulerILb1ELb0ELb0ELi80EEEEEEEEEvNT_6ParamsE,"a",@progbits
	.sectionflags	@""
	.align	4
.nv.constant0._ZN7cutlass13device_kernelIN5flash11enable_sm90INS1_16FlashAttnBwdSm90INS1_25CollectiveMainloopBwdSm90ILi2ELi1ELi1EN4cute5tupleIJNS5_1CILi1EEES8_S8_EEENS6_IJNS7_ILi64EEENS7_ILi80EEENS7_ILi256EEEEEENS_6half_tEfNS_4arch4Sm90ELb0ELb0ELb0ELb1ELb0ELb0ELb1ELb1ELi2ELi1ELi1ELi1ELb0EEENS1_21CollectiveEpilogueBwdISD_SE_SG_Li256ELb1ELb1ELi2EEENS1_19SingleTileSchedulerILb1ELb0ELb0ELi80EEEEEEEEEvNT_6ParamsE:
	.zero		2560


//--------------------- .nv.constant0._ZN7cutlass13device_kernelIN5flash11enable_sm90INS1_16FlashAttnBwdSm90INS1_25CollectiveMainloopBwdSm90ILi2ELi1ELi1EN4cute5tupleIJNS5_1CILi1EEES8_S8_EEENS6_IJNS7_ILi64EEENS7_ILi80EEENS7_ILi256EEEEEENS_6half_tEfNS_4arch4Sm90ELb0ELb0ELb0ELb1ELb0ELb0ELb1ELb1ELi2ELi1ELi1ELi1ELb0EEENS1_24CollectiveEpilogueBwdGQAISD_fSG_Li256ELb1ELb0EEENS1_19SingleTileSchedulerILb1ELb0ELb0ELi80EEEEEEEEEvNT_6ParamsE --------------------------
	.section	.nv.constant0._ZN7cutlass13device_kernelIN5flash11enable_sm90INS1_16FlashAttnBwdSm90INS1_25CollectiveMainloopBwdSm90ILi2ELi1ELi1EN4cute5tupleIJNS5_1CILi1EEES8_S8_EEENS6_IJNS7_ILi64EEENS7_ILi80EEENS7_ILi256EEEEEENS_6half_tEfNS_4arch4Sm90ELb0ELb0ELb0ELb1ELb0ELb0ELb1ELb1ELi2ELi1ELi1ELi1ELb0EEENS1_24CollectiveEpilogueBwdGQAISD_fSG_Li256ELb1ELb0EEENS1_19SingleTileSchedulerILb1ELb0ELb0ELi80EEEEEEEEEvNT_6ParamsE,"a",@progbits
	.sectionflags	@""
	.align	4
.nv.constant0._ZN7cutlass13device_kernelIN5flash11enable_sm90INS1_16FlashAttnBwdSm90INS1_25CollectiveMainloopBwdSm90ILi2ELi1ELi1EN4cute5tupleIJNS5_1CILi1EEES8_S8_EEENS6_IJNS7_ILi64EEENS7_ILi80EEENS7_ILi256EEEEEENS_6half_tEfNS_4arch4Sm90ELb0ELb0ELb0ELb1ELb0ELb0ELb1ELb1ELi2ELi1ELi1ELi1ELb0EEENS1_24CollectiveEpilogueBwdGQAISD_fSG_Li256ELb1ELb0EEENS1_19SingleTileSchedulerILb1ELb0ELb0ELi80EEEEEEEEEvNT_6ParamsE:
	.zero		2560


//--------------------- .nv.constant0._ZN7cutlass13device_kernelIN5flash11enable_sm90INS1_16FlashAttnBwdSm90INS1_25CollectiveMainloopBwdSm90ILi2ELi1ELi1EN4cute5tupleIJNS5_1CILi1EEES8_S8_EEENS6_IJNS7_ILi64EEENS7_ILi80EEENS7_ILi256EEEEEENS_6half_tEfNS_4arch4Sm90ELb0ELb1ELb0ELb0ELb0ELb0ELb1ELb1ELi2ELi1ELi1ELi1ELb0EEENS1_21CollectiveEpilogueBwdISD_SE_SG_Li256ELb0ELb1ELi2EEENS1_19SingleTileSchedulerILb0ELb0ELb0ELi80EEEEEEEEEvNT_6ParamsE --------------------------
	.section	.nv.constant0._ZN7cutlass13device_kernelIN5flash11enable_sm90INS1_16FlashAttnBwdSm90INS1_25CollectiveMainloopBwdSm90ILi2ELi1ELi1EN4cute5tupleIJNS5_1CILi1EEES8_S8_EEENS6_IJNS7_ILi64EEENS7_ILi80EEENS7_ILi256EEEEEENS_6half_tEfNS_4arch4Sm90ELb0ELb1ELb0ELb0ELb0ELb0ELb1ELb1ELi2ELi1ELi1ELi1ELb0EEENS1_21CollectiveEpilogueBwdISD_SE_SG_Li256ELb0ELb1ELi2EEENS1_19SingleTileSchedulerILb0ELb0ELb0ELi80EEEEEEEEEvNT_6ParamsE,"a",@progbits
	.sectionflags	@""
	.align	4
.nv.constant0._ZN7cutlass13device_kernelIN5flash11enable_sm90INS1_16FlashAttnBwdSm90INS1_25CollectiveMainloopBwdSm90ILi2ELi1ELi1EN4cute5tupleIJNS5_1CILi1EEES8_S8_EEENS6_IJNS7_ILi64EEENS7_ILi80EEENS7_ILi256EEEEEENS_6half_tEfNS_4arch4Sm90ELb0ELb1ELb0ELb0ELb0ELb0ELb1ELb1ELi2ELi1ELi1ELi1ELb0EEENS1_21CollectiveEpilogueBwdISD_SE_SG_Li256ELb0ELb1ELi2EEENS1_19SingleTileSchedulerILb0ELb0ELb0ELi80EEEEEEEEEvNT_6ParamsE:
	.zero		3200


//--------------------- .nv.constant0._ZN7cutlass13device_kernelIN5flash11enable_sm90INS1_16FlashAttnBwdSm90INS1_25CollectiveMainloopBwdSm90ILi2ELi1ELi1EN4cute5tupleIJNS5_1CILi1EEES8_S8_EEENS6_IJNS7_ILi64EEENS7_ILi80EEENS7_ILi256EEEEEENS_6half_tEfNS_4arch4Sm90ELb0ELb1ELb0ELb0ELb0ELb0ELb1ELb1ELi2ELi1ELi1ELi1ELb0EEENS1_24CollectiveEpilogueBwdGQAISD_fSG_Li256ELb0ELb0EEENS1_19SingleTileSchedulerILb0ELb0ELb0ELi80EEEEEEEEEvNT_6ParamsE --------------------------
	.section	.nv.constant0._ZN7cutlass13device_kernelIN5flash11enable_sm90INS1_16FlashAttnBwdSm90INS1_25CollectiveMainloopBwdSm90ILi2ELi1ELi1EN4cute5tupleIJNS5_1CILi1EEES8_S8_EEENS6_IJNS7_ILi64EEENS7_ILi80EEENS7_ILi256EEEEEENS_6half_tEfNS_4arch4Sm90ELb0ELb1ELb0ELb0ELb0ELb0ELb1ELb1ELi2ELi1ELi1ELi1ELb0EEENS1_24CollectiveEpilogueBwdGQAISD_fSG_Li256ELb0ELb0EEENS1_19SingleTileSchedulerILb0ELb0ELb0ELi80EEEEEEEEEvNT_6ParamsE,"a",@progbits
	.sectionflags	@""
	.align	4
.nv.constant0._ZN7cutlass13device_kernelIN5flash11enable_sm90INS1_16FlashAttnBwdSm90INS1_25CollectiveMainloopBwdSm90ILi2ELi1ELi1EN4cute5tupleIJNS5_1CILi1EEES8_S8_EEENS6_IJNS7_ILi64EEENS7_ILi80EEENS7_ILi256EEEEEENS_6half_tEfNS_4arch4Sm90ELb0ELb1ELb0ELb0ELb0ELb0ELb1ELb1ELi2ELi1ELi1ELi1ELb0EEENS1_24CollectiveEpilogueBwdGQAISD_fSG_Li256ELb0ELb0EEENS1_19SingleTileSchedulerILb0ELb0ELb0ELi80EEEEEEEEEvNT_6ParamsE:
	.zero		2560


//--------------------- .nv.constant0._ZN7cutlass13device_kernelIN5flash11enable_sm90INS1_16FlashAttnBwdSm90INS1_25CollectiveMainloopBwdSm90ILi2ELi1ELi1EN4cute5tupleIJNS5_1CILi1EEES8_S8_EEENS6_IJNS7_ILi64EEENS7_ILi80EEENS7_ILi256EEEEEENS_6half_tEfNS_4arch4Sm90ELb0ELb1ELb0ELb1ELb0ELb0ELb1ELb1ELi2ELi1ELi1ELi1ELb0EEENS1_21CollectiveEpilogueBwdISD_SE_SG_Li256ELb1ELb1ELi2EEENS1_19SingleTileSchedulerILb1ELb0ELb0ELi80EEEEEEEEEvNT_6ParamsE --------------------------
	.section	.nv.constant0._ZN7cutlass13device_kernelIN5flash11enable_sm90INS1_16FlashAttnBwdSm90INS1_25CollectiveMainloopBwdSm90ILi2ELi1ELi1EN4cute5tupleIJNS5_1CILi1EEES8_S8_EEENS6_IJNS7_ILi64EEENS7_ILi80EEENS7_ILi256EEEEEENS_6half_tEfNS_4arch4Sm90ELb0ELb1ELb0ELb1ELb0ELb0ELb1ELb1ELi2ELi1ELi1ELi1ELb0EEENS1_21CollectiveEpilogueBwdISD_SE_SG_Li256ELb1ELb1ELi2EEENS1_19SingleTileSchedulerILb1ELb0ELb0ELi80EEEEEEEEEvNT_6ParamsE,"a",@progbits
	.sectionflags	@""
	.align	4
.nv.constant0._ZN7cutlass13device_kernelIN5flash11enable_sm90INS1_16FlashAttnBwdSm90INS1_25CollectiveMainloopBwdSm90ILi2ELi1ELi1EN4cute5tupleIJNS5_1CILi1EEES8_S8_EEENS6_IJNS7_ILi64EEENS7_ILi80EEENS7_ILi256EEEEEENS_6half_tEfNS_4arch4Sm90ELb0ELb1ELb0ELb1ELb0ELb0ELb1ELb1ELi2ELi1ELi1ELi1ELb0EEENS1_21CollectiveEpilogueBwdISD_SE_SG_Li256ELb1ELb1ELi2EEENS1_19SingleTileSchedulerILb1ELb0ELb0ELi80EEEEEEEEEvNT_6ParamsE:
	.zero		2560


//--------------------- .nv.constant0._ZN7cutlass13device_kernelIN5flash11enable_sm90INS1_16FlashAttnBwdSm90INS1_25CollectiveMainloopBwdSm90ILi2ELi1ELi1EN4cute5tupleIJNS5_1CILi1EEES8_S8_EEENS6_IJNS7_ILi64EEENS7_ILi80EEENS7_ILi256EEEEEENS_6half_tEfNS_4arch4Sm90ELb0ELb1ELb0ELb1ELb0ELb0ELb1ELb1ELi2ELi1ELi1ELi1ELb0EEENS1_24CollectiveEpilogueBwdGQAISD_fSG_Li256ELb1ELb0EEENS1_19SingleTileSchedulerILb1ELb0ELb0ELi80EEEEEEEEEvNT_6ParamsE --------------------------
	.section	.nv.constant0._ZN7cutlass13device_kernelIN5flash11enable_sm90INS1_16FlashAttnBwdSm90INS1_25CollectiveMainloopBwdSm90ILi2ELi1ELi1EN4cute5tupleIJNS5_1CILi1EEES8_S8_EEENS6_IJNS7_ILi64EEENS7_ILi80EEENS7_ILi256EEEEEENS_6half_tEfNS_4arch4Sm90ELb0ELb1ELb0ELb1ELb0ELb0ELb1ELb1ELi2ELi1ELi1ELi1ELb0EEENS1_24CollectiveEpilogueBwdGQAISD_fSG_Li256ELb1ELb0EEENS1_19SingleTileSchedulerILb1ELb0ELb0ELi80EEEEEEEEEvNT_6ParamsE,"a",@progbits
	.sectionflags	@""
	.align	4
.nv.constant0._ZN7cutlass13device_kernelIN5flash11enable_sm90INS1_16FlashAttnBwdSm90INS1_25CollectiveMainloopBwdSm90ILi2ELi1ELi1EN4cute5tupleIJNS5_1CILi1EEES8_S8_EEENS6_IJNS7_ILi64EEENS7_ILi80EEENS7_ILi256EEEEEENS_6half_tEfNS_4arch4Sm90ELb0ELb1ELb0ELb1ELb0ELb0ELb1ELb1ELi2ELi1ELi1ELi1ELb0EEENS1_24CollectiveEpilogueBwdGQAISD_fSG_Li256ELb1ELb0EEENS1_19SingleTileSchedulerILb1ELb0ELb0ELi80EEEEEEEEEvNT_6ParamsE:
	.zero		2560


//--------------------- .nv.constant0._ZN7cutlass13device_kernelIN5flash11enable_sm90INS1_16FlashAttnBwdSm90INS1_25CollectiveMainloopBwdSm90ILi2ELi1ELi1EN4cute5tupleIJNS5_1CILi1EEES8_S8_EEENS6_IJNS7_ILi64EEENS7_ILi80EEENS7_ILi256EEEEEENS_6half_tEfNS_4arch4Sm90ELb1ELb0ELb0ELb0ELb0ELb0ELb1ELb1ELi2ELi1ELi1ELi1ELb0EEENS1_21CollectiveEpilogueBwdISD_SE_SG_Li256ELb0ELb1ELi2EEENS1_25SingleTileBwdLPTSchedulerILb0ELi80ELb0EEEEEEEEEvNT_6ParamsE --------------------------
	.section	.nv.constant0._ZN7cutlass13device_kernelIN5flash11enable_sm90INS1_16FlashAttnBwdSm90INS1_25CollectiveMainloopBwdSm90ILi2ELi1ELi1EN4cute5tupleIJNS5_1CILi1EEES8_S8_EEENS6_IJNS7_ILi64EEENS7_ILi80EEENS7_ILi256EEEEEENS_6half_tEfNS_4arch4Sm90ELb1ELb0ELb0ELb0ELb0ELb0ELb1ELb1ELi2ELi1ELi1ELi1ELb0EEENS1_21CollectiveEpilogueBwdISD_SE_SG_Li256ELb0ELb1ELi2EEENS1_25SingleTileBwdLPTSchedulerILb0ELi80ELb0EEEEEEEEEvNT_6ParamsE,"a",@progbits
	.sectionflags	@""
	.align	4
.nv.constant0._ZN7cutlass13device_kernelIN5flash11enable_sm90INS1_16FlashAttnBwdSm90INS1_25CollectiveMainloopBwdSm90ILi2ELi1ELi1EN4cute5tupleIJNS5_1CILi1EEES8_S8_EEENS6_IJNS7_ILi64EEENS7_ILi80EEENS7_ILi256EEEEEENS_6half_tEfNS_4arch4Sm90ELb1ELb0ELb0ELb0ELb0ELb0ELb1ELb1ELi2ELi1ELi1ELi1ELb0EEENS1_21CollectiveEpilogueBwdISD_SE_SG_Li256ELb0ELb1ELi2EEENS1_25SingleTileBwdLPTSchedulerILb0ELi80ELb0EEEEEEEEEvNT_6ParamsE:
	.zero		3200


//--------------------- .nv.constant0._ZN7cutlass13device_kernelIN5flash11enable_sm90INS1_16FlashAttnBwdSm90INS1_25CollectiveMainloopBwdSm90ILi2ELi1ELi1EN4cute5tupleIJNS5_1CILi1EEES8_S8_EEENS6_IJNS7_ILi64EEENS7_ILi80EEENS7_ILi256EEEEEENS_6half_tEfNS_4arch4Sm90ELb1ELb0ELb0ELb0ELb0ELb0ELb1ELb1ELi2ELi1ELi1ELi1ELb0EEENS1_24CollectiveEpilogueBwdGQAISD_fSG_Li256ELb0ELb0EEENS1_25SingleTileBwdLPTSchedulerILb0ELi80ELb0EEEEEEEEEvNT_6ParamsE --------------------------
	.section	.nv.constant0._ZN7cutlass13device_kernelIN5flash11enable_sm90INS1_16FlashAttnBwdSm90INS1_25CollectiveMainloopBwdSm90ILi2ELi1ELi1EN4cute5tupleIJNS5_1CILi1EEES8_S8_EEENS6_IJNS7_ILi64EEENS7_ILi80EEENS7_ILi256EEEEEENS_6half_tEfNS_4arch4Sm90ELb1ELb0ELb0ELb0ELb0ELb0ELb1ELb1ELi2ELi1ELi1ELi1ELb0EEENS1_24CollectiveEpilogueBwdGQAISD_fSG_Li256ELb0ELb0EEENS1_25SingleTileBwdLPTSchedulerILb0ELi80ELb0EEEEEEEEEvNT_6ParamsE,"a",@progbits
	.sectionflags	@""
	.align	4
.nv.constant0._ZN7cutlass13device_kernelIN5flash11enable_sm90INS1_16FlashAttnBwdSm90INS1_25CollectiveMainloopBwdSm90ILi2ELi1ELi1EN4cute5tupleIJNS5_1CILi1EEES8_S8_EEENS6_IJNS7_ILi64EEENS7_ILi80EEENS7_ILi256EEEEEENS_6half_tEfNS_4arch4Sm90ELb1ELb0ELb0ELb0ELb0ELb0ELb1ELb1ELi2ELi1ELi1ELi1ELb0EEENS1_24CollectiveEpilogueBwdGQAISD_fSG_Li256ELb0ELb0EEENS1_25SingleTileBwdLPTSchedulerILb0ELi80ELb0EEEEEEEEEvNT_6ParamsE:
	.zero		2688


//--------------------- .nv.constant0._ZN7cutlass13device_kernelIN5flash22FlashAttnBwdPreprocessIN4cute5tupleIJNS3_1CILi64EEENS5_ILi256EEEEEENS_6half_tEfNS_4arch4Sm90ELb1ELb0EEEEEvNT_6ParamsE --------------------------
	.section	.nv.constant0._ZN7cutlass13device_kernelIN5flash22FlashAttnBwdPreprocessIN4cute5tupleIJNS3_1CILi64EEENS5_ILi256EEEEEENS_6half_tEfNS_4arch4Sm90ELb1ELb0EEEEEvNT_6ParamsE,"a",@progbits
	.sectionflags	@""
	.align	4
.nv.constant0._ZN7cutlass13device_kernelIN5flash22FlashAttnBwdPreprocessIN4cute5tupleIJNS3_1CILi64EEENS5_ILi256EEEEEENS_6half_tEfNS_4arch4Sm90ELb1ELb0EEEEEvNT_6ParamsE:
	.zero		1136


//--------------------- .nv.constant0._ZN7cutlass13device_kernelIN5flash11enable_sm90INS1_16FlashAttnBwdSm90INS1_25CollectiveMainloopBwdSm90ILi2ELi1ELi1EN4cute5tupleIJNS5_1CILi1EEES8_S8_EEENS6_IJNS7_ILi64EEENS7_ILi80EEENS7_ILi256EEEEEENS_6half_tEfNS_4arch4Sm90ELb1ELb0ELb0ELb1ELb0ELb0ELb1ELb1ELi2ELi1ELi1ELi1ELb0EEENS1_21CollectiveEpilogueBwdISD_SE_SG_Li256ELb1ELb1ELi2EEENS1_25SingleTileBwdLPTSchedulerILb1ELi80ELb0EEEEEEEEEvNT_6ParamsE --------------------------
	.section	.nv.constant0._ZN7cutlass13device_kernelIN5flash11enable_sm90INS1_16FlashAttnBwdSm90INS1_25CollectiveMainloopBwdSm90ILi2ELi1ELi1EN4cute5tupleIJNS5_1CILi1EEES8_S8_EEENS6_IJNS7_ILi64EEENS7_ILi80EEENS7_ILi256EEEEEENS_6half_tEfNS_4arch4Sm90ELb1ELb0ELb0ELb1ELb0ELb0ELb1ELb1ELi2ELi1ELi1ELi1ELb0EEENS1_21CollectiveEpilogueBwdISD_SE_SG_Li256ELb1ELb1ELi2EEENS1_25SingleTileBwdLPTSchedulerILb1ELi80ELb0EEEEEEEEEvNT_6ParamsE,"a",@progbits
	.sectionflags	@""
	.align	4
.nv.constant0._ZN7cutlass13device_kernelIN5flash11enable_sm90INS1_16FlashAttnBwdSm90INS1_25CollectiveMainloopBwdSm90ILi2ELi1ELi1EN4cute5tupleIJNS5_1CILi1EEES8_S8_EEENS6_IJNS7_ILi64EEENS7_ILi80EEENS7_ILi256EEEEEENS_6half_tEfNS_4arch4Sm90ELb1ELb0ELb0ELb1ELb0ELb0ELb1ELb1ELi2ELi1ELi1ELi1ELb0EEENS1_21CollectiveEpilogueBwdISD_SE_SG_Li256ELb1ELb1ELi2EEENS1_25SingleTileBwdLPTSchedulerILb1ELi80ELb0EEEEEEEEEvNT_6ParamsE:
	.zero		2560


//--------------------- .nv.constant0._ZN7cutlass13device_kernelIN5flash32FlashAttnBwdPostprocessConvertdQIN4cute5tupleIJNS3_1CILi80EEENS5_ILi256EEEEEENS_6half_tEfNS_4arch4Sm90ELi256ENS3_8TiledMMAINS3_8MMA_AtomIJNS3_4SM904GMMA25MMA_64x16x16_F32F16F16_SSILNSF_5MajorE1ELSH_1ELNSF_7ScaleInE1ELSI_1EEEEEENS3_6LayoutINS4_IJNS5_ILi2EEENS5_ILi1EEESN_EEENS4_IJSN_NS5_ILi0EEESP_EEEEENS4_IJNS3_10UnderscoreESS_SS_EEEEELb1EEEEEvNT_6ParamsE --------------------------
	.section	.nv.constant0._ZN7cutlass13device_kernelIN5flash32FlashAttnBwdPostprocessConvertdQIN4cute5tupleIJNS3_1CILi80EEENS5_ILi256EEEEEENS_6half_tEfNS_4arch4Sm90ELi256ENS3_8TiledMMAINS3_8MMA_AtomIJNS3_4SM904GMMA25MMA_64x16x16_F32F16F16_SSILNSF_5MajorE1ELSH_1ELNSF_7ScaleInE1ELSI_1EEEEEENS3_6LayoutINS4_IJNS5_ILi2EEENS5_ILi1EEESN_EEENS4_IJSN_NS5_ILi0EEESP_EEEEENS4_IJNS3_10UnderscoreESS_SS_EEEEELb1EEEEEvNT_6ParamsE,"a",@progbits
	.sectionflags	@""
	.align	4
.nv.constant0._ZN7cutlass13device_kernelIN5flash32FlashAttnBwdPostprocessConvertdQIN4cute5tupleIJNS3_1CILi80EEENS5_ILi256EEEEEENS_6half_tEfNS_4arch4Sm90ELi256ENS3_8TiledMMAINS3_8MMA_AtomIJNS3_4SM904GMMA25MMA_64x16x16_F32F16F16_SSILNSF_5MajorE1ELSH_1ELNSF_7ScaleInE1ELSI_1EEEEEENS3_6LayoutINS4_IJNS5_ILi2EEENS5_ILi1EEESN_EEENS4_IJSN_NS5_ILi0EEESP_EEEEENS4_IJNS3_10UnderscoreESS_SS_EEEEELb1EEEEEvNT_6ParamsE:
	.zero		1008


//--------------------- .nv.constant0._ZN7cutlass13device_kernelIN5flash32FlashAttnBwdPostprocessConvertdQIN4cute5tupleIJNS3_1CILi64EEENS5_ILi256EEEEEENS_6half_tEfNS_4arch4Sm90ELi256ENS3_8TiledMMAINS3_8MMA_AtomIJNS3_4SM904GMMA25MMA_64x64x16_F32F16F16_SSILNSF_5MajorE1ELSH_0ELNSF_7ScaleInE1ELSI_1EEEEEENS3_6LayoutINS4_IJNS5_ILi2EEENS5_ILi1EEESN_EEENS4_IJSN_NS5_ILi0EEESP_EEEEENS4_IJNS3_10UnderscoreESS_SS_EEEEELb1EEEEEvNT_6ParamsE --------------------------
	.section	.nv.constant0._ZN7cutlass13device_kernelIN5flash32FlashAttnBwdPostprocessConvertdQIN4cute5tupleIJNS3_1CILi64EEENS5_ILi256EEEEEENS_6half_tEfNS_4arch4Sm90ELi256ENS3_8TiledMMAINS3_8MMA_AtomIJNS3_4SM904GMMA25MMA_64x64x16_F32F16F16_SSILNSF_5MajorE1ELSH_0ELNSF_7ScaleInE1ELSI_1EEEEEENS3_6LayoutINS4_IJNS5_ILi2EEENS5_ILi1EEESN_EEENS4_IJSN_NS5_ILi0EEESP_EEEEENS4_IJNS3_10UnderscoreESS_SS_EEEEELb1EEEEEvNT_6ParamsE,"a",@progbits
	.sectionflags	@""
	.align	4
.nv.constant0._ZN7cutlass13device_kernelIN5flash32FlashAttnBwdPostprocessConvertdQIN4cute5tupleIJNS3_1CILi64EEENS5_ILi256EEEEEENS_6half_tEfNS_4arch4Sm90ELi256ENS3_8TiledMMAINS3_8MMA_AtomIJNS3_4SM904GMMA25MMA_64x64x16_F32F16F16_SSILNSF_5MajorE1ELSH_0ELNSF_7ScaleInE1ELSI_1EEEEEENS3_6LayoutINS4_IJNS5_ILi2EEENS5_ILi1EEESN_EEENS4_IJSN_NS5_ILi0EEESP_EEEEENS4_IJNS3_10UnderscoreESS_SS_EEEEELb1EEEEEvNT_6ParamsE:
	.zero		1008


//--------------------- .nv.constant0._ZN7cutlass13device_kernelIN5flash11enable_sm90INS1_16FlashAttnBwdSm90INS1_25CollectiveMainloopBwdSm90ILi2ELi1ELi1EN4cute5tupleIJNS5_1CILi1EEES8_S8_EEENS6_IJNS7_ILi64EEENS7_ILi80EEENS7_ILi256EEEEEENS_6half_tEfNS_4arch4Sm90ELb1ELb0ELb0ELb1ELb0ELb0ELb1ELb1ELi2ELi1ELi1ELi1ELb0EEENS1_24CollectiveEpilogueBwdGQAISD_fSG_Li256ELb1ELb0EEENS1_25SingleTileBwdLPTSchedulerILb1ELi80ELb0EEEEEEEEEvNT_6ParamsE --------------------------
	.section	.nv.constant0._ZN7cutlass13device_kernelIN5flash11enable_sm90INS1_16FlashAttnBwdSm90INS1_25CollectiveMainloopBwdSm90ILi2ELi1ELi1EN4cute5tupleIJNS5_1CILi1EEES8_S8_EEENS6_IJNS7_ILi64EEENS7_ILi80EEENS7_ILi256EEEEEENS_6half_tEfNS_4arch4Sm90ELb1ELb0ELb0ELb1ELb0ELb0ELb1ELb1ELi2ELi1ELi1ELi1ELb0EEENS1_24CollectiveEpilogueBwdGQAISD_fSG_Li256ELb1ELb0EEENS1_25SingleTileBwdLPTSchedulerILb1ELi80ELb0EEEEEEEEEvNT_6ParamsE,"a",@progbits
	.sectionflags	@""
	.align	4
.nv.constant0._ZN7cutlass13device_kernelIN5flash11enable_sm90INS1_16FlashAttnBwdSm90INS1_25CollectiveMainloopBwdSm90ILi2ELi1ELi1EN4cute5tupleIJNS5_1CILi1EEES8_S8_EEENS6_IJNS7_ILi64EEENS7_ILi80EEENS7_ILi256EEEEEENS_6half_tEfNS_4arch4Sm90ELb1ELb0ELb0ELb1ELb0ELb0ELb1ELb1ELi2ELi1ELi1ELi1ELb0EEENS1_24CollectiveEpilogueBwdGQAISD_fSG_Li256ELb1ELb0EEENS1_25SingleTileBwdLPTSchedulerILb1ELi80ELb0EEEEEEEEEvNT_6ParamsE:
	.zero		2688


//--------------------- .nv.constant0._ZN7cutlass13device_kernelIN5flash22FlashAttnBwdPreprocessIN4cute5tupleIJNS3_1CILi64EEENS5_ILi256EEEEEENS_6half_tEfNS_4arch4Sm90ELb1ELb1EEEEEvNT_6ParamsE --------------------------
	.section	.nv.constant0._ZN7cutlass13device_kernelIN5flash22FlashAttnBwdPreprocessIN4cute5tupleIJNS3_1CILi64EEENS5_ILi256EEEEEENS_6half_tEfNS_4arch4Sm90ELb1ELb1EEEEEvNT_6ParamsE,"a",@progbits
	.sectionflags	@""
	.align	4
.nv.constant0._ZN7cutlass13device_kernelIN5flash22FlashAttnBwdPreprocessIN4cute5tupleIJNS3_1CILi64EEENS5_ILi256EEEEEENS_6half_tEfNS_4arch4Sm90ELb1ELb1EEEEEvNT_6ParamsE:
	.zero		1136


//--------------------- SYMBOLS --------------------------

	.type		.nv.reservedSmem.offset0,@object
	.size		.nv.reservedSmem.offset0,0x4
	.type		.nv.reservedSmem.cap,@object
	.size		.nv.reservedSmem.cap,0x4
